def matmul_kernel(
    a_ptr,
    b_ptr,
    c_ptr,
    M,
    N,
    K,
    stride_am,
    stride_ak,
    stride_bk,
    stride_bn,
    stride_cm,
    stride_cn,
    BLOCK_M: tl.constexpr,
    BLOCK_N: tl.constexpr,
    BLOCK_K: tl.constexpr,
    GROUP_M: tl.constexpr,
):
    pid = tl.program_id(axis=0)
    num_pid_m = tl.cdiv(M, BLOCK_M)
    num_pid_n = tl.cdiv(N, BLOCK_N)
    num_pid_in_group = GROUP_M * num_pid_n
    group_id = pid // num_pid_in_group
    first_pid_m = group_id * GROUP_M
    group_size_m = min(num_pid_m - first_pid_m, GROUP_M)
    pid_m = first_pid_m + ((pid % num_pid_in_group) % group_size_m)
    pid_n = (pid % num_pid_in_group) // group_size_m

    offs_am = (pid_m * BLOCK_M + tl.arange(0, BLOCK_M)) % M
    offs_bn = (pid_n * BLOCK_N + tl.arange(0, BLOCK_N)) % N
    offs_k = tl.arange(0, BLOCK_K)
    a_ptrs = a_ptr + offs_am[:, None] * stride_am + offs_k[None, :] * stride_ak
    b_ptrs = b_ptr + offs_k[:, None] * stride_bk + offs_bn[None, :] * stride_bn

    acc = tl.zeros((BLOCK_M, BLOCK_N), dtype=tl.float32)
    for kk in range(0, tl.cdiv(K, BLOCK_K)):
        a = tl.load(a_ptrs, mask=offs_k[None, :] < K - kk * BLOCK_K, other=0.0)
        b = tl.load(b_ptrs, mask=offs_k[:, None] < K - kk * BLOCK_K, other=0.0)
        acc = tl.dot(a, b, acc)
        a_ptrs += BLOCK_K * stride_ak
        b_ptrs += BLOCK_K * stride_bk

    c = acc.to(c_ptr.dtype.element_ty)
    offs_cm = pid_m * BLOCK_M + tl.arange(0, BLOCK_M)
    offs_cn = pid_n * BLOCK_N + tl.arange(0, BLOCK_N)
    c_ptrs = c_ptr + offs_cm[:, None] * stride_cm + offs_cn[None, :] * stride_cn
    mask = (offs_cm[:, None] < M) & (offs_cn[None, :] < N)
    tl.store(c_ptrs, c, mask=mask)

# config = {"BLOCK_K": 256, "BLOCK_M": 128, "BLOCK_N": 128, "GROUP_M": 8, "arch": "sm_100", "dtype": "bf16", "num_ctas": 1, "num_stages": 3, "num_warps": 4}
# arch = sm_100


// ===== COMPILED SASS (sm_100a) =====

	.target	sm_100a

	.elftype	@"ET_EXEC"


//--------------------- .note.nv.tkinfo           --------------------------
	.section	.note.nv.tkinfo,"",@"SHT_NOTE"
	.sectionflags	@"SHF_NOTE_NV_TKINFO"
	.tkinfo
        /*0018*/ 	.word	0x00000081
        /*0030*/ 	.string	""
        /*0030*/ 	.string	"ptxas-blackwell"
        /*0030*/ 	.string	"Cuda compilation tools, release 12.9, V12.9.86"
        /*0030*/ 	.string	"Build cuda_12.9.r12.9/compiler.36037853_0"
        /*0030*/ 	.string	"-v  -suppress-debug-info  -lineinfo  -arch sm_100a "



//--------------------- .note.nv.cuver            --------------------------
	.section	.note.nv.cuver,"",@"SHT_NOTE"
	.sectionflags	@"SHF_NOTE_NV_CUVER"
        /*0018*/ 	.short	0x0001
        /*001a*/ 	.short	0x0064
        /*001c*/ 	.short	0x0001
        /*001e*/ 	.short	0x0000
        /*0020*/ 	.short	0x0001
        /*0022*/ 	.short	0x0000


//--------------------- .nv.info                  --------------------------
	.section	.nv.info,"",@"SHT_CUDA_INFO"
	.align	4


	//----- nvinfo : EIATTR_REGCOUNT
	.align		4
        /*0000*/ 	.byte	0x04, 0x2f
        /*0002*/ 	.short	(.L_4 - .L_3)
	.align		4
.L_3:
        /*0004*/ 	.word	index@(matmul_kernel)
        /*0008*/ 	.word	0x000000a8


	//----- nvinfo : EIATTR_FRAME_SIZE
	.align		4
.L_4:
        /*000c*/ 	.byte	0x04, 0x11
        /*000e*/ 	.short	(.L_6 - .L_5)
	.align		4
.L_5:
        /*0010*/ 	.word	index@($__internal_2_$__cuda_sm10x_tcgen05_guardrail_trap_unallocated_columns_being_dealloced)
        /*0014*/ 	.word	0x00002228


	//----- nvinfo : EIATTR_FRAME_SIZE
	.align		4
.L_6:
        /*0018*/ 	.byte	0x04, 0x11
        /*001a*/ 	.short	(.L_8 - .L_7)
	.align		4
.L_7:
        /*001c*/ 	.word	index@($__internal_1_$__cuda_sm10x_tcgen05_guardrail_trap_phase_invalid_during_alloc)
        /*0020*/ 	.word	0x00002228


	//----- nvinfo : EIATTR_FRAME_SIZE
	.align		4
.L_8:
        /*0024*/ 	.byte	0x04, 0x11
        /*0026*/ 	.short	(.L_10 - .L_9)
	.align		4
.L_9:
        /*0028*/ 	.word	index@($__internal_0_$__cuda_sm10x_tcgen05_guardrail_trap_col_being_dealloced_not_returned_by_alloc)
        /*002c*/ 	.word	0x00002228


	//----- nvinfo : EIATTR_FRAME_SIZE
	.align		4
.L_10:
        /*0030*/ 	.byte	0x04, 0x11
        /*0032*/ 	.short	(.L_12 - .L_11)
	.align		4
.L_11:
        /*0034*/ 	.word	index@(matmul_kernel)
        /*0038*/ 	.word	0x00002228


	//----- nvinfo : EIATTR_MIN_STACK_SIZE
	.align		4
.L_12:
        /*003c*/ 	.byte	0x04, 0x12
        /*003e*/ 	.short	(.L_14 - .L_13)
	.align		4
.L_13:
        /*0040*/ 	.word	index@(matmul_kernel)
        /*0044*/ 	.word	0x00002228
.L_14:


//--------------------- .nv.info.matmul_kernel    --------------------------
	.section	.nv.info.matmul_kernel,"",@"SHT_CUDA_INFO"
	.sectionflags	@""
	.align	4


	//----- nvinfo : EIATTR_CUDA_API_VERSION
	.align		4
        /*0000*/ 	.byte	0x04, 0x37
        /*0002*/ 	.short	(.L_16 - .L_15)
.L_15:
        /*0004*/ 	.word	0x00000081


	//----- nvinfo : EIATTR_KPARAM_INFO
	.align		4
.L_16:
        /*0008*/ 	.byte	0x04, 0x17
        /*000a*/ 	.short	(.L_18 - .L_17)
.L_17:
        /*000c*/ 	.word	0x00000000
        /*0010*/ 	.short	0x000d
        /*0012*/ 	.short	0x0048
        /*0014*/ 	.byte	0x00, 0xf4, 0x21, 0x00


	//----- nvinfo : EIATTR_KPARAM_INFO
	.align		4
.L_18:
        /*0018*/ 	.byte	0x04, 0x17
        /*001a*/ 	.short	(.L_20 - .L_19)
.L_19:
        /*001c*/ 	.word	0x00000000
        /*0020*/ 	.short	0x000c
        /*0022*/ 	.short	0x0040
        /*0024*/ 	.byte	0x00, 0xf4, 0x21, 0x00


	//----- nvinfo : EIATTR_KPARAM_INFO
	.align		4
.L_20:
        /*0028*/ 	.byte	0x04, 0x17
        /*002a*/ 	.short	(.L_22 - .L_21)
.L_21:
        /*002c*/ 	.word	0x00000000
        /*0030*/ 	.short	0x000b
        /*0032*/ 	.short	0x0038
        /*0034*/ 	.byte	0x00, 0xf0, 0x11, 0x00


	//----- nvinfo : EIATTR_KPARAM_INFO
	.align		4
.L_22:
        /*0038*/ 	.byte	0x04, 0x17
        /*003a*/ 	.short	(.L_24 - .L_23)
.L_23:
        /*003c*/ 	.word	0x00000000
        /*0040*/ 	.short	0x000a
        /*0042*/ 	.short	0x0034
        /*0044*/ 	.byte	0x00, 0xf0, 0x11, 0x00


	//----- nvinfo : EIATTR_KPARAM_INFO
	.align		4
.L_24:
        /*0048*/ 	.byte	0x04, 0x17
        /*004a*/ 	.short	(.L_26 - .L_25)
.L_25:
        /*004c*/ 	.word	0x00000000
        /*0050*/ 	.short	0x0009
        /*0052*/ 	.short	0x0030
        /*0054*/ 	.byte	0x00, 0xf0, 0x11, 0x00


	//----- nvinfo : EIATTR_KPARAM_INFO
	.align		4
.L_26:
        /*0058*/ 	.byte	0x04, 0x17
        /*005a*/ 	.short	(.L_28 - .L_27)
.L_27:
        /*005c*/ 	.word	0x00000000
        /*0060*/ 	.short	0x0008
        /*0062*/ 	.short	0x002c
        /*0064*/ 	.byte	0x00, 0xf0, 0x11, 0x00


	//----- nvinfo : EIATTR_KPARAM_INFO
	.align		4
.L_28:
        /*0068*/ 	.byte	0x04, 0x17
        /*006a*/ 	.short	(.L_30 - .L_29)
.L_29:
        /*006c*/ 	.word	0x00000000
        /*0070*/ 	.short	0x0007
        /*0072*/ 	.short	0x0028
        /*0074*/ 	.byte	0x00, 0xf0, 0x11, 0x00


	//----- nvinfo : EIATTR_KPARAM_INFO
	.align		4
.L_30:
        /*0078*/ 	.byte	0x04, 0x17
        /*007a*/ 	.short	(.L_32 - .L_31)
.L_31:
        /*007c*/ 	.word	0x00000000
        /*0080*/ 	.short	0x0006
        /*0082*/ 	.short	0x0024
        /*0084*/ 	.byte	0x00, 0xf0, 0x11, 0x00


	//----- nvinfo : EIATTR_KPARAM_INFO
	.align		4
.L_32:
        /*0088*/ 	.byte	0x04, 0x17
        /*008a*/ 	.short	(.L_34 - .L_33)
.L_33:
        /*008c*/ 	.word	0x00000000
        /*0090*/ 	.short	0x0005
        /*0092*/ 	.short	0x0020
        /*0094*/ 	.byte	0x00, 0xf0, 0x11, 0x00


	//----- nvinfo : EIATTR_KPARAM_INFO
	.align		4
.L_34:
        /*0098*/ 	.byte	0x04, 0x17
        /*009a*/ 	.short	(.L_36 - .L_35)
.L_35:
        /*009c*/ 	.word	0x00000000
        /*00a0*/ 	.short	0x0004
        /*00a2*/ 	.short	0x001c
        /*00a4*/ 	.byte	0x00, 0xf0, 0x11, 0x00


	//----- nvinfo : EIATTR_KPARAM_INFO
	.align		4
.L_36:
        /*00a8*/ 	.byte	0x04, 0x17
        /*00aa*/ 	.short	(.L_38 - .L_37)
.L_37:
        /*00ac*/ 	.word	0x00000000
        /*00b0*/ 	.short	0x0003
        /*00b2*/ 	.short	0x0018
        /*00b4*/ 	.byte	0x00, 0xf0, 0x11, 0x00


	//----- nvinfo : EIATTR_KPARAM_INFO
	.align		4
.L_38:
        /*00b8*/ 	.byte	0x04, 0x17
        /*00ba*/ 	.short	(.L_40 - .L_39)
.L_39:
        /*00bc*/ 	.word	0x00000000
        /*00c0*/ 	.short	0x0002
        /*00c2*/ 	.short	0x0010
        /*00c4*/ 	.byte	0x00, 0xf4, 0x21, 0x00


	//----- nvinfo : EIATTR_KPARAM_INFO
	.align		4
.L_40:
        /*00c8*/ 	.byte	0x04, 0x17
        /*00ca*/ 	.short	(.L_42 - .L_41)
.L_41:
        /*00cc*/ 	.word	0x00000000
        /*00d0*/ 	.short	0x0001
        /*00d2*/ 	.short	0x0008
        /*00d4*/ 	.byte	0x00, 0xf4, 0x21, 0x00


	//----- nvinfo : EIATTR_KPARAM_INFO
	.align		4
.L_42:
        /*00d8*/ 	.byte	0x04, 0x17
        /*00da*/ 	.short	(.L_44 - .L_43)
.L_43:
        /*00dc*/ 	.word	0x00000000
        /*00e0*/ 	.short	0x0000
        /*00e2*/ 	.short	0x0000
        /*00e4*/ 	.byte	0x00, 0xf4, 0x21, 0x00


	//----- nvinfo : EIATTR_AT_ENTRY_FRAGMENTS
	.align		4
.L_44:
        /*00e8*/ 	.byte	0x04, 0x4f
        /*00ea*/ 	.short	(.L_46 - .L_45)


	//   ....[0]....
.L_45:
        /*00ec*/ 	.word	0x00000004


	//----- nvinfo : EIATTR_RESERVED_SMEM_USED
	.align		4
.L_46:
        /*00f0*/ 	.byte	0x01, 0x41
	.zero		2


	//----- nvinfo : EIATTR_SPARSE_MMA_MASK
	.align		4
        /*00f4*/ 	.byte	0x03, 0x50
        /*00f6*/ 	.short	0x0000


	//----- nvinfo : EIATTR_TCGEN05_1CTA_USED
	.align		4
        /*00f8*/ 	.byte	0x01, 0x51
	.zero		2


	//----- nvinfo : EIATTR_MAXREG_COUNT
	.align		4
        /*00fc*/ 	.byte	0x03, 0x1b
        /*00fe*/ 	.short	0x00ff


	//----- nvinfo : EIATTR_NUM_BARRIERS
	.align		4
        /*0100*/ 	.byte	0x02, 0x4c
        /*0102*/ 	.byte	0x01
	.zero		1


	//----- nvinfo : EIATTR_ANNOTATIONS
	.align		4
        /*0104*/ 	.byte	0x04, 0x55
        /*0106*/ 	.short	(.L_48 - .L_47)


	//   ....[0]....
.L_47:
        /*0108*/ 	.word	0x00000001
        /*010c*/ 	.byte	0xe0, 0x09, 0x00, 0x00, 0x01, 0x00, 0x00, 0x00, 0x60, 0x0a, 0x00, 0x00, 0x01, 0x00, 0x00, 0x00
        /* <DEDUP_REMOVED lines=4063> */
        /*ff0c*/ 	.byte	0xf0, 0xb1, 0x04, 0x00


	//----- nvinfo : EIATTR_INT_WARP_WIDE_INSTR_OFFSETS
	.align		4
.L_48:
        /*ff10*/ 	.byte	0x04, 0x31
        /*ff12*/ 	.short	(.L_50 - .L_49)


	//   ....[0]....
.L_49:
        /*ff14*/ 	.word	0x000035f0


	//   ....[1]....
        /*ff18*/ 	.word	0x00003620


	//   ....[2]....
        /*ff1c*/ 	.word	0x000057e0


	//   ....[3]....
        /*ff20*/ 	.word	0x0004b760


	//   ....[4]....
        /*ff24*/ 	.word	0x0004b7b0


	//----- nvinfo : EIATTR_COOP_GROUP_MASK_REGIDS
	.align		4
.L_50:
        /*ff28*/ 	.byte	0x04, 0x29
        /*ff2a*/ 	.short	(.L_52 - .L_51)


	//   ....[0]....
.L_51:
        /*ff2c*/ 	.word	0xffffffff


	//   ....[1]....
        /*ff30*/ 	.word	0xffffffff


	//   ....[2]....
        /*ff34*/ 	.word	0xffffffff


	//   ....[3]....
        /*ff38*/ 	.word	0xffffffff


	//----- nvinfo : EIATTR_COOP_GROUP_INSTR_OFFSETS
	.align		4
.L_52:
        /*ff3c*/ 	.byte	0x04, 0x28
        /*ff3e*/ 	.short	(.L_54 - .L_53)


	//   ....[0]....
.L_53:
        /*ff40*/ 	.word	0x00000070


	//   ....[1]....
        /*ff44*/ 	.word	0x00000330


	//   ....[2]....
        /*ff48*/ 	.word	0x0004b5f0


	//   ....[3]....
        /*ff4c*/ 	.word	0x0004b860


	//----- nvinfo : EIATTR_VRC_CTA_INIT_COUNT
	.align		4
.L_54:
        /*ff50*/ 	.byte	0x02, 0x4a
        /*ff52*/ 	.byte	0x80
	.zero		1


	//----- nvinfo : EIATTR_MBARRIER_INSTR_OFFSETS
	.align		4
        /*ff54*/ 	.byte	0x04, 0x39
        /*ff56*/ 	.short	(.L_56 - .L_55)


	//   ....[0]....
.L_55:
        /*ff58*/ 	.word	0x000037f0
        /*ff5c*/ 	.word	0x000000ff
        /*ff60*/ 	.word	0x00000000
        /*ff64*/ 	.short	0x0100
        /*ff66*/ 	.byte	0x08
	.zero		1


	//   ....[1]....
        /*ff68*/ 	.word	0x00005930
        /*ff6c*/ 	.word	0x000000ff
        /*ff70*/ 	.word	0x00020008
        /*ff74*/ 	.short	0x0100
        /*ff76*/ 	.byte	0x04
	.zero		1


	//   ....[2]....
        /*ff78*/ 	.word	0x00033d80
        /*ff7c*/ 	.word	0x000000ff
        /*ff80*/ 	.word	0x00000000
        /*ff84*/ 	.short	0x010a
        /*ff86*/ 	.byte	0x08
	.zero		1


	//   ....[3]....
        /*ff88*/ 	.word	0x000476e0
        /*ff8c*/ 	.word	0x000000ff
        /*ff90*/ 	.word	0x00000000
        /*ff94*/ 	.short	0x010a
        /*ff96*/ 	.byte	0x08
	.zero		1


	//   ....[4]....
        /*ff98*/ 	.word	0x000477a0
        /*ff9c*/ 	.word	0x000000ff
        /*ffa0*/ 	.word	0x00020000
        /*ffa4*/ 	.short	0x0108
        /*ffa6*/ 	.byte	0x04
	.zero		1


	//   ....[5]....
        /*ffa8*/ 	.word	0x000478e0
        /*ffac*/ 	.word	0x000000ff
        /*ffb0*/ 	.word	0x00020008
        /*ffb4*/ 	.short	0x0108
        /*ffb6*/ 	.byte	0x04
	.zero		1


	//   ....[6]....
        /*ffb8*/ 	.word	0x0004b880
        /*ffbc*/ 	.word	0x000000ff
        /*ffc0*/ 	.word	0x00000000
        /*ffc4*/ 	.short	0x010a
        /*ffc6*/ 	.byte	0x08
	.zero		1


	//   ....[7]....
        /*ffc8*/ 	.word	0x0004b8b0
        /*ffcc*/ 	.word	0x000000ff
        /*ffd0*/ 	.word	0x00000000
        /*ffd4*/ 	.short	0x010a
        /*ffd6*/ 	.byte	0x08
	.zero		1


	//----- nvinfo : EIATTR_NUM_MBARRIERS
	.align		4
.L_56:
        /*ffd8*/ 	.byte	0x03, 0x38
        /*ffda*/ 	.short	0x0002


	//----- nvinfo : EIATTR_EXIT_INSTR_OFFSETS
	.align		4
        /*ffdc*/ 	.byte	0x04, 0x1c
        /*ffde*/ 	.short	(.L_58 - .L_57)


	//   ....[0]....
.L_57:
        /*ffe0*/ 	.word	0x0004b870


	//----- nvinfo : EIATTR_REQNTID
	.align		4
.L_58:
        /*ffe4*/ 	.byte	0x04, 0x10
        /*ffe6*/ 	.short	(.L_60 - .L_59)
.L_59:
        /*ffe8*/ 	.word	0x00000080
        /*ffec*/ 	.word	0x00000001
        /*fff0*/ 	.word	0x00000001


	//----- nvinfo : EIATTR_CRS_STACK_SIZE
	.align		4
.L_60:
        /*fff4*/ 	.byte	0x04, 0x1e
        /*fff6*/ 	.short	(.L_62 - .L_61)
.L_61:
        /*fff8*/ 	.word	0x00000000


	//----- nvinfo : EIATTR_CBANK_PARAM_SIZE
	.align		4
.L_62:
        /*fffc*/ 	.byte	0x03, 0x19
        /*fffe*/ 	.short	0x0050


	//----- nvinfo : EIATTR_PARAM_CBANK
	.align		4
        /*10000*/ 	.byte	0x04, 0x0a
        /*10002*/ 	.short	(.L_64 - .L_63)
	.align		4
.L_63:
        /*10004*/ 	.word	index@(.nv.constant0.matmul_kernel)
        /*10008*/ 	.short	0x0380
        /*1000a*/ 	.short	0x0050


	//----- nvinfo : EIATTR_SW_WAR
	.align		4
.L_64:
        /*1000c*/ 	.byte	0x04, 0x36
        /*1000e*/ 	.short	(.L_66 - .L_65)
.L_65:
        /*10010*/ 	.word	0x00000008
.L_66:


//--------------------- .nv.compat                --------------------------
	.section	.nv.compat,"",@"SHT_CUDA_COMPAT_INFO"
	.align	4
        /*0000*/ 	.byte	0x02, 0x02, 0x02, 0x00, 0x02, 0x05, 0x05, 0x00, 0x02, 0x03, 0x00, 0x00, 0x02, 0x06, 0x01, 0x00


//--------------------- .nv.callgraph             --------------------------
	.section	.nv.callgraph,"",@"SHT_CUDA_CALLGRAPH"
	.align	4
	.sectionentsize	8
	.align		4
        /*0000*/ 	.word	0x00000000
	.align		4
        /*0004*/ 	.word	0xffffffff
	.align		4
        /*0008*/ 	.word	0x00000000
	.align		4
        /*000c*/ 	.word	0xfffffffe
	.align		4
        /*0010*/ 	.word	0x00000000
	.align		4
        /*0014*/ 	.word	0xfffffffd
	.align		4
        /*0018*/ 	.word	0x00000000
	.align		4
        /*001c*/ 	.word	0xfffffffc


//--------------------- .text.matmul_kernel       --------------------------
	.section	.text.matmul_kernel,"ax",@progbits
	.align	128
        .global         matmul_kernel
        .type           matmul_kernel,@function
        .size           matmul_kernel,(.L_x_21 - matmul_kernel)
        .other          matmul_kernel,@"STO_CUDA_ENTRY STV_DEFAULT"
matmul_kernel:
.text.matmul_kernel:
[----:B------:R-:W0:Y:S01]  /*0000*/  LDC R1, c[0x0][0x37c] ;  /* 0x0000df00ff017b82 */ /* 0x000e220000000800 */
[----:B------:R-:W1:Y:S01]  /*0010*/  S2R R0, SR_TID.X ;  /* 0x0000000000007919 */ /* 0x000e620000002100 */
[----:B0-----:R-:W-:Y:S01]  /*0020*/  VIADD R1, R1, 0xffffddd8 ;  /* 0xffffddd801017836 */ /* 0x001fe20000000000 */
[----:B-1----:R-:W-:-:S13]  /*0030*/  ISETP.GE.U32.AND P0, PT, R0, 0x20, PT ;  /* 0x000000200000780c */ /* 0x002fda0003f06070 */
[----:B------:R-:W-:Y:S02]  /*0040*/  VOTEU.ANY UP0, P0 ;  /* 0x0000000000ff7886 */ /* 0x000fe40000000100 */
[----:B------:R-:W-:Y:S05]  /*0050*/  BRA.U UP0, `(.L_x_0) ;  /* 0x0000000100b87547 */ /* 0x000fea000b800000 */
[----:B------:R-:W0:Y:S01]  /*0060*/  S2UR UR6, SR_CgaCtaId ;  /* 0x00000000000679c3 */ /* 0x000e220000008800 */
[----:B------:R-:W-:Y:S01]  /*0070*/  NOP ;  /* 0x0000000000007918 */ /* 0x000fe20000000000 */
[----:B------:R-:W-:Y:S02]  /*0080*/  UMOV UR4, 0x40 ;  /* 0x0000004000047882 */ /* 0x000fe40000000000 */
[----:B0-----:R-:W-:-:S09]  /*0090*/  ULEA UR4, UR6, UR4, 0x18 ;  /* 0x0000000406047291 */ /* 0x001fd2000f8ec0ff */
[----:B------:R-:W0:Y:S01]  /*00a0*/  LDS.U8 R0, [UR4] ;  /* 0x00000004ff007984 */ /* 0x000e220008000000 */
[----:B------:R-:W-:Y:S02]  /*00b0*/  UMOV UR4, 0x400 ;  /* 0x0000040000047882 */ /* 0x000fe40000000000 */
[----:B------:R-:W-:Y:S01]  /*00c0*/  ULEA UR4, UR6, UR4, 0x18 ;  /* 0x0000000406047291 */ /* 0x000fe2000f8ec0ff */
[----:B0-----:R-:W-:-:S13]  /*00d0*/  ISETP.NE.AND P0, PT, R0, RZ, PT ;  /* 0x000000ff0000720c */ /* 0x001fda0003f05270 */
[----:B------:R-:W-:Y:S05]  /*00e0*/  @P0 BRA `(.L_x_1) ;  /* 0x00000000007c0947 */ /* 0x000fea0003800000 */
[----:B------:R-:W-:-:S13]  /*00f0*/  ELECT P0, URZ, PT ;  /* 0x0000000000ff782f */ /* 0x000fda0003800000 */
[----:B------:R-:W-:Y:S05]  /*0100*/  @!P0 BRA `(.L_x_2) ;  /* 0x0000000000848947 */ /* 0x000fea0003800000 */
[----:B------:R-:W-:Y:S01]  /*0110*/  UMOV UR5, 0x8 ;  /* 0x0000000800057882 */ /* 0x000fe20000000000 */
[----:B------:R-:W-:Y:S02]  /*0120*/  IMAD.MOV.U32 R4, RZ, RZ, 0x1 ;  /* 0x00000001ff047424 */ /* 0x000fe400078e00ff */
[----:B------:R-:W-:Y:S02]  /*0130*/  IMAD.MOV.U32 R5, RZ, RZ, 0xff ;  /* 0x000000ffff057424 */ /* 0x000fe400078e00ff */
[----:B------:R-:W-:Y:S04]  /*0140*/  DEPBAR.LE SB0, 0x36 ;  /* 0x00008d800000791a */ /* 0x000fe80000000000 */
[----:B------:R-:W0:Y:S02]  /*0150*/  UTCATOMSWS.FIND_AND_SET.ALIGN UP1, UR5, UR5 ;  /* 0x00000005000575e3 */ /* 0x000e240008020800 */
[----:B0-----:R-:W-:-:S04]  /*0160*/  PLOP3.LUT P0, PT, PT, PT, UP1, 0x80, 0x8 ;  /* 0x000000000008781c */ /* 0x001fc80003f0f018 */
[----:B------:R-:W-:-:S04]  /*0170*/  SEL R0, RZ, 0xffffffff, !P0 ;  /* 0xffffffffff007807 */ /* 0x000fc80004000000 */
[----:B------:R-:W-:Y:S01]  /*0180*/  ISETP.NE.AND P0, PT, R0, RZ, PT ;  /* 0x000000ff0000720c */ /* 0x000fe20003f05270 */
[----:B------:R-:W-:-:S12]  /*0190*/  IMAD.U32 R0, RZ, RZ, UR5 ;  /* 0x00000005ff007e24 */ /* 0x000fd8000f8e00ff */
[----:B------:R-:W-:Y:S05]  /*01a0*/  @P0 BRA `(.L_x_3) ;  /* 0x0000000000240947 */ /* 0x000fea0003800000 */
.L_x_4:
[----:B------:R-:W-:Y:S05]  /*01b0*/  NANOSLEEP 0x64 ;  /* 0x000000640000795d */ /* 0x000fea0003800000 */
[----:B------:R-:W-:-:S05]  /*01c0*/  UMOV UR5, 0x8 ;  /* 0x0000000800057882 */ /* 0x000fca0000000000 */
[----:B------:R-:W-:Y:S04]  /*01d0*/  DEPBAR.LE SB0, 0x36 ;  /* 0x00008d800000791a */ /* 0x000fe80000000000 */
[----:B------:R-:W0:Y:S02]  /*01e0*/  UTCATOMSWS.FIND_AND_SET.ALIGN UP1, UR5, UR5 ;  /* 0x00000005000575e3 */ /* 0x000e240008020800 */
[----:B0-----:R-:W-:-:S04]  /*01f0*/  PLOP3.LUT P0, PT, PT, PT, UP1, 0x80, 0x8 ;  /* 0x000000000008781c */ /* 0x001fc80003f0f018 */
[----:B------:R-:W-:-:S04]  /*0200*/  SEL R0, RZ, 0xffffffff, !P0 ;  /* 0xffffffffff007807 */ /* 0x000fc80004000000 */
[----:B------:R-:W-:Y:S01]  /*0210*/  ISETP.NE.AND P0, PT, R0, RZ, PT ;  /* 0x000000ff0000720c */ /* 0x000fe20003f05270 */
[----:B------:R-:W-:-:S12]  /*0220*/  IMAD.U32 R0, RZ, RZ, UR5 ;  /* 0x00000005ff007e24 */ /* 0x000fd8000f8e00ff */
[----:B------:R-:W-:Y:S05]  /*0230*/  @!P0 BRA `(.L_x_4) ;  /* 0xfffffffc00dc8947 */ /* 0x000fea000383ffff */
.L_x_3:
[C---:B------:R-:W-:Y:S01]  /*0240*/  VIADD R3, R0.reuse, 0x10 ;  /* 0x0000001000037836 */ /* 0x040fe20000000000 */
[----:B------:R-:W-:Y:S01]  /*0250*/  UMOV UR5, 0x50 ;  /* 0x0000005000057882 */ /* 0x000fe20000000000 */
[----:B------:R-:W-:Y:S01]  /*0260*/  SHF.L.U32 R2, R5, R0, RZ ;  /* 0x0000000005027219 */ /* 0x000fe200000006ff */
[----:B------:R-:W-:Y:S01]  /*0270*/  ULEA UR5, UR6, UR5, 0x18 ;  /* 0x0000000506057291 */ /* 0x000fe2000f8ec0ff */
[----:B------:R-:W-:Y:S01]  /*0280*/  IMAD.SHL.U32 R0, R0, 0x20, RZ ;  /* 0x0000002000007824 */ /* 0x000fe200078e00ff */
[----:B------:R-:W-:-:S04]  /*0290*/  SHF.L.U32 R3, R4, R3, RZ ;  /* 0x0000000304037219 */ /* 0x000fc800000006ff */
[----:B------:R-:W-:-:S05]  /*02a0*/  LOP3.LUT R2, R3, R2, RZ, 0xfc, !PT ;  /* 0x0000000203027212 */ /* 0x000fca00078efcff */
[----:B------:R0:W-:Y:S04]  /*02b0*/  ATOMS.OR RZ, [UR5], R2 ;  /* 0x00000002ffff798c */ /* 0x0001e8000b000005 */
[----:B------:R0:W-:Y:S01]  /*02c0*/  STS [UR4], R0 ;  /* 0x00000000ff007988 */ /* 0x0001e20008000804 */
[----:B------:R-:W-:Y:S05]  /*02d0*/  BRA `(.L_x_2) ;  /* 0x0000000000107947 */ /* 0x000fea0003800000 */
.L_x_1:
[----:B------:R-:W-:Y:S01]  /*02e0*/  IMAD.MOV.U32 R0, RZ, RZ, -0x1 ;  /* 0xffffffffff007424 */ /* 0x000fe200078e00ff */
[----:B------:R-:W-:-:S04]  /*02f0*/  MOV R2, 0x320 ;  /* 0x0000032000027802 */ /* 0x000fc80000000f00 */
[----:B------:R0:W-:Y:S03]  /*0300*/  STS [UR4], R0 ;  /* 0x00000000ff007988 */ /* 0x0001e60008000804 */
[----:B0-----:R-:W-:Y:S05]  /*0310*/  CALL.REL.NOINC `($__internal_1_$__cuda_sm10x_tcgen05_guardrail_trap_phase_invalid_during_alloc) ;  /* 0x000004b4007c7944 */ /* 0x001fea0003c00000 */
.L_x_2:
[----:B------:R-:W-:Y:S05]  /*0320*/  WARPSYNC.ALL ;  /* 0x0000000000007948 */ /* 0x000fea0003800000 */
[----:B------:R-:W-:Y:S01]  /*0330*/  NOP ;  /* 0x0000000000007918 */ /* 0x000fe20000000000 */
.L_x_0:
[----:B------:R-:W1:Y:S01]  /*0340*/  LDC.64 R102, c[0x0][0x398] ;  /* 0x0000e600ff667b82 */ /* 0x000e620000000a00 */
[----:B------:R-:W2:Y:S01]  /*0350*/  S2R R7, SR_CTAID.X ;  /* 0x0000000000077919 */ /* 0x000ea20000002500 */
[----:B------:R-:W-:Y:S01]  /*0360*/  UMOV UR4, 0x400 ;  /* 0x0000040000047882 */ /* 0x000fe20000000000 */
[----:B------:R-:W3:Y:S01]  /*0370*/  LDCU UR8, c[0x0][0x3a4] ;  /* 0x00007480ff0877ac */ /* 0x000ee20008000800 */
[----:B------:R-:W4:Y:S01]  /*0380*/  S2R R107, SR_TID.X ;  /* 0x00000000006b7919 */ /* 0x000f220000002100 */
[----:B------:R-:W0:Y:S03]  /*0390*/  LDCU.64 UR20, c[0x0][0x358] ;  /* 0x00006b00ff1477ac */ /* 0x000e260008000a00 */
[----:B------:R-:W5:Y:S01]  /*03a0*/  S2UR UR6, SR_CgaCtaId ;  /* 0x00000000000679c3 */ /* 0x000f620000008800 */
[----:B------:R-:W0:Y:S01]  /*03b0*/  LDCU.64 UR14, c[0x0][0x380] ;  /* 0x00007000ff0e77ac */ /* 0x000e220008000a00 */
[----:B------:R-:W-:Y:S01]  /*03c0*/  UMOV UR10, 0x1 ;  /* 0x00000001000a7882 */ /* 0x000fe20000000000 */
[----:B01----:R-:W-:Y:S01]  /*03d0*/  VIADD R0, R103, 0x7f ;  /* 0x0000007f67007836 */ /* 0x003fe20000000000 */
[----:B------:R-:W-:-:S04]  /*03e0*/  IABS R13, R103 ;  /* 0x00000067000d7213 */ /* 0x000fc80000000000 */
[----:B------:R-:W-:Y:S01]  /*03f0*/  SHF.R.S32.HI R3, RZ, 0x1f, R0 ;  /* 0x0000001fff037819 */ /* 0x000fe20000011400 */
[----:B-----5:R-:W-:-:S03]  /*0400*/  ULEA UR4, UR6, UR4, 0x18 ;  /* 0x0000000406047291 */ /* 0x020fc6000f8ec0ff */
[----:B------:R-:W-:Y:S02]  /*0410*/  LEA.HI R3, R3, R0, RZ, 0x7 ;  /* 0x0000000003037211 */ /* 0x000fe400078f38ff */
[----:B--2---:R-:W-:Y:S02]  /*0420*/  IABS R8, R7 ;  /* 0x0000000700087213 */ /* 0x004fe40000000000 */
[----:B------:R-:W-:Y:S02]  /*0430*/  SHF.R.S32.HI R3, RZ, 0x7, R3 ;  /* 0x00000007ff037819 */ /* 0x000fe40000011403 */
[----:B----4-:R-:W-:Y:S02]  /*0440*/  SHF.R.U32.HI R14, RZ, 0x5, R107 ;  /* 0x00000005ff0e7819 */ /* 0x010fe4000001166b */
[----:B------:R-:W-:Y:S01]  /*0450*/  LOP3.LUT R134, R107, 0x7f, RZ, 0xc0, !PT ;  /* 0x0000007f6b867812 */ /* 0x000fe200078ec0ff */
[----:B------:R-:W-:Y:S01]  /*0460*/  IMAD.SHL.U32 R4, R3, 0x8, RZ ;  /* 0x0000000803047824 */ /* 0x000fe200078e00ff */
[----:B------:R-:W0:Y:S04]  /*0470*/  LDC R107, c[0x0][0x3a0] ;  /* 0x0000e800ff6b7b82 */ /* 0x000e280000000800 */
[----:B------:R-:W-:-:S02]  /*0480*/  IABS R5, R4 ;  /* 0x0000000400057213 */ /* 0x000fc40000000000 */
[----:B------:R-:W-:Y:S02]  /*0490*/  IABS R10, R4 ;  /* 0x00000004000a7213 */ /* 0x000fe40000000000 */
[----:B------:R-:W1:Y:S08]  /*04a0*/  I2F.RP R0, R5 ;  /* 0x0000000500007306 */ /* 0x000e700000209400 */
[----:B-1----:R-:W1:Y:S02]  /*04b0*/  MUFU.RCP R0, R0 ;  /* 0x0000000000007308 */ /* 0x002e640000001000 */
[----:B-1----:R-:W-:-:S02]  /*04c0*/  VIADD R2, R0, 0xffffffe ;  /* 0x0ffffffe00027836 */ /* 0x002fc40000000000 */
[----:B------:R-:W-:-:S04]  /*04d0*/  IMAD.MOV R0, RZ, RZ, -R10 ;  /* 0x000000ffff007224 */ /* 0x000fc800078e0a0a */
[----:B------:R1:W2:Y:S02]  /*04e0*/  F2I.FTZ.U32.TRUNC.NTZ R3, R2 ;  /* 0x0000000200037305 */ /* 0x0002a4000021f000 */
[----:B-1----:R-:W-:Y:S02]  /*04f0*/  IMAD.MOV.U32 R2, RZ, RZ, RZ ;  /* 0x000000ffff027224 */ /* 0x002fe400078e00ff */
[----:B--2---:R-:W-:-:S04]  /*0500*/  IMAD.MOV R6, RZ, RZ, -R3 ;  /* 0x000000ffff067224 */ /* 0x004fc800078e0a03 */
[----:B------:R-:W-:Y:S02]  /*0510*/  IMAD R9, R6, R5, RZ ;  /* 0x0000000506097224 */ /* 0x000fe400078e02ff */
[----:B------:R-:W-:Y:S02]  /*0520*/  IMAD.MOV.U32 R6, RZ, RZ, R8 ;  /* 0x000000ffff067224 */ /* 0x000fe400078e0008 */
[----:B------:R-:W-:-:S06]  /*0530*/  IMAD.HI.U32 R3, R3, R9, R2 ;  /* 0x0000000903037227 */ /* 0x000fcc00078e0002 */
[----:B------:R-:W-:-:S04]  /*0540*/  IMAD.HI.U32 R3, R3, R6, RZ ;  /* 0x0000000603037227 */ /* 0x000fc800078e00ff */
[----:B------:R-:W-:Y:S01]  /*0550*/  IMAD R0, R3, R0, R6 ;  /* 0x0000000003007224 */ /* 0x000fe200078e0206 */
[----:B------:R-:W-:Y:S01]  /*0560*/  IABS R6, R102 ;  /* 0x0000006600067213 */ /* 0x000fe20000000000 */
[----:B------:R-:W-:Y:S03]  /*0570*/  BAR.SYNC.DEFER_BLOCKING 0x0 ;  /* 0x0000000000007b1d */ /* 0x000fe60000010000 */
[----:B------:R-:W-:-:S13]  /*0580*/  ISETP.GT.U32.AND P1, PT, R5, R0, PT ;  /* 0x000000000500720c */ /* 0x000fda0003f24070 */
[----:B------:R-:W-:Y:S02]  /*0590*/  @!P1 IMAD.IADD R0, R0, 0x1, -R5 ;  /* 0x0000000100009824 */ /* 0x000fe400078e0a05 */
[----:B------:R-:W-:Y:S01]  /*05a0*/  @!P1 VIADD R3, R3, 0x1 ;  /* 0x0000000103039836 */ /* 0x000fe20000000000 */
[----:B------:R-:W-:Y:S02]  /*05b0*/  ISETP.NE.AND P1, PT, R4, RZ, PT ;  /* 0x000000ff0400720c */ /* 0x000fe40003f25270 */
[----:B------:R-:W-:Y:S02]  /*05c0*/  ISETP.GE.U32.AND P0, PT, R0, R5, PT ;  /* 0x000000050000720c */ /* 0x000fe40003f06070 */
[----:B------:R-:W-:-:S04]  /*05d0*/  LOP3.LUT R0, R7, R4, RZ, 0x3c, !PT ;  /* 0x0000000407007212 */ /* 0x000fc800078e3cff */
[----:B------:R-:W-:Y:S01]  /*05e0*/  ISETP.GE.AND P2, PT, R0, RZ, PT ;  /* 0x000000ff0000720c */ /* 0x000fe20003f46270 */
[----:B------:R-:W-:-:S06]  /*05f0*/  VIADD R0, R102, 0x7f ;  /* 0x0000007f66007836 */ /* 0x000fcc0000000000 */
[----:B------:R-:W-:-:S04]  /*0600*/  @P0 VIADD R3, R3, 0x1 ;  /* 0x0000000103030836 */ /* 0x000fc80000000000 */
[----:B------:R-:W-:Y:S01]  /*0610*/  IMAD.MOV.U32 R2, RZ, RZ, R3 ;  /* 0x000000ffff027224 */ /* 0x000fe200078e0003 */
[----:B------:R-:W-:-:S03]  /*0620*/  SHF.R.S32.HI R3, RZ, 0x1f, R0 ;  /* 0x0000001fff037819 */ /* 0x000fc60000011400 */
[----:B------:R-:W-:Y:S01]  /*0630*/  @!P2 IMAD.MOV R2, RZ, RZ, -R2 ;  /* 0x000000ffff02a224 */ /* 0x000fe200078e0a02 */
[----:B------:R-:W-:Y:S02]  /*0640*/  @!P1 LOP3.LUT R2, RZ, R4, RZ, 0x33, !PT ;  /* 0x00000004ff029212 */ /* 0x000fe400078e33ff */
[----:B------:R-:W-:-:S03]  /*0650*/  LEA.HI R3, R3, R0, RZ, 0x7 ;  /* 0x0000000003037211 */ /* 0x000fc600078f38ff */
[----:B------:R-:W-:-:S05]  /*0660*/  IMAD.SHL.U32 R8, R2, 0x8, RZ ;  /* 0x0000000802087824 */ /* 0x000fca00078e00ff */
[----:B------:R-:W-:-:S04]  /*0670*/  LEA.HI.SX32 R3, R3, -R8, 0x19 ;  /* 0x8000000803037211 */ /* 0x000fc800078fcaff */
[----:B------:R-:W-:Y:S01]  /*0680*/  VIMNMX R11, PT, PT, R3, 0x8, PT ;  /* 0x00000008030b7848 */ /* 0x000fe20003fe0100 */
[----:B------:R-:W-:Y:S02]  /*0690*/  IMAD.MOV R3, RZ, RZ, -R2 ;  /* 0x000000ffff037224 */ /* 0x000fe400078e0a02 */
[----:B------:R-:W-:Y:S01]  /*06a0*/  IMAD.MOV.U32 R2, RZ, RZ, R6 ;  /* 0x000000ffff027224 */ /* 0x000fe200078e0006 */
[----:B------:R-:W-:Y:S01]  /*06b0*/  IABS R9, R11 ;  /* 0x0000000b00097213 */ /* 0x000fe20000000000 */
[----:B------:R-:W-:Y:S02]  /*06c0*/  IMAD R10, R4, R3, R7 ;  /* 0x00000003040a7224 */ /* 0x000fe400078e0207 */
[----:B------:R-:W-:Y:S01]  /*06d0*/  IMAD.MOV.U32 R4, RZ, RZ, RZ ;  /* 0x000000ffff047224 */ /* 0x000fe200078e00ff */
[----:B------:R-:W1:Y:S02]  /*06e0*/  I2F.RP R0, R9 ;  /* 0x0000000900007306 */ /* 0x000e640000209400 */
[----:B------:R-:W-:-:S06]  /*06f0*/  IABS R7, R10 ;  /* 0x0000000a00077213 */ /* 0x000fcc0000000000 */
[----:B------:R-:W2:Y:S08]  /*0700*/  I2F.RP R6, R2 ;  /* 0x0000000200067306 */ /* 0x000eb00000209400 */
[----:B-1----:R-:W1:Y:S08]  /*0710*/  MUFU.RCP R0, R0 ;  /* 0x0000000000007308 */ /* 0x002e700000001000 */
[----:B--2---:R-:W2:Y:S01]  /*0720*/  MUFU.RCP R6, R6 ;  /* 0x0000000600067308 */ /* 0x004ea20000001000 */
[----:B-1----:R-:W-:Y:S01]  /*0730*/  VIADD R5, R0, 0xffffffe ;  /* 0x0ffffffe00057836 */ /* 0x002fe20000000000 */
[----:B------:R-:W-:-:S06]  /*0740*/  IABS R0, R11 ;  /* 0x0000000b00007213 */ /* 0x000fcc0000000000 */
[----:B------:R-:W1:Y:S01]  /*0750*/  F2I.FTZ.U32.TRUNC.NTZ R5, R5 ;  /* 0x0000000500057305 */ /* 0x000e62000021f000 */
[----:B------:R-:W-:Y:S02]  /*0760*/  IMAD.MOV R0, RZ, RZ, -R0 ;  /* 0x000000ffff007224 */ /* 0x000fe400078e0a00 */
[----:B--2---:R-:W-:-:S05]  /*0770*/  VIADD R82, R6, 0xffffffe ;  /* 0x0ffffffe06527836 */ /* 0x004fca0000000000 */
[----:B------:R2:W-:Y:S01]  /*0780*/  F2I.FTZ.U32.TRUNC.NTZ R83, R82 ;  /* 0x0000005200537305 */ /* 0x0005e2000021f000 */
[----:B-1----:R-:W-:Y:S02]  /*0790*/  IMAD.MOV R12, RZ, RZ, -R5 ;  /* 0x000000ffff0c7224 */ /* 0x002fe400078e0a05 */
[----:B--2---:R-:W-:Y:S02]  /*07a0*/  IMAD.MOV.U32 R82, RZ, RZ, RZ ;  /* 0x000000ffff527224 */ /* 0x004fe400078e00ff */
[----:B------:R-:W-:-:S04]  /*07b0*/  IMAD R3, R12, R9, RZ ;  /* 0x000000090c037224 */ /* 0x000fc800078e02ff */
[----:B------:R-:W-:-:S04]  /*07c0*/  IMAD.HI.U32 R4, R5, R3, R4 ;  /* 0x0000000305047227 */ /* 0x000fc800078e0004 */
[----:B------:R-:W-:Y:S02]  /*07d0*/  IMAD.MOV.U32 R3, RZ, RZ, R13 ;  /* 0x000000ffff037224 */ /* 0x000fe400078e000d */
[----:B------:R-:W-:Y:S02]  /*07e0*/  IMAD.HI.U32 R4, R4, R7, RZ ;  /* 0x0000000704047227 */ /* 0x000fe400078e00ff */
[----:B------:R-:W1:Y:S02]  /*07f0*/  I2F.RP R5, R3 ;  /* 0x0000000300057306 */ /* 0x000e640000209400 */
[----:B------:R-:W-:Y:S02]  /*0800*/  IMAD R0, R4, R0, R7 ;  /* 0x0000000004007224 */ /* 0x000fe400078e0207 */
[----:B------:R-:W2:Y:S01]  /*0810*/  LDS R7, [UR4] ;  /* 0x00000004ff077984 */ /* 0x000ea20008000800 */
[----:B------:R-:W-:Y:S02]  /*0820*/  BAR.SYNC.DEFER_BLOCKING 0x0 ;  /* 0x0000000000007b1d */ /* 0x000fe40000010000 */
[----:B------:R-:W-:-:S04]  /*0830*/  ISETP.GT.U32.AND P1, PT, R9, R0, PT ;  /* 0x000000000900720c */ /* 0x000fc80003f24070 */
[----:B-1----:R-:W1:Y:S09]  /*0840*/  MUFU.RCP R5, R5 ;  /* 0x0000000500057308 */ /* 0x002e720000001000 */
[----:B------:R-:W-:Y:S02]  /*0850*/  @!P1 IMAD.IADD R0, R0, 0x1, -R9 ;  /* 0x0000000100009824 */ /* 0x000fe400078e0a09 */
[----:B------:R-:W-:Y:S01]  /*0860*/  @!P1 VIADD R4, R4, 0x1 ;  /* 0x0000000104049836 */ /* 0x000fe20000000000 */
[----:B------:R-:W-:-:S02]  /*0870*/  ISETP.NE.AND P1, PT, R11, RZ, PT ;  /* 0x000000ff0b00720c */ /* 0x000fc40003f25270 */
[----:B------:R-:W-:Y:S02]  /*0880*/  ISETP.GE.U32.AND P0, PT, R0, R9, PT ;  /* 0x000000090000720c */ /* 0x000fe40003f06070 */
[----:B------:R-:W-:Y:S01]  /*0890*/  LOP3.LUT R0, R10, R11, RZ, 0x3c, !PT ;  /* 0x0000000b0a007212 */ /* 0x000fe200078e3cff */
[----:B-1----:R-:W-:-:S03]  /*08a0*/  VIADD R100, R5, 0xffffffe ;  /* 0x0ffffffe05647836 */ /* 0x002fc60000000000 */
[----:B------:R-:W-:Y:S01]  /*08b0*/  ISETP.GE.AND P2, PT, R0, RZ, PT ;  /* 0x000000ff0000720c */ /* 0x000fe20003f46270 */
[----:B------:R-:W-:Y:S01]  /*08c0*/  IMAD.SHL.U32 R0, R14, 0x200000, RZ ;  /* 0x002000000e007824 */ /* 0x000fe200078e00ff */
[----:B------:R1:W4:Y:S01]  /*08d0*/  F2I.FTZ.U32.TRUNC.NTZ R101, R100 ;  /* 0x0000006400657305 */ /* 0x000322000021f000 */
[----:B------:R-:W-:-:S03]  /*08e0*/  IMAD.MOV R5, RZ, RZ, -R83 ;  /* 0x000000ffff057224 */ /* 0x000fc600078e0a53 */
[----:B------:R-:W-:Y:S01]  /*08f0*/  LOP3.LUT R0, R0, 0x600000, RZ, 0xc0, !PT ;  /* 0x0060000000007812 */ /* 0x000fe200078ec0ff */
[----:B------:R-:W-:Y:S02]  /*0900*/  @P0 VIADD R4, R4, 0x1 ;  /* 0x0000000104040836 */ /* 0x000fe40000000000 */
[----:B------:R-:W-:Y:S01]  /*0910*/  IMAD R5, R5, R2, RZ ;  /* 0x0000000205057224 */ /* 0x000fe200078e02ff */
[----:B------:R-:W-:Y:S01]  /*0920*/  R2UR UR9, R0 ;  /* 0x00000000000972ca */ /* 0x000fe200000e0000 */
[----:B------:R-:W-:Y:S01]  /*0930*/  IMAD.MOV.U32 R6, RZ, RZ, R4 ;  /* 0x000000ffff067224 */ /* 0x000fe200078e0004 */
[----:B--2---:R-:W-:Y:S01]  /*0940*/  R2UR UR5, R7 ;  /* 0x00000000070572ca */ /* 0x004fe200000e0000 */
[----:B-1----:R-:W-:Y:S02]  /*0950*/  IMAD.MOV.U32 R100, RZ, RZ, RZ ;  /* 0x000000ffff647224 */ /* 0x002fe400078e00ff */
[----:B------:R-:W-:Y:S01]  /*0960*/  @!P2 IMAD.MOV R6, RZ, RZ, -R6 ;  /* 0x000000ffff06a224 */ /* 0x000fe200078e0a06 */
[----:B------:R-:W-:Y:S01]  /*0970*/  @!P1 LOP3.LUT R6, RZ, R11, RZ, 0x33, !PT ;  /* 0x0000000bff069212 */ /* 0x000fe200078e33ff */
[----:B------:R-:W-:Y:S01]  /*0980*/  IMAD.HI.U32 R82, R83, R5, R82 ;  /* 0x0000000553527227 */ /* 0x000fe200078e0052 */
[----:B------:R-:W-:-:S03]  /*0990*/  ISETP.NE.AND P1, PT, R102, RZ, PT ;  /* 0x000000ff6600720c */ /* 0x000fc60003f25270 */
[--C-:B----4-:R-:W-:Y:S02]  /*09a0*/  IMAD.MOV R12, RZ, RZ, -R101.reuse ;  /* 0x000000ffff0c7224 */ /* 0x110fe400078e0a65 */
[----:B------:R-:W-:Y:S02]  /*09b0*/  IMAD.SHL.U32 R114, R6, 0x80, RZ ;  /* 0x0000008006727824 */ /* 0x000fe400078e00ff */
[----:B------:R-:W-:Y:S02]  /*09c0*/  IMAD R7, R12, R3, RZ ;  /* 0x000000030c077224 */ /* 0x000fe400078e02ff */
[C---:B------:R-:W-:Y:S01]  /*09d0*/  VIADD R126, R114.reuse, 0x3 ;  /* 0x00000003727e7836 */ /* 0x040fe20000000000 */
[----:B------:R-:W-:Y:S01]  /*09e0*/  STL [R1+0x6b8], R114 ;  /* 0x0006b87201007387 */ /* 0x000fe20000100800 */
[C---:B------:R-:W-:Y:S01]  /*09f0*/  VIADD R133, R114.reuse, 0x7f ;  /* 0x0000007f72857836 */ /* 0x040fe20000000000 */
[----:B------:R-:W-:Y:S01]  /*0a00*/  IABS R99, R114 ;  /* 0x0000007200637213 */ /* 0x000fe20000000000 */
[----:B------:R-:W-:Y:S01]  /*0a10*/  IMAD.MOV R4, RZ, RZ, -R6 ;  /* 0x000000ffff047224 */ /* 0x000fe200078e0a06 */
[----:B------:R-:W-:Y:S01]  /*0a20*/  IABS R95, R126 ;  /* 0x0000007e005f7213 */ /* 0x000fe20000000000 */
[C---:B------:R-:W-:Y:S01]  /*0a30*/  VIADD R132, R114.reuse, 0x1 ;  /* 0x0000000172847836 */ /* 0x040fe20000000000 */
[----:B------:R-:W-:Y:S01]  /*0a40*/  IABS R98, R133 ;  /* 0x0000008500627213 */ /* 0x000fe20000000000 */
[----:B------:R-:W-:Y:S01]  /*0a50*/  IMAD.HI.U32 R100, R101, R7, R100 ;  /* 0x0000000765647227 */ /* 0x000fe200078e0064 */
[----:B------:R-:W-:Y:S02]  /*0a60*/  STL [R1+0x1660], R133 ;  /* 0x0016608501007387 */ /* 0x000fe40000100800 */
[----:B------:R-:W-:Y:S01]  /*0a70*/  IABS R97, R132 ;  /* 0x0000008400617213 */ /* 0x000fe20000000000 */
[----:B------:R-:W-:-:S02]  /*0a80*/  VIADD R13, R114, 0x7 ;  /* 0x00000007720d7836 */ /* 0x000fc40000000000 */
[----:B------:R-:W-:Y:S02]  /*0a90*/  IMAD R0, R11, R4, R10 ;  /* 0x000000040b007224 */ /* 0x000fe400078e020a */
[C---:B------:R-:W-:Y:S01]  /*0aa0*/  VIADD R147, R114.reuse, 0x2 ;  /* 0x0000000272937836 */ /* 0x040fe20000000000 */
[----:B------:R-:W-:Y:S01]  /*0ab0*/  IABS R91, R13 ;  /* 0x0000000d005b7213 */ /* 0x000fe20000000000 */
[----:B------:R-:W-:Y:S02]  /*0ac0*/  VIADD R135, R114, 0x5 ;  /* 0x0000000572877836 */ /* 0x000fe40000000000 */
[----:B------:R-:W-:Y:S01]  /*0ad0*/  IMAD.IADD R0, R8, 0x1, R0 ;  /* 0x0000000108007824 */ /* 0x000fe200078e0200 */
[----:B------:R-:W-:Y:S01]  /*0ae0*/  STL [R1+0x1604], R147 ;  /* 0x0016049301007387 */ /* 0x000fe20000100800 */
[----:B------:R-:W-:Y:S01]  /*0af0*/  IMAD.HI.U32 R7, R100, R95, RZ ;  /* 0x0000005f64077227 */ /* 0x000fe200078e00ff */
[----:B------:R-:W-:Y:S02]  /*0b00*/  IABS R93, R135 ;  /* 0x00000087005d7213 */ /* 0x000fe40000000000 */
[----:B------:R-:W-:Y:S01]  /*0b10*/  STL [R1+0x1608], R132 ;  /* 0x0016088401007387 */ /* 0x000fe20000100800 */
[----:B------:R-:W-:Y:S01]  /*0b20*/  VIADD R162, R114, 0x4 ;  /* 0x0000000472a27836 */ /* 0x000fe20000000000 */
[----:B------:R-:W-:Y:S01]  /*0b30*/  IABS R96, R147 ;  /* 0x0000009300607213 */ /* 0x000fe20000000000 */
[C---:B------:R-:W-:Y:S01]  /*0b40*/  IMAD.HI.U32 R8, R100.reuse, R98, RZ ;  /* 0x0000006264087227 */ /* 0x040fe200078e00ff */
[----:B------:R-:W-:Y:S02]  /*0b50*/  STL [R1+0x1600], R126 ;  /* 0x0016007e01007387 */ /* 0x000fe40000100800 */
[----:B------:R-:W-:Y:S01]  /*0b60*/  IABS R94, R162 ;  /* 0x000000a2005e7213 */ /* 0x000fe20000000000 */
[----:B------:R-:W-:Y:S01]  /*0b70*/  IMAD.HI.U32 R5, R100, R97, RZ ;  /* 0x0000006164057227 */ /* 0x000fe200078e00ff */
[----:B------:R-:W-:Y:S03]  /*0b80*/  STL [R1+0x161c], R162 ;  /* 0x00161ca201007387 */ /* 0x000fe60000100800 */
[----:B------:R-:W-:Y:S01]  /*0b90*/  IMAD.MOV R10, RZ, RZ, -R7 ;  /* 0x000000ffff0a7224 */ /* 0x000fe200078e0a07 */
[----:B------:R-:W-:Y:S01]  /*0ba0*/  STL [R1+0x1618], R135 ;  /* 0x0016188701007387 */ /* 0x000fe20000100800 */
[----:B------:R-:W-:-:S02]  /*0bb0*/  VIADD R146, R114, 0x6 ;  /* 0x0000000672927836 */ /* 0x000fc40000000000 */
[----:B------:R-:W-:Y:S01]  /*0bc0*/  IMAD.MOV R9, RZ, RZ, -R8 ;  /* 0x000000ffff097224 */ /* 0x000fe200078e0a08 */
[----:B------:R1:W-:Y:S01]  /*0bd0*/  STL [R1+0x164c], R13 ;  /* 0x00164c0d01007387 */ /* 0x0003e20000100800 */
[----:B------:R-:W-:Y:S01]  /*0be0*/  VIADD R145, R114, 0x8 ;  /* 0x0000000872917836 */ /* 0x000fe20000000000 */
[----:B------:R-:W-:Y:S01]  /*0bf0*/  IABS R92, R146 ;  /* 0x00000092005c7213 */ /* 0x000fe20000000000 */
[----:B------:R-:W-:Y:S01]  /*0c00*/  IMAD.HI.U32 R7, R100, R91, RZ ;  /* 0x0000005b64077227 */ /* 0x000fe200078e00ff */
[----:B------:R-:W-:Y:S02]  /*0c10*/  STL [R1+0x1648], R146 ;  /* 0x0016489201007387 */ /* 0x000fe40000100800 */
[----:B------:R-:W-:Y:S01]  /*0c20*/  IABS R90, R145 ;  /* 0x00000091005a7213 */ /* 0x000fe20000000000 */
[----:B------:R-:W-:Y:S01]  /*0c30*/  IMAD.MOV R8, RZ, RZ, -R5 ;  /* 0x000000ffff087224 */ /* 0x000fe200078e0a05 */
[----:B------:R-:W-:Y:S01]  /*0c40*/  STL [R1+0x1650], R145 ;  /* 0x0016509101007387 */ /* 0x000fe20000100800 */
[----:B------:R-:W-:-:S02]  /*0c50*/  VIADD R144, R114, 0x9 ;  /* 0x0000000972907836 */ /* 0x000fc40000000000 */
[----:B------:R-:W-:-:S03]  /*0c60*/  IMAD.HI.U32 R5, R100, R93, RZ ;  /* 0x0000005d64057227 */ /* 0x000fc600078e00ff */
[----:B------:R-:W-:Y:S01]  /*0c70*/  STL [R1+0x1654], R144 ;  /* 0x0016549001007387 */ /* 0x000fe20000100800 */
[C---:B------:R-:W-:Y:S01]  /*0c80*/  VIADD R14, R114.reuse, 0xa ;  /* 0x0000000a720e7836 */ /* 0x040fe20000000000 */
[----:B------:R-:W-:Y:S01]  /*0c90*/  IABS R89, R144 ;  /* 0x0000009000597213 */ /* 0x000fe20000000000 */
[C---:B------:R-:W-:Y:S02]  /*0ca0*/  VIADD R11, R114.reuse, 0xc ;  /* 0x0000000c720b7836 */ /* 0x040fe40000000000 */
[----:B-1----:R-:W-:Y:S01]  /*0cb0*/  VIADD R13, R114, 0xb ;  /* 0x0000000b720d7836 */ /* 0x002fe20000000000 */
[----:B------:R-:W-:Y:S01]  /*0cc0*/  STL [R1+0x1658], R14 ;  /* 0x0016580e01007387 */ /* 0x000fe20000100800 */
[----:B------:R-:W-:Y:S01]  /*0cd0*/  IMAD.MOV R12, RZ, RZ, -R7 ;  /* 0x000000ffff0c7224 */ /* 0x000fe200078e0a07 */
[----:B------:R-:W-:Y:S01]  /*0ce0*/  IABS R86, R11 ;  /* 0x0000000b00567213 */ /* 0x000fe20000000000 */
[C---:B------:R-:W-:Y:S01]  /*0cf0*/  IMAD R95, R3.reuse, R10, R95 ;  /* 0x0000000a035f7224 */ /* 0x040fe200078e025f */
[----:B------:R-:W-:Y:S01]  /*0d00*/  STL [R1+0x165c], R13 ;  /* 0x00165c0d01007387 */ /* 0x000fe20000100800 */
[----:B------:R-:W-:Y:S01]  /*0d10*/  IMAD R98, R3, R9, R98 ;  /* 0x0000000903627224 */ /* 0x000fe200078e0262 */
[----:B------:R-:W-:Y:S01]  /*0d20*/  IABS R88, R14 ;  /* 0x0000000e00587213 */ /* 0x000fe20000000000 */
[----:B------:R-:W-:Y:S01]  /*0d30*/  IMAD.MOV R10, RZ, RZ, -R5 ;  /* 0x000000ffff0a7224 */ /* 0x000fe200078e0a05 */
[----:B------:R1:W-:Y:S01]  /*0d40*/  STL [R1+0x1664], R11 ;  /* 0x0016640b01007387 */ /* 0x0003e20000100800 */
[----:B------:R-:W-:Y:S01]  /*0d50*/  IMAD.HI.U32 R6, R100, R96, RZ ;  /* 0x0000006064067227 */ /* 0x000fe200078e00ff */
[----:B------:R-:W-:-:S03]  /*0d60*/  IABS R87, R13 ;  /* 0x0000000d00577213 */ /* 0x000fc60000000000 */
[C---:B------:R-:W-:Y:S02]  /*0d70*/  VIADD R9, R114.reuse, 0xd ;  /* 0x0000000d72097836 */ /* 0x040fe40000000000 */
[C---:B------:R-:W-:Y:S02]  /*0d80*/  IMAD R91, R3.reuse, R12, R91 ;  /* 0x0000000c035b7224 */ /* 0x040fe400078e025b */
[----:B------:R-:W-:Y:S01]  /*0d90*/  VIADD R143, R114, 0xe ;  /* 0x0000000e728f7836 */ /* 0x000fe20000000000 */
[----:B------:R2:W-:Y:S01]  /*0da0*/  STL [R1+0x1678], R9 ;  /* 0x0016780901007387 */ /* 0x0005e20000100800 */
[----:B------:R-:W-:Y:S01]  /*0db0*/  IMAD.HI.U32 R4, R100, R99, RZ ;  /* 0x0000006364047227 */ /* 0x000fe200078e00ff */
[----:B------:R-:W-:Y:S02]  /*0dc0*/  IABS R85, R9 ;  /* 0x0000000900557213 */ /* 0x000fe40000000000 */
[----:B------:R-:W-:Y:S01]  /*0dd0*/  STL [R1+0x1684], R143 ;  /* 0x0016848f01007387 */ /* 0x000fe20000100800 */
[----:B------:R-:W-:Y:S01]  /*0de0*/  VIADD R12, R114, 0xf ;  /* 0x0000000f720c7836 */ /* 0x000fe20000000000 */
[----:B------:R-:W-:Y:S01]  /*0df0*/  IABS R84, R143 ;  /* 0x0000008f00547213 */ /* 0x000fe20000000000 */
[----:B------:R-:W-:-:S02]  /*0e00*/  IMAD R93, R3, R10, R93 ;  /* 0x0000000a035d7224 */ /* 0x000fc400078e025d */
[C---:B-1----:R-:W-:Y:S01]  /*0e10*/  VIADD R11, R114.reuse, 0x10 ;  /* 0x00000010720b7836 */ /* 0x042fe20000000000 */
[----:B------:R-:W-:Y:S01]  /*0e20*/  STL [R1+0x1698], R12 ;  /* 0x0016980c01007387 */ /* 0x000fe20000100800 */
[----:B------:R-:W-:Y:S01]  /*0e30*/  IMAD.MOV R6, RZ, RZ, -R6 ;  /* 0x000000ffff067224 */ /* 0x000fe200078e0a06 */
[----:B------:R-:W-:Y:S01]  /*0e40*/  IABS R81, R12 ;  /* 0x0000000c00517213 */ /* 0x000fe20000000000 */
[----:B------:R-:W-:Y:S01]  /*0e50*/  VIADD R10, R114, 0x11 ;  /* 0x00000011720a7836 */ /* 0x000fe20000000000 */
[----:B------:R1:W-:Y:S01]  /*0e60*/  STL [R1+0x16a4], R11 ;  /* 0x0016a40b01007387 */ /* 0x0003e20000100800 */
[----:B------:R-:W-:Y:S01]  /*0e70*/  IMAD R97, R3, R8, R97 ;  /* 0x0000000803617224 */ /* 0x000fe200078e0261 */
[----:B------:R-:W-:Y:S01]  /*0e80*/  IABS R80, R11 ;  /* 0x0000000b00507213 */ /* 0x000fe20000000000 */
[----:B------:R-:W-:Y:S01]  /*0e90*/  IMAD.HI.U32 R7, R100, R86, RZ ;  /* 0x0000005664077227 */ /* 0x000fe200078e00ff */
[----:B------:R-:W-:Y:S01]  /*0ea0*/  IABS R79, R10 ;  /* 0x0000000a004f7213 */ /* 0x000fe20000000000 */
[----:B------:R-:W-:Y:S02]  /*0eb0*/  STL [R1+0x16b8], R10 ;  /* 0x0016b80a01007387 */ /* 0x000fe40000100800 */
[----:B------:R-:W-:-:S02]  /*0ec0*/  IMAD.MOV R4, RZ, RZ, -R4 ;  /* 0x000000ffff047224 */ /* 0x000fc400078e0a04 */
[----:B------:R-:W-:-:S04]  /*0ed0*/  IMAD.HI.U32 R8, R100, R90, RZ ;  /* 0x0000005a64087227 */ /* 0x000fc800078e00ff */
[----:B--2---:R-:W-:Y:S02]  /*0ee0*/  VIADD R9, R114, 0x12 ;  /* 0x0000001272097836 */ /* 0x004fe40000000000 */
[----:B------:R-:W-:-:S03]  /*0ef0*/  IMAD.HI.U32 R5, R100, R88, RZ ;  /* 0x0000005864057227 */ /* 0x000fc600078e00ff */
[----:B------:R2:W-:Y:S01]  /*0f00*/  STL [R1+0x16b4], R9 ;  /* 0x0016b40901007387 */ /* 0x0005e20000100800 */
[----:B------:R-:W-:Y:S01]  /*0f10*/  IMAD R96, R3, R6, R96 ;  /* 0x0000000603607224 */ /* 0x000fe200078e0260 */
[----:B------:R-:W-:Y:S01]  /*0f20*/  IABS R78, R9 ;  /* 0x00000009004e7213 */ /* 0x000fe20000000000 */
[----:B------:R-:W-:Y:S02]  /*0f30*/  VIADD R142, R114, 0x13 ;  /* 0x00000013728e7836 */ /* 0x000fe40000000000 */
[----:B------:R-:W-:-:S03]  /*0f40*/  IMAD.HI.U32 R6, R100, R92, RZ ;  /* 0x0000005c64067227 */ /* 0x000fc600078e00ff */
[----:B------:R-:W-:Y:S01]  /*0f50*/  STL [R1+0x16b0], R142 ;  /* 0x0016b08e01007387 */ /* 0x000fe20000100800 */
[----:B------:R-:W-:Y:S01]  /*0f60*/  IMAD.MOV R7, RZ, RZ, -R7 ;  /* 0x000000ffff077224 */ /* 0x000fe200078e0a07 */
[----:B------:R-:W-:Y:S01]  /*0f70*/  IABS R77, R142 ;  /* 0x0000008e004d7213 */ /* 0x000fe20000000000 */
[C---:B------:R-:W-:Y:S02]  /*0f80*/  VIADD R14, R114.reuse, 0x14 ;  /* 0x00000014720e7836 */ /* 0x040fe40000000000 */
[C---:B-1----:R-:W-:Y:S02]  /*0f90*/  VIADD R11, R114.reuse, 0x16 ;  /* 0x00000016720b7836 */ /* 0x042fe40000000000 */
[----:B------:R-:W-:Y:S01]  /*0fa0*/  IMAD R99, R3, R4, R99 ;  /* 0x0000000403637224 */ /* 0x000fe200078e0263 */
[----:B------:R-:W-:Y:S01]  /*0fb0*/  STL [R1+0x16ac], R14 ;  /* 0x0016ac0e01007387 */ /* 0x000fe20000100800 */
[----:B------:R-:W-:Y:S01]  /*0fc0*/  IMAD.MOV R8, RZ, RZ, -R8 ;  /* 0x000000ffff087224 */ /* 0x000fe200078e0a08 */
[----:B------:R-:W-:Y:S01]  /*0fd0*/  IABS R74, R11 ;  /* 0x0000000b004a7213 */ /* 0x000fe20000000000 */
[----:B------:R-:W-:Y:S01]  /*0fe0*/  VIADD R13, R114, 0x15 ;  /* 0x00000015720d7836 */ /* 0x000fe20000000000 */
[----:B------:R-:W-:Y:S01]  /*0ff0*/  IABS R76, R14 ;  /* 0x0000000e004c7213 */ /* 0x000fe20000000000 */
[----:B------:R-:W-:-:S03]  /*1000*/  IMAD.HI.U32 R4, R100, R94, RZ ;  /* 0x0000005e64047227 */ /* 0x000fc600078e00ff */
[----:B------:R-:W-:Y:S01]  /*1010*/  STL [R1+0x16a8], R13 ;  /* 0x0016a80d01007387 */ /* 0x000fe20000100800 */
[----:B------:R-:W-:Y:S01]  /*1020*/  IMAD.MOV R5, RZ, RZ, -R5 ;  /* 0x000000ffff057224 */ /* 0x000fe200078e0a05 */
[----:B------:R-:W-:Y:S01]  /*1030*/  IABS R75, R13 ;  /* 0x0000000d004b7213 */ /* 0x000fe20000000000 */
[----:B--2---:R-:W-:Y:S01]  /*1040*/  VIADD R9, R114, 0x17 ;  /* 0x0000001772097836 */ /* 0x004fe20000000000 */
[----:B------:R-:W-:Y:S01]  /*1050*/  STL [R1+0x16a0], R11 ;  /* 0x0016a00b01007387 */ /* 0x000fe20000100800 */
[----:B------:R-:W-:Y:S02]  /*1060*/  IMAD.MOV R6, RZ, RZ, -R6 ;  /* 0x000000ffff067224 */ /* 0x000fe400078e0a06 */
[C---:B------:R-:W-:Y:S01]  /*1070*/  IMAD R86, R3.reuse, R7, R86 ;  /* 0x0000000703567224 */ /* 0x040fe200078e0256 */
[----:B------:R1:W-:Y:S01]  /*1080*/  STL [R1+0x16bc], R9 ;  /* 0x0016bc0901007387 */ /* 0x0003e20000100800 */
[----:B------:R-:W-:Y:S01]  /*1090*/  IMAD R90, R3, R8, R90 ;  /* 0x00000008035a7224 */ /* 0x000fe200078e025a */
[----:B------:R-:W-:Y:S01]  /*10a0*/  IABS R73, R9 ;  /* 0x0000000900497213 */ /* 0x000fe20000000000 */
[----:B------:R-:W-:-:S04]  /*10b0*/  IMAD.HI.U32 R7, R100, R79, RZ ;  /* 0x0000004f64077227 */ /* 0x000fc800078e00ff */
[----:B------:R-:W-:Y:S02]  /*10c0*/  IMAD.MOV R4, RZ, RZ, -R4 ;  /* 0x000000ffff047224 */ /* 0x000fe400078e0a04 */
[----:B------:R-:W-:-:S04]  /*10d0*/  IMAD.HI.U32 R8, R100, R85, RZ ;  /* 0x0000005564087227 */ /* 0x000fc800078e00ff */
[----:B------:R-:W-:Y:S02]  /*10e0*/  IMAD R88, R3, R5, R88 ;  /* 0x0000000503587224 */ /* 0x000fe400078e0258 */
[----:B------:R-:W-:-:S04]  /*10f0*/  IMAD.HI.U32 R5, R100, R81, RZ ;  /* 0x0000005164057227 */ /* 0x000fc800078e00ff */
[----:B------:R-:W-:Y:S02]  /*1100*/  IMAD R92, R3, R6, R92 ;  /* 0x00000006035c7224 */ /* 0x000fe400078e025c */
[----:B------:R-:W-:-:S04]  /*1110*/  IMAD.HI.U32 R6, R100, R87, RZ ;  /* 0x0000005764067227 */ /* 0x000fc800078e00ff */
[----:B------:R-:W-:Y:S02]  /*1120*/  IMAD.MOV R12, RZ, RZ, -R7 ;  /* 0x000000ffff0c7224 */ /* 0x000fe400078e0a07 */
[----:B-1----:R-:W-:Y:S02]  /*1130*/  VIADD R9, R114, 0x1b ;  /* 0x0000001b72097836 */ /* 0x002fe40000000000 */
[----:B------:R-:W-:Y:S02]  /*1140*/  IMAD R94, R3, R4, R94 ;  /* 0x00000004035e7224 */ /* 0x000fe400078e025e */
[----:B------:R-:W-:Y:S01]  /*1150*/  IMAD.MOV R8, RZ, RZ, -R8 ;  /* 0x000000ffff087224 */ /* 0x000fe200078e0a08 */
[----:B------:R-:W-:Y:S01]  /*1160*/  IABS R69, R9 ;  /* 0x0000000900457213 */ /* 0x000fe20000000000 */
[----:B------:R-:W-:-:S04]  /*1170*/  IMAD.HI.U32 R7, R100, R74, RZ ;  /* 0x0000004a64077227 */ /* 0x000fc800078e00ff */
[----:B------:R-:W-:-:S04]  /*1180*/  IMAD.HI.U32 R4, R100, R89, RZ ;  /* 0x0000005964047227 */ /* 0x000fc800078e00ff */
[----:B------:R-:W-:Y:S02]  /*1190*/  IMAD.MOV R10, RZ, RZ, -R5 ;  /* 0x000000ffff0a7224 */ /* 0x000fe400078e0a05 */
[----:B------:R-:W-:Y:S02]  /*11a0*/  VIADD R11, R114, 0x19 ;  /* 0x00000019720b7836 */ /* 0x000fe40000000000 */
[----:B------:R-:W-:-:S03]  /*11b0*/  IMAD.HI.U32 R5, R100, R76, RZ ;  /* 0x0000004c64057227 */ /* 0x000fc600078e00ff */
[----:B------:R-:W-:Y:S01]  /*11c0*/  IABS R71, R11 ;  /* 0x0000000b00477213 */ /* 0x000fe20000000000 */
[----:B------:R-:W-:Y:S02]  /*11d0*/  IMAD.MOV R6, RZ, RZ, -R6 ;  /* 0x000000ffff067224 */ /* 0x000fe400078e0a06 */
[C---:B------:R-:W-:Y:S02]  /*11e0*/  IMAD R79, R3.reuse, R12, R79 ;  /* 0x0000000c034f7224 */ /* 0x040fe400078e024f */
[----:B------:R-:W-:Y:S02]  /*11f0*/  IMAD R85, R3, R8, R85 ;  /* 0x0000000803557224 */ /* 0x000fe400078e0255 */
[----:B------:R-:W-:Y:S02]  /*1200*/  IMAD.MOV R7, RZ, RZ, -R7 ;  /* 0x000000ffff077224 */ /* 0x000fe400078e0a07 */
[----:B------:R-:W-:Y:S02]  /*1210*/  VIADD R12, R114, 0x18 ;  /* 0x00000018720c7836 */ /* 0x000fe40000000000 */
[----:B------:R-:W-:-:S02]  /*1220*/  IMAD.MOV R4, RZ, RZ, -R4 ;  /* 0x000000ffff047224 */ /* 0x000fc400078e0a04 */
[C---:B------:R-:W-:Y:S01]  /*1230*/  IMAD.HI.U32 R8, R100.reuse, R78, RZ ;  /* 0x0000004e64087227 */ /* 0x040fe200078e00ff */
[----:B------:R-:W-:Y:S01]  /*1240*/  STL [R1+0x169c], R12 ;  /* 0x00169c0c01007387 */ /* 0x000fe20000100800 */
[----:B------:R-:W-:Y:S02]  /*1250*/  IABS R72, R12 ;  /* 0x0000000c00487213 */ /* 0x000fe40000000000 */
[----:B------:R-:W-:Y:S01]  /*1260*/  IMAD.MOV R5, RZ, RZ, -R5 ;  /* 0x000000ffff057224 */ /* 0x000fe200078e0a05 */
[----:B------:R1:W-:Y:S01]  /*1270*/  STL [R1+0x16c0], R11 ;  /* 0x0016c00b01007387 */ /* 0x0003e20000100800 */
[----:B------:R-:W-:Y:S02]  /*1280*/  IMAD R87, R3, R6, R87 ;  /* 0x0000000603577224 */ /* 0x000fe400078e0257 */
[----:B------:R-:W-:-:S04]  /*1290*/  IMAD.HI.U32 R6, R100, R80, RZ ;  /* 0x0000005064067227 */ /* 0x000fc800078e00ff */
[C---:B------:R-:W-:Y:S02]  /*12a0*/  IMAD R81, R3.reuse, R10, R81 ;  /* 0x0000000a03517224 */ /* 0x040fe400078e0251 */
[C---:B------:R-:W-:Y:S02]  /*12b0*/  IMAD R74, R3.reuse, R7, R74 ;  /* 0x00000007034a7224 */ /* 0x040fe400078e024a */
[----:B------:R-:W-:Y:S02]  /*12c0*/  IMAD R89, R3, R4, R89 ;  /* 0x0000000403597224 */ /* 0x000fe400078e0259 */
[----:B------:R-:W-:Y:S02]  /*12d0*/  IMAD.MOV R8, RZ, RZ, -R8 ;  /* 0x000000ffff087224 */ /* 0x000fe400078e0a08 */
[----:B------:R-:W-:Y:S02]  /*12e0*/  VIADD R10, R114, 0x1a ;  /* 0x0000001a720a7836 */ /* 0x000fe40000000000 */
[----:B------:R-:W-:-:S03]  /*12f0*/  IMAD.HI.U32 R7, R100, R69, RZ ;  /* 0x0000004564077227 */ /* 0x000fc600078e00ff */
[----:B------:R2:W-:Y:S01]  /*1300*/  STL [R1+0x16c8], R10 ;  /* 0x0016c80a01007387 */ /* 0x0005e20000100800 */
[----:B------:R-:W-:Y:S01]  /*1310*/  VIADD R14, R114, 0x1e ;  /* 0x0000001e720e7836 */ /* 0x000fe20000000000 */
[----:B------:R-:W-:Y:S01]  /*1320*/  IABS R70, R10 ;  /* 0x0000000a00467213 */ /* 0x000fe20000000000 */
[C---:B------:R-:W-:Y:S01]  /*1330*/  IMAD.HI.U32 R4, R100.reuse, R84, RZ ;  /* 0x0000005464047227 */ /* 0x040fe200078e00ff */
[----:B------:R4:W-:Y:S02]  /*1340*/  STL [R1+0x16d4], R9 ;  /* 0x0016d40901007387 */ /* 0x0009e40000100800 */
[----:B------:R-:W-:Y:S01]  /*1350*/  IABS R66, R14 ;  /* 0x0000000e00427213 */ /* 0x000fe20000000000 */
[----:B------:R-:W-:Y:S02]  /*1360*/  IMAD R76, R3, R5, R76 ;  /* 0x00000005034c7224 */ /* 0x000fe400078e024c */
[----:B------:R-:W-:-:S04]  /*1370*/  IMAD.HI.U32 R5, R100, R71, RZ ;  /* 0x0000004764057227 */ /* 0x000fc800078e00ff */
[C---:B-1----:R-:W-:Y:S02]  /*1380*/  VIADD R11, R114.reuse, 0x20 ;  /* 0x00000020720b7836 */ /* 0x042fe40000000000 */
[----:B------:R-:W-:Y:S02]  /*1390*/  IMAD.MOV R6, RZ, RZ, -R6 ;  /* 0x000000ffff067224 */ /* 0x000fe400078e0a06 */
[C---:B------:R-:W-:Y:S01]  /*13a0*/  VIADD R165, R114.reuse, 0x1c ;  /* 0x0000001c72a57836 */ /* 0x040fe20000000000 */
[----:B------:R-:W-:Y:S01]  /*13b0*/  IABS R64, R11 ;  /* 0x0000000b00407213 */ /* 0x000fe20000000000 */
[----:B------:R-:W-:Y:S02]  /*13c0*/  IMAD R78, R3, R8, R78 ;  /* 0x00000008034e7224 */ /* 0x000fe400078e024e */
[----:B------:R-:W-:Y:S01]  /*13d0*/  IMAD.MOV R12, RZ, RZ, -R7 ;  /* 0x000000ffff0c7224 */ /* 0x000fe200078e0a07 */
[----:B------:R-:W-:Y:S01]  /*13e0*/  STL [R1+0x16d0], R165 ;  /* 0x0016d0a501007387 */ /* 0x000fe20000100800 */
[----:B------:R-:W-:Y:S01]  /*13f0*/  VIADD R164, R114, 0x1d ;  /* 0x0000001d72a47836 */ /* 0x000fe20000000000 */
[----:B------:R-:W-:Y:S01]  /*1400*/  IABS R68, R165 ;  /* 0x000000a500447213 */ /* 0x000fe20000000000 */
[----:B------:R-:W-:-:S02]  /*1410*/  IMAD.MOV R4, RZ, RZ, -R4 ;  /* 0x000000ffff047224 */ /* 0x000fc400078e0a04 */
[----:B------:R-:W-:Y:S01]  /*1420*/  IMAD.HI.U32 R8, R100, R73, RZ ;  /* 0x0000004964087227 */ /* 0x000fe200078e00ff */
[----:B------:R-:W-:Y:S01]  /*1430*/  STL [R1+0x16e0], R164 ;  /* 0x0016e0a401007387 */ /* 0x000fe20000100800 */
[----:B------:R-:W-:Y:S02]  /*1440*/  IABS R67, R164 ;  /* 0x000000a400437213 */ /* 0x000fe40000000000 */
[----:B--2---:R-:W-:Y:S01]  /*1450*/  IMAD.MOV R10, RZ, RZ, -R5 ;  /* 0x000000ffff0a7224 */ /* 0x004fe200078e0a05 */
[----:B------:R-:W-:Y:S01]  /*1460*/  STL [R1+0x16dc], R14 ;  /* 0x0016dc0e01007387 */ /* 0x000fe20000100800 */
[----:B------:R-:W-:Y:S02]  /*1470*/  VIADD R13, R114, 0x1f ;  /* 0x0000001f720d7836 */ /* 0x000fe40000000000 */
[----:B------:R-:W-:Y:S02]  /*1480*/  IMAD R80, R3, R6, R80 ;  /* 0x0000000603507224 */ /* 0x000fe400078e0250 */
[----:B------:R-:W-:Y:S01]  /*1490*/  IMAD.HI.U32 R6, R100, R75, RZ ;  /* 0x0000004b64067227 */ /* 0x000fe200078e00ff */
[----:B------:R-:W-:Y:S01]  /*14a0*/  STL [R1+0x16e4], R13 ;  /* 0x0016e40d01007387 */ /* 0x000fe20000100800 */
[----:B------:R-:W-:-:S02]  /*14b0*/  IABS R65, R13 ;  /* 0x0000000d00417213 */ /* 0x000fc40000000000 */
[C---:B------:R-:W-:Y:S01]  /*14c0*/  IMAD R69, R3.reuse, R12, R69 ;  /* 0x0000000c03457224 */ /* 0x040fe200078e0245 */
[----:B------:R1:W-:Y:S01]  /*14d0*/  STL [R1+0x16ec], R11 ;  /* 0x0016ec0b01007387 */ /* 0x0003e20000100800 */
[----:B------:R-:W-:Y:S02]  /*14e0*/  IMAD R84, R3, R4, R84 ;  /* 0x0000000403547224 */ /* 0x000fe400078e0254 */
[----:B------:R-:W-:Y:S02]  /*14f0*/  IMAD.MOV R8, RZ, RZ, -R8 ;  /* 0x000000ffff087224 */ /* 0x000fe400078e0a08 */
[----:B------:R-:W-:Y:S02]  /*1500*/  VIADD R12, R114, 0x23 ;  /* 0x00000023720c7836 */ /* 0x000fe40000000000 */
[----:B------:R-:W-:-:S03]  /*1510*/  IMAD.HI.U32 R4, R100, R77, RZ ;  /* 0x0000004d64047227 */ /* 0x000fc600078e00ff */
[----:B------:R-:W-:Y:S01]  /*1520*/  IABS R61, R12 ;  /* 0x0000000c003d7213 */ /* 0x000fe20000000000 */
[----:B------:R-:W-:Y:S02]  /*1530*/  IMAD R71, R3, R10, R71 ;  /* 0x0000000a03477224 */ /* 0x000fe400078e0247 */
[----:B----4-:R-:W-:Y:S02]  /*1540*/  VIADD R9, R114, 0x21 ;  /* 0x0000002172097836 */ /* 0x010fe40000000000 */
[----:B------:R-:W-:-:S03]  /*1550*/  IMAD.HI.U32 R5, R100, R66, RZ ;  /* 0x0000004264057227 */ /* 0x000fc600078e00ff */
[----:B------:R-:W-:Y:S01]  /*1560*/  STL [R1+0x16f8], R9 ;  /* 0x0016f80901007387 */ /* 0x000fe20000100800 */
[C---:B------:R-:W-:Y:S01]  /*1570*/  VIADD R141, R114.reuse, 0x22 ;  /* 0x00000022728d7836 */ /* 0x040fe20000000000 */
[----:B------:R-:W-:Y:S01]  /*1580*/  IABS R63, R9 ;  /* 0x00000009003f7213 */ /* 0x000fe20000000000 */
[----:B------:R-:W-:Y:S02]  /*1590*/  VIADD R10, R114, 0x25 ;  /* 0x00000025720a7836 */ /* 0x000fe40000000000 */
[----:B------:R-:W-:Y:S01]  /*15a0*/  IMAD.MOV R6, RZ, RZ, -R6 ;  /* 0x000000ffff067224 */ /* 0x000fe200078e0a06 */
[----:B------:R-:W-:Y:S01]  /*15b0*/  STL [R1+0x16f4], R141 ;  /* 0x0016f48d01007387 */ /* 0x000fe20000100800 */
[----:B------:R-:W-:Y:S01]  /*15c0*/  IMAD.HI.U32 R7, R100, R64, RZ ;  /* 0x0000004064077227 */ /* 0x000fe200078e00ff */
[----:B------:R-:W-:Y:S02]  /*15d0*/  IABS R59, R10 ;  /* 0x0000000a003b7213 */ /* 0x000fe40000000000 */
[----:B------:R-:W-:Y:S01]  /*15e0*/  STL [R1+0x16fc], R12 ;  /* 0x0016fc0c01007387 */ /* 0x000fe20000100800 */
[----:B------:R-:W-:Y:S01]  /*15f0*/  IMAD R73, R3, R8, R73 ;  /* 0x0000000803497224 */ /* 0x000fe200078e0249 */
[----:B------:R-:W-:Y:S01]  /*1600*/  IABS R62, R141 ;  /* 0x0000008d003e7213 */ /* 0x000fe20000000000 */
[----:B-1----:R-:W-:-:S02]  /*1610*/  VIADD R11, R114, 0x24 ;  /* 0x00000024720b7836 */ /* 0x002fc40000000000 */
[----:B------:R-:W-:Y:S02]  /*1620*/  IMAD.MOV R4, RZ, RZ, -R4 ;  /* 0x000000ffff047224 */ /* 0x000fe400078e0a04 */
[----:B------:R-:W-:Y:S01]  /*1630*/  IMAD.HI.U32 R8, R100, R68, RZ ;  /* 0x0000004464087227 */ /* 0x000fe200078e00ff */
[----:B------:R1:W-:Y:S01]  /*1640*/  STL [R1+0x1704], R11 ;  /* 0x0017040b01007387 */ /* 0x0003e20000100800 */
[----:B------:R-:W-:Y:S02]  /*1650*/  IABS R60, R11 ;  /* 0x0000000b003c7213 */ /* 0x000fe40000000000 */
[----:B------:R-:W-:Y:S01]  /*1660*/  IMAD.MOV R5, RZ, RZ, -R5 ;  /* 0x000000ffff057224 */ /* 0x000fe200078e0a05 */
[----:B------:R2:W-:Y:S01]  /*1670*/  STL [R1+0x1708], R10 ;  /* 0x0017080a01007387 */ /* 0x0005e20000100800 */
[----:B------:R-:W-:Y:S02]  /*1680*/  IMAD R75, R3, R6, R75 ;  /* 0x00000006034b7224 */ /* 0x000fe400078e024b */
[----:B------:R-:W-:-:S02]  /*1690*/  IMAD.MOV R7, RZ, RZ, -R7 ;  /* 0x000000ffff077224 */ /* 0x000fc400078e0a07 */
[----:B------:R-:W-:-:S04]  /*16a0*/  IMAD.HI.U32 R6, R100, R70, RZ ;  /* 0x0000004664067227 */ /* 0x000fc800078e00ff */
[C---:B------:R-:W-:Y:S02]  /*16b0*/  IMAD R77, R3.reuse, R4, R77 ;  /* 0x00000004034d7224 */ /* 0x040fe400078e024d */
[----:B------:R-:W-:Y:S02]  /*16c0*/  IMAD.MOV R8, RZ, RZ, -R8 ;  /* 0x000000ffff087224 */ /* 0x000fe400078e0a08 */
[----:B------:R-:W-:Y:S02]  /*16d0*/  IMAD R66, R3, R5, R66 ;  /* 0x0000000503427224 */ /* 0x000fe400078e0242 */
[----:B------:R-:W-:-:S04]  /*16e0*/  IMAD.HI.U32 R4, R100, R72, RZ ;  /* 0x0000004864047227 */ /* 0x000fc800078e00ff */
[----:B------:R-:W-:-:S04]  /*16f0*/  IMAD.HI.U32 R5, R100, R61, RZ ;  /* 0x0000003d64057227 */ /* 0x000fc800078e00ff */
[----:B-1----:R-:W-:Y:S02]  /*1700*/  VIADD R11, R114, 0x2a ;  /* 0x0000002a720b7836 */ /* 0x002fe40000000000 */
[----:B------:R-:W-:Y:S02]  /*1710*/  IMAD R64, R3, R7, R64 ;  /* 0x0000000703407224 */ /* 0x000fe400078e0240 */
[----:B------:R-:W-:Y:S01]  /*1720*/  IMAD.MOV R6, RZ, RZ, -R6 ;  /* 0x000000ffff067224 */ /* 0x000fe200078e0a06 */
[----:B------:R-:W-:Y:S01]  /*1730*/  IABS R54, R11 ;  /* 0x0000000b00367213 */ /* 0x000fe20000000000 */
[----:B------:R-:W-:-:S04]  /*1740*/  IMAD.HI.U32 R7, R100, R59, RZ ;  /* 0x0000003b64077227 */ /* 0x000fc800078e00ff */
[C---:B------:R-:W-:Y:S02]  /*1750*/  VIADD R14, R114.reuse, 0x28 ;  /* 0x00000028720e7836 */ /* 0x040fe40000000000 */
[----:B------:R-:W-:Y:S02]  /*1760*/  IMAD R68, R3, R8, R68 ;  /* 0x0000000803447224 */ /* 0x000fe400078e0244 */
[----:B------:R-:W-:Y:S01]  /*1770*/  VIADD R9, R114, 0x26 ;  /* 0x0000002672097836 */ /* 0x000fe20000000000 */
[----:B------:R-:W-:Y:S01]  /*1780*/  IABS R56, R14 ;  /* 0x0000000e00387213 */ /* 0x000fe20000000000 */
[----:B------:R-:W-:Y:S02]  /*1790*/  IMAD.MOV R4, RZ, RZ, -R4 ;  /* 0x000000ffff047224 */ /* 0x000fe400078e0a04 */
[----:B------:R-:W-:Y:S01]  /*17a0*/  IMAD.HI.U32 R8, R100, R63, RZ ;  /* 0x0000003f64087227 */ /* 0x000fe200078e00ff */
[----:B------:R1:W-:Y:S01]  /*17b0*/  STL [R1+0x1710], R9 ;  /* 0x0017100901007387 */ /* 0x0003e20000100800 */
[----:B------:R-:W-:-:S02]  /*17c0*/  IABS R58, R9 ;  /* 0x00000009003a7213 */ /* 0x000fc40000000000 */
[----:B--2---:R-:W-:Y:S02]  /*17d0*/  IMAD.MOV R10, RZ, RZ, -R5 ;  /* 0x000000ffff0a7224 */ /* 0x004fe400078e0a05 */
[C---:B------:R-:W-:Y:S02]  /*17e0*/  VIADD R140, R114.reuse, 0x27 ;  /* 0x00000027728c7836 */ /* 0x040fe40000000000 */
[C---:B------:R-:W-:Y:S02]  /*17f0*/  IMAD R70, R3.reuse, R6, R70 ;  /* 0x0000000603467224 */ /* 0x040fe400078e0246 */
[----:B------:R-:W-:Y:S01]  /*1800*/  IMAD.MOV R12, RZ, RZ, -R7 ;  /* 0x000000ffff0c7224 */ /* 0x000fe200078e0a07 */
[----:B------:R-:W-:Y:S01]  /*1810*/  STL [R1+0x171c], R140 ;  /* 0x00171c8c01007387 */ /* 0x000fe20000100800 */
[----:B------:R-:W-:Y:S01]  /*1820*/  VIADD R13, R114, 0x29 ;  /* 0x00000029720d7836 */ /* 0x000fe20000000000 */
[----:B------:R-:W-:Y:S01]  /*1830*/  IABS R57, R140 ;  /* 0x0000008c00397213 */ /* 0x000fe20000000000 */
[----:B------:R-:W-:Y:S01]  /*1840*/  IMAD.HI.U32 R6, R100, R65, RZ ;  /* 0x0000004164067227 */ /* 0x000fe200078e00ff */
[----:B------:R-:W-:Y:S02]  /*1850*/  STL [R1+0x1718], R14 ;  /* 0x0017180e01007387 */ /* 0x000fe40000100800 */
[----:B------:R-:W-:Y:S01]  /*1860*/  IABS R55, R13 ;  /* 0x0000000d00377213 */ /* 0x000fe20000000000 */
[----:B------:R-:W-:Y:S01]  /*1870*/  IMAD R72, R3, R4, R72 ;  /* 0x0000000403487224 */ /* 0x000fe200078e0248 */
[----:B------:R-:W-:Y:S01]  /*1880*/  STL [R1+0x1728], R13 ;  /* 0x0017280d01007387 */ /* 0x000fe20000100800 */
[----:B------:R-:W-:-:S02]  /*1890*/  IMAD.MOV R8, RZ, RZ, -R8 ;  /* 0x000000ffff087224 */ /* 0x000fc400078e0a08 */
[----:B------:R-:W-:Y:S01]  /*18a0*/  IMAD R61, R3, R10, R61 ;  /* 0x0000000a033d7224 */ /* 0x000fe200078e023d */
[----:B------:R2:W-:Y:S01]  /*18b0*/  STL [R1+0x1724], R11 ;  /* 0x0017240b01007387 */ /* 0x0005e20000100800 */
[----:B------:R-:W-:-:S04]  /*18c0*/  IMAD.HI.U32 R4, R100, R67, RZ ;  /* 0x0000004364047227 */ /* 0x000fc800078e00ff */
[C---:B-1----:R-:W-:Y:S02]  /*18d0*/  VIADD R9, R114.reuse, 0x2b ;  /* 0x0000002b72097836 */ /* 0x042fe40000000000 */
[----:B------:R-:W-:Y:S02]  /*18e0*/  VIADD R10, R114, 0x2f ;  /* 0x0000002f720a7836 */ /* 0x000fe40000000000 */
[----:B------:R-:W-:Y:S01]  /*18f0*/  IMAD R59, R3, R12, R59 ;  /* 0x0000000c033b7224 */ /* 0x000fe200078e023b */
[----:B------:R1:W-:Y:S01]  /*1900*/  STL [R1+0x172c], R9 ;  /* 0x00172c0901007387 */ /* 0x0003e20000100800 */
[----:B------:R-:W-:Y:S01]  /*1910*/  IMAD.HI.U32 R7, R100, R54, RZ ;  /* 0x0000003664077227 */ /* 0x000fe200078e00ff */
[----:B------:R-:W-:Y:S02]  /*1920*/  IABS R53, R9 ;  /* 0x0000000900357213 */ /* 0x000fe40000000000 */
[----:B------:R-:W-:Y:S01]  /*1930*/  IABS R49, R10 ;  /* 0x0000000a00317213 */ /* 0x000fe20000000000 */
[----:B------:R-:W-:-:S02]  /*1940*/  IMAD.MOV R6, RZ, RZ, -R6 ;  /* 0x000000ffff067224 */ /* 0x000fc400078e0a06 */
[C---:B------:R-:W-:Y:S02]  /*1950*/  VIADD R139, R114.reuse, 0x2c ;  /* 0x0000002c728b7836 */ /* 0x040fe40000000000 */
[----:B------:R-:W-:Y:S02]  /*1960*/  VIADD R12, R114, 0x2d ;  /* 0x0000002d720c7836 */ /* 0x000fe40000000000 */
[----:B------:R-:W-:Y:S01]  /*1970*/  IMAD R63, R3, R8, R63 ;  /* 0x00000008033f7224 */ /* 0x000fe200078e023f */
[----:B------:R-:W-:Y:S01]  /*1980*/  STL [R1+0x1734], R139 ;  /* 0x0017348b01007387 */ /* 0x000fe20000100800 */
[C---:B------:R-:W-:Y:S01]  /*1990*/  IMAD.HI.U32 R5, R100.reuse, R56, RZ ;  /* 0x0000003864057227 */ /* 0x040fe200078e00ff */
[----:B------:R-:W-:Y:S02]  /*19a0*/  IABS R51, R12 ;  /* 0x0000000c00337213 */ /* 0x000fe40000000000 */
[----:B------:R-:W-:Y:S01]  /*19b0*/  STL [R1+0x1740], R12 ;  /* 0x0017400c01007387 */ /* 0x000fe20000100800 */
[----:B------:R-:W-:Y:S01]  /*19c0*/  IMAD.MOV R4, RZ, RZ, -R4 ;  /* 0x000000ffff047224 */ /* 0x000fe200078e0a04 */
[----:B------:R-:W-:Y:S01]  /*19d0*/  IABS R52, R139 ;  /* 0x0000008b00347213 */ /* 0x000fe20000000000 */
[----:B------:R-:W-:-:S04]  /*19e0*/  IMAD.HI.U32 R8, R100, R58, RZ ;  /* 0x0000003a64087227 */ /* 0x000fc800078e00ff */
[C---:B--2---:R-:W-:Y:S02]  /*19f0*/  VIADD R11, R114.reuse, 0x2e ;  /* 0x0000002e720b7836 */ /* 0x044fe40000000000 */
[----:B------:R-:W-:Y:S02]  /*1a00*/  IMAD.MOV R7, RZ, RZ, -R7 ;  /* 0x000000ffff077224 */ /* 0x000fe400078e0a07 */
[C---:B------:R-:W-:Y:S01]  /*1a10*/  IMAD R65, R3.reuse, R6, R65 ;  /* 0x0000000603417224 */ /* 0x040fe200078e0241 */
[----:B------:R-:W-:Y:S01]  /*1a20*/  STL [R1+0x173c], R11 ;  /* 0x00173c0b01007387 */ /* 0x000fe20000100800 */
[----:B-1----:R-:W-:Y:S01]  /*1a30*/  VIADD R9, R114, 0x30 ;  /* 0x0000003072097836 */ /* 0x002fe20000000000 */
[----:B------:R-:W-:Y:S01]  /*1a40*/  IABS R50, R11 ;  /* 0x0000000b00327213 */ /* 0x000fe20000000000 */
[----:B------:R-:W-:Y:S01]  /*1a50*/  IMAD.HI.U32 R6, R100, R60, RZ ;  /* 0x0000003c64067227 */ /* 0x000fe200078e00ff */
[----:B------:R-:W-:Y:S02]  /*1a60*/  STL [R1+0x1744], R10 ;  /* 0x0017440a01007387 */ /* 0x000fe40000100800 */
[----:B------:R-:W-:Y:S01]  /*1a70*/  IABS R48, R9 ;  /* 0x0000000900307213 */ /* 0x000fe20000000000 */
[----:B------:R-:W-:Y:S01]  /*1a80*/  IMAD.MOV R5, RZ, RZ, -R5 ;  /* 0x000000ffff057224 */ /* 0x000fe200078e0a05 */
[----:B------:R1:W-:Y:S01]  /*1a90*/  STL [R1+0x174c], R9 ;  /* 0x00174c0901007387 */ /* 0x0003e20000100800 */
[----:B------:R-:W-:-:S02]  /*1aa0*/  IMAD R67, R3, R4, R67 ;  /* 0x0000000403437224 */ /* 0x000fc400078e0243 */
[----:B------:R-:W-:Y:S02]  /*1ab0*/  IMAD.MOV R8, RZ, RZ, -R8 ;  /* 0x000000ffff087224 */ /* 0x000fe400078e0a08 */
[----:B------:R-:W-:-:S04]  /*1ac0*/  IMAD.HI.U32 R4, R100, R62, RZ ;  /* 0x0000003e64047227 */ /* 0x000fc800078e00ff */
[----:B------:R-:W-:Y:S02]  /*1ad0*/  IMAD R54, R3, R7, R54 ;  /* 0x0000000703367224 */ /* 0x000fe400078e0236 */
[----:B------:R-:W-:-:S04]  /*1ae0*/  IMAD.HI.U32 R7, R100, R49, RZ ;  /* 0x0000003164077227 */ /* 0x000fc800078e00ff */
[----:B------:R-:W-:Y:S02]  /*1af0*/  VIADD R138, R114, 0x32 ;  /* 0x00000032728a7836 */ /* 0x000fe40000000000 */
[----:B------:R-:W-:Y:S02]  /*1b00*/  IMAD.MOV R6, RZ, RZ, -R6 ;  /* 0x000000ffff067224 */ /* 0x000fe400078e0a06 */
[C---:B------:R-:W-:Y:S01]  /*1b10*/  IMAD R56, R3.reuse, R5, R56 ;  /* 0x0000000503387224 */ /* 0x040fe200078e0238 */
[----:B------:R-:W-:Y:S01]  /*1b20*/  IABS R46, R138 ;  /* 0x0000008a002e7213 */ /* 0x000fe20000000000 */
[----:B------:R-:W-:Y:S02]  /*1b30*/  IMAD R58, R3, R8, R58 ;  /* 0x00000008033a7224 */ /* 0x000fe400078e023a */
[----:B------:R-:W-:-:S04]  /*1b40*/  IMAD.HI.U32 R5, R100, R51, RZ ;  /* 0x0000003364057227 */ /* 0x000fc800078e00ff */
[----:B-1----:R-:W-:Y:S02]  /*1b50*/  VIADD R9, R114, 0x34 ;  /* 0x0000003472097836 */ /* 0x002fe40000000000 */
[----:B------:R-:W-:Y:S02]  /*1b60*/  IMAD.MOV R4, RZ, RZ, -R4 ;  /* 0x000000ffff047224 */ /* 0x000fe400078e0a04 */
[----:B------:R-:W-:Y:S01]  /*1b70*/  IMAD.HI.U32 R8, R100, R53, RZ ;  /* 0x0000003564087227 */ /* 0x000fe200078e00ff */
[----:B------:R-:W-:-:S03]  /*1b80*/  IABS R44, R9 ;  /* 0x00000009002c7213 */ /* 0x000fc60000000000 */
[----:B------:R-:W-:Y:S02]  /*1b90*/  IMAD.MOV R12, RZ, RZ, -R7 ;  /* 0x000000ffff0c7224 */ /* 0x000fe400078e0a07 */
[----:B------:R-:W-:Y:S02]  /*1ba0*/  IMAD R60, R3, R6, R60 ;  /* 0x00000006033c7224 */ /* 0x000fe400078e023c */
[----:B------:R-:W-:Y:S02]  /*1bb0*/  VIADD R13, R114, 0x31 ;  /* 0x00000031720d7836 */ /* 0x000fe40000000000 */
[----:B------:R-:W-:-:S03]  /*1bc0*/  IMAD.HI.U32 R6, R100, R55, RZ ;  /* 0x0000003764067227 */ /* 0x000fc600078e00ff */
[----:B------:R1:W-:Y:S01]  /*1bd0*/  STL [R1+0x1750], R13 ;  /* 0x0017500d01007387 */ /* 0x0003e20000100800 */
[----:B------:R-:W-:Y:S01]  /*1be0*/  IMAD.MOV R10, RZ, RZ, -R5 ;  /* 0x000000ffff0a7224 */ /* 0x000fe200078e0a05 */
[----:B------:R-:W-:Y:S01]  /*1bf0*/  IABS R47, R13 ;  /* 0x0000000d002f7213 */ /* 0x000fe20000000000 */
[----:B------:R-:W-:Y:S01]  /*1c00*/  IMAD R62, R3, R4, R62 ;  /* 0x00000004033e7224 */ /* 0x000fe200078e023e */
[----:B------:R-:W-:Y:S01]  /*1c10*/  STL [R1+0x1758], R138 ;  /* 0x0017588a01007387 */ /* 0x000fe20000100800 */
[----:B------:R-:W-:Y:S02]  /*1c20*/  IMAD.MOV R8, RZ, RZ, -R8 ;  /* 0x000000ffff087224 */ /* 0x000fe400078e0a08 */
[----:B------:R-:W-:Y:S02]  /*1c30*/  VIADD R11, R114, 0x33 ;  /* 0x00000033720b7836 */ /* 0x000fe40000000000 */
[----:B------:R-:W-:-:S03]  /*1c40*/  IMAD.HI.U32 R4, R100, R57, RZ ;  /* 0x0000003964047227 */ /* 0x000fc600078e00ff */
[----:B------:R2:W-:Y:S01]  /*1c50*/  STL [R1+0x1764], R11 ;  /* 0x0017640b01007387 */ /* 0x0005e20000100800 */
[C---:B------:R-:W-:Y:S01]  /*1c60*/  IMAD R49, R3.reuse, R12, R49 ;  /* 0x0000000c03317224 */ /* 0x040fe200078e0231 */
[----:B------:R-:W-:Y:S01]  /*1c70*/  IABS R45, R11 ;  /* 0x0000000b002d7213 */ /* 0x000fe20000000000 */
[C---:B------:R-:W-:Y:S01]  /*1c80*/  VIADD R12, R114.reuse, 0x37 ;  /* 0x00000037720c7836 */ /* 0x040fe20000000000 */
[----:B------:R-:W-:Y:S01]  /*1c90*/  STL [R1+0x1760], R9 ;  /* 0x0017600901007387 */ /* 0x000fe20000100800 */
[----:B------:R-:W-:Y:S02]  /*1ca0*/  IMAD.MOV R6, RZ, RZ, -R6 ;  /* 0x000000ffff067224 */ /* 0x000fe400078e0a06 */
[----:B------:R-:W-:Y:S01]  /*1cb0*/  IMAD R51, R3, R10, R51 ;  /* 0x0000000a03337224 */ /* 0x000fe200078e0233 */
[----:B------:R-:W-:Y:S01]  /*1cc0*/  IABS R41, R12 ;  /* 0x0000000c00297213 */ /* 0x000fe20000000000 */
[----:B------:R-:W-:Y:S02]  /*1cd0*/  VIADD R137, R114, 0x35 ;  /* 0x0000003572897836 */ /* 0x000fe40000000000 */
[----:B------:R-:W-:-:S03]  /*1ce0*/  IMAD.HI.U32 R5, R100, R46, RZ ;  /* 0x0000002e64057227 */ /* 0x000fc600078e00ff */
[----:B------:R-:W-:Y:S01]  /*1cf0*/  STL [R1+0x1770], R137 ;  /* 0x0017708901007387 */ /* 0x000fe20000100800 */
[----:B------:R-:W-:Y:S01]  /*1d00*/  IMAD R53, R3, R8, R53 ;  /* 0x0000000803357224 */ /* 0x000fe200078e0235 */
[----:B------:R-:W-:Y:S01]  /*1d10*/  IABS R43, R137 ;  /* 0x00000089002b7213 */ /* 0x000fe20000000000 */
[C---:B-1----:R-:W-:Y:S02]  /*1d20*/  VIADD R13, R114.reuse, 0x36 ;  /* 0x00000036720d7836 */ /* 0x042fe40000000000 */
[----:B------:R-:W-:Y:S02]  /*1d30*/  VIADD R10, R114, 0x39 ;  /* 0x00000039720a7836 */ /* 0x000fe40000000000 */
[----:B------:R-:W-:Y:S01]  /*1d40*/  IMAD.MOV R4, RZ, RZ, -R4 ;  /* 0x000000ffff047224 */ /* 0x000fe200078e0a04 */
[----:B------:R-:W-:Y:S01]  /*1d50*/  STL [R1+0x176c], R13 ;  /* 0x00176c0d01007387 */ /* 0x000fe20000100800 */
[----:B------:R-:W-:Y:S01]  /*1d60*/  IMAD.HI.U32 R8, R100, R48, RZ ;  /* 0x0000003064087227 */ /* 0x000fe200078e00ff */
[----:B------:R-:W-:-:S02]  /*1d70*/  IABS R39, R10 ;  /* 0x0000000a00277213 */ /* 0x000fc40000000000 */
[----:B------:R-:W-:Y:S01]  /*1d80*/  STL [R1+0x1774], R12 ;  /* 0x0017740c01007387 */ /* 0x000fe20000100800 */
[----:B------:R-:W-:Y:S01]  /*1d90*/  IMAD.HI.U32 R7, R100, R44, RZ ;  /* 0x0000002c64077227 */ /* 0x000fe200078e00ff */
[----:B------:R-:W-:-:S03]  /*1da0*/  IABS R42, R13 ;  /* 0x0000000d002a7213 */ /* 0x000fc60000000000 */
[----:B--2---:R-:W-:Y:S02]  /*1db0*/  VIADD R11, R114, 0x38 ;  /* 0x00000038720b7836 */ /* 0x004fe40000000000 */
[C---:B------:R-:W-:Y:S02]  /*1dc0*/  IMAD R55, R3.reuse, R6, R55 ;  /* 0x0000000603377224 */ /* 0x040fe400078e0237 */
[----:B------:R-:W-:Y:S01]  /*1dd0*/  IMAD.MOV R5, RZ, RZ, -R5 ;  /* 0x000000ffff057224 */ /* 0x000fe200078e0a05 */
[----:B------:R1:W-:Y:S01]  /*1de0*/  STL [R1+0x177c], R11 ;  /* 0x00177c0b01007387 */ /* 0x0003e20000100800 */
[----:B------:R-:W-:Y:S01]  /*1df0*/  IMAD.HI.U32 R6, R100, R50, RZ ;  /* 0x0000003264067227 */ /* 0x000fe200078e00ff */
[----:B------:R-:W-:Y:S02]  /*1e00*/  IABS R40, R11 ;  /* 0x0000000b00287213 */ /* 0x000fe40000000000 */
[----:B------:R2:W-:Y:S01]  /*1e10*/  STL [R1+0x1788], R10 ;  /* 0x0017880a01007387 */ /* 0x0005e20000100800 */
[----:B------:R-:W-:-:S02]  /*1e20*/  IMAD R57, R3, R4, R57 ;  /* 0x0000000403397224 */ /* 0x000fc400078e0239 */
[----:B------:R-:W-:Y:S02]  /*1e30*/  IMAD.MOV R8, RZ, RZ, -R8 ;  /* 0x000000ffff087224 */ /* 0x000fe400078e0a08 */
[----:B------:R-:W-:Y:S02]  /*1e40*/  IMAD.MOV R7, RZ, RZ, -R7 ;  /* 0x000000ffff077224 */ /* 0x000fe400078e0a07 */
[----:B------:R-:W-:-:S04]  /*1e50*/  IMAD.HI.U32 R4, R100, R52, RZ ;  /* 0x0000003464047227 */ /* 0x000fc800078e00ff */
[----:B------:R-:W-:Y:S02]  /*1e60*/  IMAD R46, R3, R5, R46 ;  /* 0x00000005032e7224 */ /* 0x000fe400078e022e */
[----:B------:R-:W-:Y:S02]  /*1e70*/  IMAD.MOV R6, RZ, RZ, -R6 ;  /* 0x000000ffff067224 */ /* 0x000fe400078e0a06 */
[----:B------:R-:W-:-:S04]  /*1e80*/  IMAD.HI.U32 R5, R100, R41, RZ ;  /* 0x0000002964057227 */ /* 0x000fc800078e00ff */
[C---:B-1----:R-:W-:Y:S02]  /*1e90*/  VIADD R11, R114.reuse, 0x3e ;  /* 0x0000003e720b7836 */ /* 0x042fe40000000000 */
[C---:B------:R-:W-:Y:S02]  /*1ea0*/  IMAD R48, R3.reuse, R8, R48 ;  /* 0x0000000803307224 */ /* 0x040fe400078e0230 */
[----:B------:R-:W-:Y:S01]  /*1eb0*/  IMAD R44, R3, R7, R44 ;  /* 0x00000007032c7224 */ /* 0x000fe200078e022c */
[----:B------:R-:W-:Y:S01]  /*1ec0*/  IABS R34, R11 ;  /* 0x0000000b00227213 */ /* 0x000fe20000000000 */
[----:B------:R-:W-:Y:S02]  /*1ed0*/  VIADD R9, R114, 0x3a ;  /* 0x0000003a72097836 */ /* 0x000fe40000000000 */
[----:B------:R-:W-:Y:S02]  /*1ee0*/  IMAD.MOV R4, RZ, RZ, -R4 ;  /* 0x000000ffff047224 */ /* 0x000fe400078e0a04 */
[C---:B------:R-:W-:Y:S01]  /*1ef0*/  IMAD.HI.U32 R8, R100.reuse, R43, RZ ;  /* 0x0000002b64087227 */ /* 0x040fe200078e00ff */
[----:B------:R-:W-:Y:S01]  /*1f00*/  IABS R38, R9 ;  /* 0x0000000900267213 */ /* 0x000fe20000000000 */
[----:B------:R1:W-:Y:S02]  /*1f10*/  STL [R1+0x1784], R9 ;  /* 0x0017840901007387 */ /* 0x0003e40000100800 */
[----:B------:R-:W-:-:S04]  /*1f20*/  IMAD.HI.U32 R7, R100, R39, RZ ;  /* 0x0000002764077227 */ /* 0x000fc800078e00ff */
[----:B------:R-:W-:Y:S02]  /*1f30*/  VIADD R163, R114, 0x3c ;  /* 0x0000003c72a37836 */ /* 0x000fe40000000000 */
[----:B------:R-:W-:Y:S02]  /*1f40*/  IMAD R50, R3, R6, R50 ;  /* 0x0000000603327224 */ /* 0x000fe400078e0232 */
[----:B--2---:R-:W-:Y:S01]  /*1f50*/  IMAD.MOV R10, RZ, RZ, -R5 ;  /* 0x000000ffff0a7224 */ /* 0x004fe200078e0a05 */
[----:B------:R-:W-:Y:S01]  /*1f60*/  IABS R36, R163 ;  /* 0x000000a300247213 */ /* 0x000fe20000000000 */
[----:B------:R-:W-:-:S04]  /*1f70*/  IMAD.HI.U32 R6, R100, R45, RZ ;  /* 0x0000002d64067227 */ /* 0x000fc800078e00ff */
[----:B------:R-:W-:Y:S02]  /*1f80*/  IMAD R52, R3, R4, R52 ;  /* 0x0000000403347224 */ /* 0x000fe400078e0234 */
[----:B------:R-:W-:Y:S02]  /*1f90*/  IMAD.MOV R8, RZ, RZ, -R8 ;  /* 0x000000ffff087224 */ /* 0x000fe400078e0a08 */
[----:B------:R-:W-:Y:S02]  /*1fa0*/  IMAD.MOV R12, RZ, RZ, -R7 ;  /* 0x000000ffff0c7224 */ /* 0x000fe400078e0a07 */
[----:B------:R-:W-:-:S04]  /*1fb0*/  IMAD.HI.U32 R4, R100, R47, RZ ;  /* 0x0000002f64047227 */ /* 0x000fc800078e00ff */
[C---:B------:R-:W-:Y:S02]  /*1fc0*/  IMAD R41, R3.reuse, R10, R41 ;  /* 0x0000000a03297224 */ /* 0x040fe400078e0229 */
[C---:B------:R-:W-:Y:S02]  /*1fd0*/  VIADD R13, R114.reuse, 0x3b ;  /* 0x0000003b720d7836 */ /* 0x040fe40000000000 */
[----:B------:R-:W-:Y:S02]  /*1fe0*/  IMAD.MOV R6, RZ, RZ, -R6 ;  /* 0x000000ffff067224 */ /* 0x000fe400078e0a06 */
[C---:B------:R-:W-:Y:S01]  /*1ff0*/  VIADD R10, R114.reuse, 0x43 ;  /* 0x00000043720a7836 */ /* 0x040fe20000000000 */
[----:B------:R2:W-:Y:S01]  /*2000*/  STL [R1+0x178c], R13 ;  /* 0x00178c0d01007387 */ /* 0x0005e20000100800 */
[C---:B------:R-:W-:Y:S01]  /*2010*/  IMAD R43, R3.reuse, R8, R43 ;  /* 0x00000008032b7224 */ /* 0x040fe200078e022b */
[----:B------:R-:W-:Y:S01]  /*2020*/  IABS R37, R13 ;  /* 0x0000000d00257213 */ /* 0x000fe20000000000 */
[----:B------:R-:W-:Y:S01]  /*2030*/  IMAD R39, R3, R12, R39 ;  /* 0x0000000c03277224 */ /* 0x000fe200078e0227 */
[----:B------:R-:W-:Y:S01]  /*2040*/  STL [R1+0x1794], R163 ;  /* 0x001794a301007387 */ /* 0x000fe20000100800 */
[----:B-1----:R-:W-:Y:S01]  /*2050*/  VIADD R9, R114, 0x3f ;  /* 0x0000003f72097836 */ /* 0x002fe20000000000 */
[----:B------:R-:W-:Y:S01]  /*2060*/  IABS R29, R10 ;  /* 0x0000000a001d7213 */ /* 0x000fe20000000000 */
[----:B------:R-:W-:Y:S01]  /*2070*/  IMAD.HI.U32 R7, R100, R34, RZ ;  /* 0x0000002264077227 */ /* 0x000fe200078e00ff */
[----:B------:R1:W-:Y:S02]  /*2080*/  STL [R1+0x17a0], R11 ;  /* 0x0017a00b01007387 */ /* 0x0003e40000100800 */
[----:B------:R-:W-:Y:S01]  /*2090*/  IABS R33, R9 ;  /* 0x0000000900217213 */ /* 0x000fe20000000000 */
[----:B------:R-:W-:-:S02]  /*20a0*/  IMAD.MOV R4, RZ, RZ, -R4 ;  /* 0x000000ffff047224 */ /* 0x000fc400078e0a04 */
[----:B------:R-:W-:-:S04]  /*20b0*/  IMAD.HI.U32 R8, R100, R38, RZ ;  /* 0x0000002664087227 */ /* 0x000fc800078e00ff */
[C---:B------:R-:W-:Y:S02]  /*20c0*/  VIADD R136, R114.reuse, 0x3d ;  /* 0x0000003d72887836 */ /* 0x040fe40000000000 */
[----:B------:R-:W-:Y:S02]  /*20d0*/  VIADD R12, R114, 0x41 ;  /* 0x00000041720c7836 */ /* 0x000fe40000000000 */
[C---:B------:R-:W-:Y:S01]  /*20e0*/  IMAD.HI.U32 R5, R100.reuse, R36, RZ ;  /* 0x0000002464057227 */ /* 0x040fe200078e00ff */
[----:B------:R-:W-:Y:S01]  /*20f0*/  STL [R1+0x1798], R136 ;  /* 0x0017988801007387 */ /* 0x000fe20000100800 */
[----:B------:R-:W-:Y:S02]  /*2100*/  IABS R35, R136 ;  /* 0x0000008800237213 */ /* 0x000fe40000000000 */
[----:B------:R-:W-:Y:S01]  /*2110*/  IMAD R45, R3, R6, R45 ;  /* 0x00000006032d7224 */ /* 0x000fe200078e022d */
[----:B------:R-:W-:Y:S01]  /*2120*/  IABS R31, R12 ;  /* 0x0000000c001f7213 */ /* 0x000fe20000000000 */
[----:B------:R-:W-:Y:S01]  /*2130*/  IMAD.HI.U32 R6, R100, R40, RZ ;  /* 0x0000002864067227 */ /* 0x000fe200078e00ff */
[----:B------:R4:W-:Y:S03]  /*2140*/  STL [R1+0x17ac], R9 ;  /* 0x0017ac0901007387 */ /* 0x0009e60000100800 */
[----:B------:R-:W-:-:S02]  /*2150*/  IMAD.MOV R7, RZ, RZ, -R7 ;  /* 0x000000ffff077224 */ /* 0x000fc400078e0a07 */
[----:B--2---:R-:W-:Y:S02]  /*2160*/  VIADD R13, R114, 0x40 ;  /* 0x00000040720d7836 */ /* 0x004fe40000000000 */
[----:B------:R-:W-:Y:S02]  /*2170*/  IMAD R47, R3, R4, R47 ;  /* 0x00000004032f7224 */ /* 0x000fe400078e022f */
[----:B------:R-:W-:Y:S01]  /*2180*/  IMAD.MOV R8, RZ, RZ, -R8 ;  /* 0x000000ffff087224 */ /* 0x000fe200078e0a08 */
[----:B------:R2:W-:Y:S01]  /*2190*/  STL [R1+0x17a8], R13 ;  /* 0x0017a80d01007387 */ /* 0x0005e20000100800 */
[----:B------:R-:W-:Y:S01]  /*21a0*/  IMAD.HI.U32 R4, R100, R42, RZ ;  /* 0x0000002a64047227 */ /* 0x000fe200078e00ff */
[----:B------:R-:W-:Y:S02]  /*21b0*/  IABS R32, R13 ;  /* 0x0000000d00207213 */ /* 0x000fe40000000000 */
[----:B------:R5:W-:Y:S01]  /*21c0*/  STL [R1+0x17b8], R12 ;  /* 0x0017b80c01007387 */ /* 0x000be20000100800 */
[----:B------:R-:W-:-:S02]  /*21d0*/  IMAD.MOV R5, RZ, RZ, -R5 ;  /* 0x000000ffff057224 */ /* 0x000fc400078e0a05 */
[C---:B-1----:R-:W-:Y:S02]  /*21e0*/  VIADD R11, R114.reuse, 0x42 ;  /* 0x00000042720b7836 */ /* 0x042fe40000000000 */
[----:B------:R-:W-:Y:S02]  /*21f0*/  IMAD.MOV R6, RZ, RZ, -R6 ;  /* 0x000000ffff067224 */ /* 0x000fe400078e0a06 */
[C---:B------:R-:W-:Y:S01]  /*2200*/  IMAD R34, R3.reuse, R7, R34 ;  /* 0x0000000703227224 */ /* 0x040fe200078e0222 */
[----:B------:R1:W-:Y:S01]  /*2210*/  STL [R1+0x17b4], R11 ;  /* 0x0017b40b01007387 */ /* 0x0003e20000100800 */
[----:B----4-:R-:W-:Y:S01]  /*2220*/  VIADD R9, R114, 0x44 ;  /* 0x0000004472097836 */ /* 0x010fe20000000000 */
[----:B------:R-:W-:Y:S01]  /*2230*/  IABS R30, R11 ;  /* 0x0000000b001e7213 */ /* 0x000fe20000000000 */
[----:B------:R-:W-:Y:S01]  /*2240*/  IMAD R38, R3, R8, R38 ;  /* 0x0000000803267224 */ /* 0x000fe200078e0226 */
[----:B------:R4:W-:Y:S01]  /*2250*/  STL [R1+0x17bc], R10 ;  /* 0x0017bc0a01007387 */ /* 0x0009e20000100800 */
[----:B------:R-:W-:Y:S01]  /*2260*/  IMAD.HI.U32 R7, R100, R29, RZ ;  /* 0x0000001d64077227 */ /* 0x000fe200078e00ff */
[----:B------:R-:W-:-:S02]  /*2270*/  IABS R28, R9 ;  /* 0x00000009001c7213 */ /* 0x000fc40000000000 */
[----:B------:R0:W-:Y:S01]  /*2280*/  STL [R1+0x17c4], R9 ;  /* 0x0017c40901007387 */ /* 0x0001e20000100800 */
[----:B------:R-:W-:Y:S02]  /*2290*/  VIADD R15, R114, 0x45 ;  /* 0x00000045720f7836 */ /* 0x000fe40000000000 */
[----:B------:R-:W-:Y:S02]  /*22a0*/  IMAD.MOV R4, RZ, RZ, -R4 ;  /* 0x000000ffff047224 */ /* 0x000fe400078e0a04 */
[----:B------:R-:W-:Y:S01]  /*22b0*/  IMAD.HI.U32 R8, R100, R33, RZ ;  /* 0x0000002164087227 */ /* 0x000fe200078e00ff */
[----:B------:R-:W-:Y:S01]  /*22c0*/  STL [R1+0x17d0], R15 ;  /* 0x0017d00f01007387 */ /* 0x000fe20000100800 */
[----:B------:R-:W-:Y:S02]  /*22d0*/  IABS R27, R15 ;  /* 0x0000000f001b7213 */ /* 0x000fe40000000000 */
[----:B------:R-:W-:Y:S02]  /*22e0*/  IMAD R36, R3, R5, R36 ;  /* 0x0000000503247224 */ /* 0x000fe400078e0224 */
[----:B------:R-:W-:-:S02]  /*22f0*/  VIADD R14, R114, 0x46 ;  /* 0x00000046720e7836 */ /* 0x000fc40000000000 */
[----:B------:R-:W-:-:S03]  /*2300*/  IMAD.HI.U32 R5, R100, R31, RZ ;  /* 0x0000001f64057227 */ /* 0x000fc600078e00ff */
[----:B------:R-:W-:Y:S01]  /*2310*/  STL [R1+0x17cc], R14 ;  /* 0x0017cc0e01007387 */ /* 0x000fe20000100800 */
[----:B--2---:R-:W-:Y:S01]  /*2320*/  VIADD R13, R114, 0x47 ;  /* 0x00000047720d7836 */ /* 0x004fe20000000000 */
[----:B------:R-:W-:Y:S01]  /*2330*/  IABS R26, R14 ;  /* 0x0000000e001a7213 */ /* 0x000fe20000000000 */
[----:B------:R-:W-:Y:S02]  /*2340*/  IMAD R40, R3, R6, R40 ;  /* 0x0000000603287224 */ /* 0x000fe400078e0228 */
[----:B------:R-:W-:Y:S01]  /*2350*/  IMAD.HI.U32 R6, R100, R35, RZ ;  /* 0x0000002364067227 */ /* 0x000fe200078e00ff */
[----:B------:R2:W-:Y:S01]  /*2360*/  STL [R1+0x17d4], R13 ;  /* 0x0017d40d01007387 */ /* 0x0005e20000100800 */
[----:B------:R-:W-:Y:S02]  /*2370*/  IABS R25, R13 ;  /* 0x0000000d00197213 */ /* 0x000fe40000000000 */
[----:B-----5:R-:W-:Y:S02]  /*2380*/  IMAD.MOV R12, RZ, RZ, -R7 ;  /* 0x000000ffff0c7224 */ /* 0x020fe400078e0a07 */
[----:B-1----:R-:W-:-:S02]  /*2390*/  VIADD R11, R114, 0x48 ;  /* 0x00000048720b7836 */ /* 0x002fc40000000000 */
[----:B------:R-:W-:Y:S02]  /*23a0*/  IMAD R42, R3, R4, R42 ;  /* 0x00000004032a7224 */ /* 0x000fe400078e022a */
[----:B------:R-:W-:Y:S01]  /*23b0*/  IMAD.MOV R8, RZ, RZ, -R8 ;  /* 0x000000ffff087224 */ /* 0x000fe200078e0a08 */
[----:B------:R1:W-:Y:S01]  /*23c0*/  STL [R1+0x17dc], R11 ;  /* 0x0017dc0b01007387 */ /* 0x0003e20000100800 */
[----:B------:R-:W-:Y:S01]  /*23d0*/  IMAD.HI.U32 R4, R100, R37, RZ ;  /* 0x0000002564047227 */ /* 0x000fe200078e00ff */
[----:B------:R-:W-:-:S03]  /*23e0*/  IABS R24, R11 ;  /* 0x0000000b00187213 */ /* 0x000fc60000000000 */
[----:B----4-:R-:W-:Y:S02]  /*23f0*/  IMAD.MOV R10, RZ, RZ, -R5 ;  /* 0x000000ffff0a7224 */ /* 0x010fe400078e0a05 */
[C---:B0-----:R-:W-:Y:S02]  /*2400*/  VIADD R9, R114.reuse, 0x49 ;  /* 0x0000004972097836 */ /* 0x041fe40000000000 */
[----:B------:R-:W-:Y:S02]  /*2410*/  IMAD.MOV R6, RZ, RZ, -R6 ;  /* 0x000000ffff067224 */ /* 0x000fe400078e0a06 */
[C---:B------:R-:W-:Y:S01]  /*2420*/  IMAD R29, R3.reuse, R12, R29 ;  /* 0x0000000c031d7224 */ /* 0x040fe200078e021d */
[----:B------:R0:W-:Y:S01]  /*2430*/  STL [R1+0x17e0], R9 ;  /* 0x0017e00901007387 */ /* 0x0001e20000100800 */
[----:B--2---:R-:W-:Y:S01]  /*2440*/  VIADD R13, R114, 0x4a ;  /* 0x0000004a720d7836 */ /* 0x004fe20000000000 */
[----:B------:R-:W-:Y:S01]  /*2450*/  IABS R23, R9 ;  /* 0x0000000900177213 */ /* 0x000fe20000000000 */
[----:B------:R-:W-:-:S02]  /*2460*/  IMAD R33, R3, R8, R33 ;  /* 0x0000000803217224 */ /* 0x000fc400078e0221 */
[----:B------:R-:W-:Y:S01]  /*2470*/  VIADD R12, R114, 0x4b ;  /* 0x0000004b720c7836 */ /* 0x000fe20000000000 */
[----:B------:R-:W-:Y:S01]  /*2480*/  STL [R1+0x17e8], R13 ;  /* 0x0017e80d01007387 */ /* 0x000fe20000100800 */
[----:B------:R-:W-:Y:S01]  /*2490*/  IMAD.MOV R4, RZ, RZ, -R4 ;  /* 0x000000ffff047224 */ /* 0x000fe200078e0a04 */
[----:B------:R-:W-:Y:S01]  /*24a0*/  IABS R22, R13 ;  /* 0x0000000d00167213 */ /* 0x000fe20000000000 */
[----:B------:R-:W-:Y:S01]  /*24b0*/  IMAD.HI.U32 R8, R100, R28, RZ ;  /* 0x0000001c64087227 */ /* 0x000fe200078e00ff */
[----:B------:R-:W-:Y:S01]  /*24c0*/  STL [R1+0x17ec], R12 ;  /* 0x0017ec0c01007387 */ /* 0x000fe20000100800 */
[----:B------:R-:W-:Y:S02]  /*24d0*/  IABS R21, R12 ;  /* 0x0000000c00157213 */ /* 0x000fe40000000000 */
[----:B------:R-:W-:Y:S02]  /*24e0*/  IMAD R31, R3, R10, R31 ;  /* 0x0000000a031f7224 */ /* 0x000fe400078e021f */
[----:B-1----:R-:W-:-:S02]  /*24f0*/  VIADD R11, R114, 0x4c ;  /* 0x0000004c720b7836 */ /* 0x002fc40000000000 */
[C---:B------:R-:W-:Y:S02]  /*2500*/  VIADD R10, R114.reuse, 0x4d ;  /* 0x0000004d720a7836 */ /* 0x040fe40000000000 */
[C---:B------:R-:W-:Y:S01]  /*2510*/  IMAD R35, R3.reuse, R6, R35 ;  /* 0x0000000603237224 */ /* 0x040fe200078e0223 */
[----:B------:R-:W-:Y:S01]  /*2520*/  STL [R1+0x17e4], R11 ;  /* 0x0017e40b01007387 */ /* 0x000fe20000100800 */
[----:B0-----:R-:W-:Y:S01]  /*2530*/  VIADD R9, R114, 0x4e ;  /* 0x0000004e72097836 */ /* 0x001fe20000000000 */
[----:B------:R-:W-:Y:S01]  /*2540*/  IABS R19, R10 ;  /* 0x0000000a00137213 */ /* 0x000fe20000000000 */
[C---:B------:R-:W-:Y:S01]  /*2550*/  IMAD.HI.U32 R6, R100.reuse, R30, RZ ;  /* 0x0000001e64067227 */ /* 0x040fe200078e00ff */
[----:B------:R0:W-:Y:S01]  /*2560*/  STL [R1+0x17d8], R10 ;  /* 0x0017d80a01007387 */ /* 0x0001e20000100800 */
[----:B------:R-:W-:Y:S02]  /*2570*/  IABS R20, R11 ;  /* 0x0000000b00147213 */ /* 0x000fe40000000000 */
[----:B------:R-:W-:Y:S01]  /*2580*/  IMAD R37, R3, R4, R37 ;  /* 0x0000000403257224 */ /* 0x000fe200078e0225 */
[----:B------:R1:W-:Y:S01]  /*2590*/  STL [R1+0x17c8], R9 ;  /* 0x0017c80901007387 */ /* 0x0003e20000100800 */
[----:B------:R-:W-:Y:S01]  /*25a0*/  IMAD.MOV R8, RZ, RZ, -R8 ;  /* 0x000000ffff087224 */ /* 0x000fe200078e0a08 */
[----:B------:R-:W-:Y:S01]  /*25b0*/  IABS R18, R9 ;  /* 0x0000000900127213 */ /* 0x000fe20000000000 */
[----:B------:R-:W-:-:S04]  /*25c0*/  IMAD.HI.U32 R4, R100, R32, RZ ;  /* 0x0000002064047227 */ /* 0x000fc800078e00ff */
[----:B------:R-:W-:Y:S02]  /*25d0*/  IMAD.MOV R6, RZ, RZ, -R6 ;  /* 0x000000ffff067224 */ /* 0x000fe400078e0a06 */
[C---:B0-----:R-:W-:Y:S02]  /*25e0*/  VIADD R10, R114.reuse, 0x4f ;  /* 0x0000004f720a7836 */ /* 0x041fe40000000000 */
[----:B------:R-:W-:Y:S02]  /*25f0*/  IMAD R28, R3, R8, R28 ;  /* 0x00000008031c7224 */ /* 0x000fe400078e021c */
[----:B-1----:R-:W-:Y:S01]  /*2600*/  VIADD R9, R114, 0x50 ;  /* 0x0000005072097836 */ /* 0x002fe20000000000 */
[----:B------:R0:W-:Y:S01]  /*2610*/  STL [R1+0x17c0], R10 ;  /* 0x0017c00a01007387 */ /* 0x0001e20000100800 */
[----:B------:R-:W-:Y:S01]  /*2620*/  IMAD.MOV R4, RZ, RZ, -R4 ;  /* 0x000000ffff047224 */ /* 0x000fe200078e0a04 */
[----:B------:R-:W-:Y:S01]  /*2630*/  IABS R17, R10 ;  /* 0x0000000a00117213 */ /* 0x000fe20000000000 */
[----:B------:R-:W-:Y:S01]  /*2640*/  IMAD.HI.U32 R8, R100, R27, RZ ;  /* 0x0000001b64087227 */ /* 0x000fe200078e00ff */
[----:B------:R1:W-:Y:S01]  /*2650*/  STL [R1+0x17b0], R9 ;  /* 0x0017b00901007387 */ /* 0x0003e20000100800 */
[----:B------:R-:W-:-:S02]  /*2660*/  IABS R16, R9 ;  /* 0x0000000900107213 */ /* 0x000fc40000000000 */
[C---:B------:R-:W-:Y:S02]  /*2670*/  VIADD R161, R114.reuse, 0x51 ;  /* 0x0000005172a17836 */ /* 0x040fe40000000000 */
[C---:B------:R-:W-:Y:S02]  /*2680*/  VIADD R131, R114.reuse, 0x52 ;  /* 0x0000005272837836 */ /* 0x040fe40000000000 */
[----:B------:R-:W-:Y:S01]  /*2690*/  IMAD R30, R3, R6, R30 ;  /* 0x00000006031e7224 */ /* 0x000fe200078e021e */
[----:B------:R-:W-:Y:S01]  /*26a0*/  STL [R1+0x17a4], R161 ;  /* 0x0017a4a101007387 */ /* 0x000fe20000100800 */
[----:B------:R-:W-:Y:S01]  /*26b0*/  VIADD R130, R114, 0x53 ;  /* 0x0000005372827836 */ /* 0x000fe20000000000 */
[----:B------:R-:W-:Y:S01]  /*26c0*/  IABS R15, R161 ;  /* 0x000000a1000f7213 */ /* 0x000fe20000000000 */
[----:B------:R-:W-:Y:S01]  /*26d0*/  IMAD.HI.U32 R6, R100, R25, RZ ;  /* 0x0000001964067227 */ /* 0x000fe200078e00ff */
[----:B------:R-:W-:Y:S01]  /*26e0*/  STL [R1+0x179c], R131 ;  /* 0x00179c8301007387 */ /* 0x000fe20000100800 */
[----:B------:R-:W-:-:S02]  /*26f0*/  IABS R14, R131 ;  /* 0x00000083000e7213 */ /* 0x000fc40000000000 */
[----:B------:R-:W-:Y:S01]  /*2700*/  VIADD R129, R114, 0x54 ;  /* 0x0000005472817836 */ /* 0x000fe20000000000 */
[----:B------:R-:W-:Y:S01]  /*2710*/  STL [R1+0x1790], R130 ;  /* 0x0017908201007387 */ /* 0x000fe20000100800 */
[----:B------:R-:W-:Y:S01]  /*2720*/  IMAD R32, R3, R4, R32 ;  /* 0x0000000403207224 */ /* 0x000fe200078e0220 */
[----:B------:R-:W-:Y:S01]  /*2730*/  IABS R13, R130 ;  /* 0x00000082000d7213 */ /* 0x000fe20000000000 */
[----:B------:R-:W-:Y:S01]  /*2740*/  IMAD.HI.U32 R5, R100, R24, RZ ;  /* 0x0000001864057227 */ /* 0x000fe200078e00ff */
[----:B------:R-:W-:Y:S01]  /*2750*/  STL [R1+0x1780], R129 ;  /* 0x0017808101007387 */ /* 0x000fe20000100800 */
[----:B------:R-:W-:Y:S02]  /*2760*/  IABS R12, R129 ;  /* 0x00000081000c7213 */ /* 0x000fe40000000000 */
[----:B------:R-:W-:Y:S02]  /*2770*/  IMAD.MOV R8, RZ, RZ, -R8 ;  /* 0x000000ffff087224 */ /* 0x000fe400078e0a08 */
[----:B------:R-:W-:-:S02]  /*2780*/  VIADD R128, R114, 0x55 ;  /* 0x0000005572807836 */ /* 0x000fc40000000000 */
[----:B------:R-:W-:-:S03]  /*2790*/  IMAD.HI.U32 R7, R100, R26, RZ ;  /* 0x0000001a64077227 */ /* 0x000fc600078e00ff */
[----:B------:R-:W-:Y:S01]  /*27a0*/  STL [R1+0x1778], R128 ;  /* 0x0017788001007387 */ /* 0x000fe20000100800 */
[----:B------:R-:W-:Y:S01]  /*27b0*/  IMAD.HI.U32 R4, R100, R23, RZ ;  /* 0x0000001764047227 */ /* 0x000fe200078e00ff */
[----:B------:R-:W-:-:S03]  /*27c0*/  IABS R11, R128 ;  /* 0x00000080000b7213 */ /* 0x000fc60000000000 */
[C---:B------:R-:W-:Y:S02]  /*27d0*/  VIADD R127, R114.reuse, 0x56 ;  /* 0x00000056727f7836 */ /* 0x040fe40000000000 */
[C---:B------:R-:W-:Y:S02]  /*27e0*/  VIADD R125, R114.reuse, 0x57 ;  /* 0x00000057727d7836 */ /* 0x040fe40000000000 */
[----:B------:R-:W-:Y:S01]  /*27f0*/  IMAD.MOV R6, RZ, RZ, -R6 ;  /* 0x000000ffff067224 */ /* 0x000fe200078e0a06 */
[----:B------:R-:W-:Y:S01]  /*2800*/  STL [R1+0x1768], R127 ;  /* 0x0017687f01007387 */ /* 0x000fe20000100800 */
[C---:B------:R-:W-:Y:S01]  /*2810*/  VIADD R124, R114.reuse, 0x58 ;  /* 0x00000058727c7836 */ /* 0x040fe20000000000 */
[----:B0-----:R-:W-:Y:S01]  /*2820*/  IABS R10, R127 ;  /* 0x0000007f000a7213 */ /* 0x001fe20000000000 */
[----:B------:R-:W-:Y:S01]  /*2830*/  IMAD.MOV R5, RZ, RZ, -R5 ;  /* 0x000000ffff057224 */ /* 0x000fe200078e0a05 */
[----:B------:R-:W-:Y:S01]  /*2840*/  STL [R1+0x175c], R125 ;  /* 0x00175c7d01007387 */ /* 0x000fe20000100800 */
[----:B------:R-:W-:Y:S01]  /*2850*/  IMAD R27, R3, R8, R27 ;  /* 0x00000008031b7224 */ /* 0x000fe200078e021b */
[----:B-1----:R-:W-:Y:S01]  /*2860*/  IABS R9, R125 ;  /* 0x0000007d00097213 */ /* 0x002fe20000000000 */
[----:B------:R-:W-:Y:S01]  /*2870*/  VIADD R123, R114, 0x59 ;  /* 0x00000059727b7836 */ /* 0x000fe20000000000 */
[----:B------:R-:W-:Y:S01]  /*2880*/  STL [R1+0x1754], R124 ;  /* 0x0017547c01007387 */ /* 0x000fe20000100800 */
[----:B------:R-:W-:-:S02]  /*2890*/  IMAD.MOV R7, RZ, RZ, -R7 ;  /* 0x000000ffff077224 */ /* 0x000fc400078e0a07 */
[----:B------:R-:W-:Y:S01]  /*28a0*/  IMAD.MOV R4, RZ, RZ, -R4 ;  /* 0x000000ffff047224 */ /* 0x000fe200078e0a04 */
[----:B------:R-:W-:Y:S01]  /*28b0*/  STL [R1+0x1748], R123 ;  /* 0x0017487b01007387 */ /* 0x000fe20000100800 */
[----:B------:R-:W-:-:S04]  /*28c0*/  IMAD.HI.U32 R8, R100, R22, RZ ;  /* 0x0000001664087227 */ /* 0x000fc800078e00ff */
[C---:B------:R-:W-:Y:S02]  /*28d0*/  VIADD R122, R114.reuse, 0x5a ;  /* 0x0000005a727a7836 */ /* 0x040fe40000000000 */
[C---:B------:R-:W-:Y:S02]  /*28e0*/  VIADD R120, R114.reuse, 0x5b ;  /* 0x0000005b72787836 */ /* 0x040fe40000000000 */
[C---:B------:R-:W-:Y:S01]  /*28f0*/  IMAD R25, R3.reuse, R6, R25 ;  /* 0x0000000603197224 */ /* 0x040fe200078e0219 */
[----:B------:R-:W-:Y:S01]  /*2900*/  STL [R1+0x1738], R122 ;  /* 0x0017387a01007387 */ /* 0x000fe20000100800 */
[----:B------:R-:W-:Y:S02]  /*2910*/  VIADD R101, R114, 0x5d ;  /* 0x0000005d72657836 */ /* 0x000fe40000000000 */
[----:B------:R-:W-:Y:S01]  /*2920*/  IMAD R24, R3, R5, R24 ;  /* 0x0000000503187224 */ /* 0x000fe200078e0218 */
[----:B------:R-:W-:Y:S01]  /*2930*/  STL [R1+0x1730], R120 ;  /* 0x0017307801007387 */ /* 0x000fe20000100800 */
[----:B------:R-:W-:Y:S01]  /*2940*/  IMAD.HI.U32 R6, R100, R20, RZ ;  /* 0x0000001464067227 */ /* 0x000fe200078e00ff */
[----:B------:R-:W-:-:S02]  /*2950*/  IABS R108, R101 ;  /* 0x00000065006c7213 */ /* 0x000fc40000000000 */
[----:B------:R-:W-:Y:S01]  /*2960*/  STL [R1+0x1714], R101 ;  /* 0x0017146501007387 */ /* 0x000fe20000100800 */
[----:B------:R-:W-:Y:S02]  /*2970*/  VIADD R119, R114, 0x5c ;  /* 0x0000005c72777836 */ /* 0x000fe40000000000 */
[C---:B------:R-:W-:Y:S02]  /*2980*/  IMAD R26, R3.reuse, R7, R26 ;  /* 0x00000007031a7224 */ /* 0x040fe400078e021a */
[----:B------:R-:W-:Y:S01]  /*2990*/  IMAD R23, R3, R4, R23 ;  /* 0x0000000403177224 */ /* 0x000fe200078e0217 */
[----:B------:R-:W-:Y:S01]  /*29a0*/  STL [R1+0x1720], R119 ;  /* 0x0017207701007387 */ /* 0x000fe20000100800 */
[----:B------:R-:W-:-:S04]  /*29b0*/  IMAD.HI.U32 R5, R100, R19, RZ ;  /* 0x0000001364057227 */ /* 0x000fc800078e00ff */
[----:B------:R-:W-:Y:S02]  /*29c0*/  IMAD.MOV R8, RZ, RZ, -R8 ;  /* 0x000000ffff087224 */ /* 0x000fe400078e0a08 */
[----:B------:R-:W-:Y:S02]  /*29d0*/  VIADD R110, R114, 0x5e ;  /* 0x0000005e726e7836 */ /* 0x000fe40000000000 */
[----:B------:R-:W-:-:S03]  /*29e0*/  IMAD.HI.U32 R7, R100, R21, RZ ;  /* 0x0000001564077227 */ /* 0x000fc600078e00ff */
[----:B------:R0:W-:Y:S01]  /*29f0*/  STL [R1+0x170c], R110 ;  /* 0x00170c6e01007387 */ /* 0x0001e20000100800 */
[----:B------:R-:W-:-:S04]  /*2a00*/  IMAD.HI.U32 R4, R100, R18, RZ ;  /* 0x0000001264047227 */ /* 0x000fc800078e00ff */
[C---:B------:R-:W-:Y:S02]  /*2a10*/  VIADD R109, R114.reuse, 0x5f ;  /* 0x0000005f726d7836 */ /* 0x040fe40000000000 */
[C---:B------:R-:W-:Y:S02]  /*2a20*/  VIADD R111, R114.reuse, 0x60 ;  /* 0x00000060726f7836 */ /* 0x040fe40000000000 */
[----:B------:R-:W-:Y:S01]  /*2a30*/  IMAD.MOV R6, RZ, RZ, -R6 ;  /* 0x000000ffff067224 */ /* 0x000fe200078e0a06 */
[----:B------:R1:W-:Y:S01]  /*2a40*/  STL [R1+0x1700], R109 ;  /* 0x0017006d01007387 */ /* 0x0003e20000100800 */
[C---:B------:R-:W-:Y:S01]  /*2a50*/  VIADD R113, R114.reuse, 0x61 ;  /* 0x0000006172717836 */ /* 0x040fe20000000000 */
[----:B0-----:R-:W-:Y:S01]  /*2a60*/  IABS R110, R110 ;  /* 0x0000006e006e7213 */ /* 0x001fe20000000000 */
[----:B------:R-:W-:Y:S01]  /*2a70*/  IMAD.MOV R5, RZ, RZ, -R5 ;  /* 0x000000ffff057224 */ /* 0x000fe200078e0a05 */
[----:B------:R0:W-:Y:S01]  /*2a80*/  STL [R1+0x16f0], R111 ;  /* 0x0016f06f01007387 */ /* 0x0001e20000100800 */
[----:B------:R-:W-:Y:S01]  /*2a90*/  IMAD R22, R3, R8, R22 ;  /* 0x0000000803167224 */ /* 0x000fe200078e0216 */
[----:B------:R-:W-:Y:S01]  /*2aa0*/  IABS R160, R113 ;  /* 0x0000007100a07213 */ /* 0x000fe20000000000 */
[----:B------:R-:W-:Y:S01]  /*2ab0*/  VIADD R112, R114, 0x62 ;  /* 0x0000006272707836 */ /* 0x000fe20000000000 */
[----:B------:R-:W-:Y:S01]  /*2ac0*/  STL [R1+0x16e8], R113 ;  /* 0x0016e87101007387 */ /* 0x000fe20000100800 */
[----:B------:R-:W-:Y:S01]  /*2ad0*/  IMAD.MOV R7, RZ, RZ, -R7 ;  /* 0x000000ffff077224 */ /* 0x000fe200078e0a07 */
[----:B-1----:R-:W-:Y:S01]  /*2ae0*/  IABS R109, R109 ;  /* 0x0000006d006d7213 */ /* 0x002fe20000000000 */
[----:B------:R-:W-:Y:S01]  /*2af0*/  IMAD.MOV R4, RZ, RZ, -R4 ;  /* 0x000000ffff047224 */ /* 0x000fe200078e0a04 */
[----:B------:R1:W-:Y:S01]  /*2b00*/  STL [R1+0x16d8], R112 ;  /* 0x0016d87001007387 */ /* 0x0003e20000100800 */
[----:B------:R-:W-:Y:S01]  /*2b10*/  IMAD.HI.U32 R8, R100, R17, RZ ;  /* 0x0000001164087227 */ /* 0x000fe200078e00ff */
[----:B------:R-:W-:-:S02]  /*2b20*/  IABS R159, R112 ;  /* 0x00000070009f7213 */ /* 0x000fc40000000000 */
[----:B0-----:R-:W-:Y:S01]  /*2b30*/  IABS R111, R111 ;  /* 0x0000006f006f7213 */ /* 0x001fe20000000000 */
[C---:B------:R-:W-:Y:S02]  /*2b40*/  IMAD R20, R3.reuse, R6, R20 ;  /* 0x0000000603147224 */ /* 0x040fe400078e0214 */
[----:B------:R-:W-:Y:S02]  /*2b50*/  IMAD R19, R3, R5, R19 ;  /* 0x0000000503137224 */ /* 0x000fe400078e0213 */
[----:B------:R-:W-:-:S04]  /*2b60*/  IMAD.HI.U32 R6, R100, R15, RZ ;  /* 0x0000000f64067227 */ /* 0x000fc800078e00ff */
[C---:B------:R-:W-:Y:S02]  /*2b70*/  IMAD R21, R3.reuse, R7, R21 ;  /* 0x0000000703157224 */ /* 0x040fe400078e0215 */
[----:B------:R-:W-:Y:S02]  /*2b80*/  IMAD R18, R3, R4, R18 ;  /* 0x0000000403127224 */ /* 0x000fe400078e0212 */
[----:B------:R-:W-:-:S04]  /*2b90*/  IMAD.HI.U32 R5, R100, R14, RZ ;  /* 0x0000000e64057227 */ /* 0x000fc800078e00ff */
[----:B------:R-:W-:Y:S02]  /*2ba0*/  IMAD.MOV R8, RZ, RZ, -R8 ;  /* 0x000000ffff087224 */ /* 0x000fe400078e0a08 */
[----:B------:R-:W-:-:S04]  /*2bb0*/  IMAD.HI.U32 R7, R100, R16, RZ ;  /* 0x0000001064077227 */ /* 0x000fc800078e00ff */
[----:B------:R-:W-:-:S04]  /*2bc0*/  IMAD.HI.U32 R4, R100, R13, RZ ;  /* 0x0000000d64047227 */ /* 0x000fc800078e00ff */
[----:B-1----:R-:W-:Y:S02]  /*2bd0*/  IMAD R112, R0, 0x80, R134 ;  /* 0x0000008000707824 */ /* 0x002fe400078e0286 */
[----:B------:R-:W-:Y:S02]  /*2be0*/  IMAD.MOV R6, RZ, RZ, -R6 ;  /* 0x000000ffff067224 */ /* 0x000fe400078e0a06 */
[----:B------:R-:W-:Y:S01]  /*2bf0*/  IMAD.MOV R5, RZ, RZ, -R5 ;  /* 0x000000ffff057224 */ /* 0x000fe200078e0a05 */
[----:B------:R-:W-:Y:S01]  /*2c00*/  IABS R0, R112 ;  /* 0x0000007000007213 */ /* 0x000fe20000000000 */
[----:B------:R-:W-:Y:S01]  /*2c10*/  IMAD R17, R3, R8, R17 ;  /* 0x0000000803117224 */ /* 0x000fe200078e0211 */
[----:B------:R-:W-:Y:S01]  /*2c20*/  IABS R8, R124 ;  /* 0x0000007c00087213 */ /* 0x000fe20000000000 */
[----:B------:R-:W-:Y:S01]  /*2c30*/  IMAD.MOV R7, RZ, RZ, -R7 ;  /* 0x000000ffff077224 */ /* 0x000fe200078e0a07 */
[----:B------:R-:W-:Y:S01]  /*2c40*/  ISETP.GE.AND P2, PT, R112, RZ, PT ;  /* 0x000000ff7000720c */ /* 0x000fe20003f46270 */
[----:B------:R-:W-:-:S02]  /*2c50*/  IMAD.MOV R4, RZ, RZ, -R4 ;  /* 0x000000ffff047224 */ /* 0x000fc400078e0a04 */
[C---:B------:R-:W-:Y:S02]  /*2c60*/  IMAD R15, R3.reuse, R6, R15 ;  /* 0x00000006030f7224 */ /* 0x040fe400078e020f */
[----:B------:R-:W-:Y:S02]  /*2c70*/  IMAD R14, R3, R5, R14 ;  /* 0x00000005030e7224 */ /* 0x000fe400078e020e */
[----:B------:R-:W-:-:S04]  /*2c80*/  IMAD.HI.U32 R6, R100, R10, RZ ;  /* 0x0000000a64067227 */ /* 0x000fc800078e00ff */
[C---:B------:R-:W-:Y:S02]  /*2c90*/  IMAD R16, R3.reuse, R7, R16 ;  /* 0x0000000703107224 */ /* 0x040fe400078e0210 */
[----:B------:R-:W-:Y:S02]  /*2ca0*/  IMAD R13, R3, R4, R13 ;  /* 0x00000004030d7224 */ /* 0x000fe400078e020d */
[----:B------:R-:W-:-:S04]  /*2cb0*/  IMAD.HI.U32 R5, R100, R9, RZ ;  /* 0x0000000964057227 */ /* 0x000fc800078e00ff */
[----:B------:R-:W-:-:S04]  /*2cc0*/  IMAD.HI.U32 R7, R100, R11, RZ ;  /* 0x0000000b64077227 */ /* 0x000fc800078e00ff */
[----:B------:R-:W-:-:S04]  /*2cd0*/  IMAD.HI.U32 R4, R100, R8, RZ ;  /* 0x0000000864047227 */ /* 0x000fc800078e00ff */
[----:B------:R-:W-:-:S04]  /*2ce0*/  IMAD.HI.U32 R82, R82, R0, RZ ;  /* 0x0000000052527227 */ /* 0x000fc800078e00ff */
[----:B------:R-:W-:Y:S02]  /*2cf0*/  IMAD.MOV R6, RZ, RZ, -R6 ;  /* 0x000000ffff067224 */ /* 0x000fe400078e0a06 */
[----:B------:R-:W-:Y:S02]  /*2d00*/  IMAD.MOV R5, RZ, RZ, -R5 ;  /* 0x000000ffff057224 */ /* 0x000fe400078e0a05 */
[----:B------:R-:W-:Y:S02]  /*2d10*/  IMAD.MOV R7, RZ, RZ, -R7 ;  /* 0x000000ffff077224 */ /* 0x000fe400078e0a07 */
[----:B------:R-:W-:Y:S02]  /*2d20*/  IMAD.MOV R4, RZ, RZ, -R4 ;  /* 0x000000ffff047224 */ /* 0x000fe400078e0a04 */
[----:B------:R-:W-:Y:S02]  /*2d30*/  IMAD.MOV R82, RZ, RZ, -R82 ;  /* 0x000000ffff527224 */ /* 0x000fe400078e0a52 */
[----:B------:R-:W-:-:S04]  /*2d40*/  IMAD.HI.U32 R83, R100, R12, RZ ;  /* 0x0000000c64537227 */ /* 0x000fc800078e00ff */
[C---:B------:R-:W-:Y:S01]  /*2d50*/  IMAD R10, R3.reuse, R6, R10 ;  /* 0x00000006030a7224 */ /* 0x040fe200078e020a */
[----:B------:R-:W-:Y:S01]  /*2d60*/  IABS R6, R122 ;  /* 0x0000007a00067213 */ /* 0x000fe20000000000 */
[C---:B------:R-:W-:Y:S01]  /*2d70*/  IMAD R9, R3.reuse, R5, R9 ;  /* 0x0000000503097224 */ /* 0x040fe200078e0209 */
[----:B------:R-:W-:Y:S01]  /*2d80*/  IABS R5, R120 ;  /* 0x0000007800057213 */ /* 0x000fe20000000000 */
[C---:B------:R-:W-:Y:S01]  /*2d90*/  IMAD R11, R3.reuse, R7, R11 ;  /* 0x00000007030b7224 */ /* 0x040fe200078e020b */
[----:B------:R-:W-:Y:S01]  /*2da0*/  IABS R7, R123 ;  /* 0x0000007b00077213 */ /* 0x000fe20000000000 */
[----:B------:R-:W-:Y:S01]  /*2db0*/  IMAD R8, R3, R4, R8 ;  /* 0x0000000403087224 */ /* 0x000fe200078e0208 */
[----:B------:R-:W-:Y:S01]  /*2dc0*/  IABS R4, R119 ;  /* 0x0000007700047213 */ /* 0x000fe20000000000 */
[----:B------:R-:W-:Y:S02]  /*2dd0*/  IMAD R0, R2, R82, R0 ;  /* 0x0000005202007224 */ /* 0x000fe400078e0200 */
[----:B------:R-:W-:-:S02]  /*2de0*/  IMAD.MOV R83, RZ, RZ, -R83 ;  /* 0x000000ffff537224 */ /* 0x000fc400078e0a53 */
[----:B------:R-:W-:Y:S01]  /*2df0*/  IMAD.HI.U32 R105, R100, R6, RZ ;  /* 0x0000000664697227 */ /* 0x000fe200078e00ff */
[----:B------:R-:W-:-:S03]  /*2e00*/  ISETP.GT.U32.AND P0, PT, R2, R0, PT ;  /* 0x000000000200720c */ /* 0x000fc60003f04070 */
[----:B------:R-:W-:-:S04]  /*2e10*/  IMAD.HI.U32 R104, R100, R5, RZ ;  /* 0x0000000564687227 */ /* 0x000fc800078e00ff */
[----:B------:R-:W-:Y:S02]  /*2e20*/  IMAD R12, R3, R83, R12 ;  /* 0x00000053030c7224 */ /* 0x000fe400078e020c */
        /* <DEDUP_REMOVED lines=8> */
[----:B------:R-:W-:-:S02]  /*2eb0*/  IMAD R6, R3, R105, R6 ;  /* 0x0000006903067224 */ /* 0x000fc400078e0206 */
[----:B------:R-:W-:Y:S02]  /*2ec0*/  IMAD R5, R3, R104, R5 ;  /* 0x0000006803057224 */ /* 0x000fe400078e0205 */
[----:B------:R-:W-:-:S04]  /*2ed0*/  IMAD.HI.U32 R105, R100, R109, RZ ;  /* 0x0000006d64697227 */ /* 0x000fc800078e00ff */
[C---:B------:R-:W-:Y:S02]  /*2ee0*/  IMAD R7, R3.reuse, R106, R7 ;  /* 0x0000006a03077224 */ /* 0x040fe400078e0207 */
[----:B------:R-:W-:Y:S02]  /*2ef0*/  IMAD R4, R3, R101, R4 ;  /* 0x0000006503047224 */ /* 0x000fe400078e0204 */
        /* <DEDUP_REMOVED lines=9> */
[----:B------:R-:W-:Y:S02]  /*2f90*/  @!P0 IMAD.IADD R0, R0, 0x1, -R2 ;  /* 0x0000000100008824 */ /* 0x000fe400078e0a02 */
[----:B------:R-:W-:-:S02]  /*2fa0*/  IMAD.MOV R83, RZ, RZ, -R83 ;  /* 0x000000ffff537224 */ /* 0x000fc400078e0a53 */
[C---:B------:R-:W-:Y:S01]  /*2fb0*/  IMAD R109, R3.reuse, R105, R109 ;  /* 0x00000069036d7224 */ /* 0x040fe200078e026d */
[----:B------:R-:W-:Y:S01]  /*2fc0*/  ISETP.GT.U32.AND P0, PT, R2, R0, PT ;  /* 0x000000000200720c */ /* 0x000fe20003f04070 */
[C---:B------:R-:W-:Y:S02]  /*2fd0*/  IMAD R111, R3.reuse, R104, R111 ;  /* 0x00000068036f7224 */ /* 0x040fe400078e026f */
[C---:B------:R-:W-:Y:S02]  /*2fe0*/  VIADD R105, R114.reuse, 0x63 ;  /* 0x0000006372697836 */ /* 0x040fe40000000000 */
[C---:B------:R-:W-:Y:S02]  /*2ff0*/  IMAD R110, R3.reuse, R106, R110 ;  /* 0x0000006a036e7224 */ /* 0x040fe400078e026e */
[C---:B------:R-:W-:Y:S01]  /*3000*/  IMAD R160, R3.reuse, R101, R160 ;  /* 0x0000006503a07224 */ /* 0x040fe200078e02a0 */
[----:B------:R-:W-:Y:S01]  /*3010*/  STL [R1+0x16cc], R105 ;  /* 0x0016cc6901007387 */ /* 0x000fe20000100800 */
[----:B------:R-:W-:Y:S01]  /*3020*/  VIADD R104, R114, 0x64 ;  /* 0x0000006472687836 */ /* 0x000fe20000000000 */
[----:B------:R-:W-:Y:S01]  /*3030*/  IABS R158, R105 ;  /* 0x00000069009e7213 */ /* 0x000fe20000000000 */
[----:B------:R-:W-:-:S02]  /*3040*/  IMAD R159, R3, R83, R159 ;  /* 0x00000053039f7224 */ /* 0x000fc400078e029f */
[C---:B------:R-:W-:Y:S01]  /*3050*/  VIADD R101, R114.reuse, 0x65 ;  /* 0x0000006572657836 */ /* 0x040fe20000000000 */
[----:B------:R-:W-:Y:S01]  /*3060*/  STL [R1+0x16c4], R104 ;  /* 0x0016c46801007387 */ /* 0x000fe20000100800 */
[C---:B------:R-:W-:Y:S01]  /*3070*/  VIADD R106, R114.reuse, 0x6b ;  /* 0x0000006b726a7836 */ /* 0x040fe20000000000 */
[----:B------:R-:W-:Y:S01]  /*3080*/  IABS R157, R104 ;  /* 0x00000068009d7213 */ /* 0x000fe20000000000 */
[C---:B------:R-:W-:Y:S01]  /*3090*/  VIADD R83, R114.reuse, 0x66 ;  /* 0x0000006672537836 */ /* 0x040fe20000000000 */
[----:B------:R0:W-:Y:S01]  /*30a0*/  STL [R1+0x1694], R101 ;  /* 0x0016946501007387 */ /* 0x0001e20000100800 */
[C---:B------:R-:W-:Y:S01]  /*30b0*/  VIADD R117, R114.reuse, 0x67 ;  /* 0x0000006772757836 */ /* 0x040fe20000000000 */
[----:B------:R-:W-:Y:S01]  /*30c0*/  IABS R150, R106 ;  /* 0x0000006a00967213 */ /* 0x000fe20000000000 */
[C---:B------:R-:W-:Y:S01]  /*30d0*/  VIADD R116, R114.reuse, 0x68 ;  /* 0x0000006872747836 */ /* 0x040fe20000000000 */
[----:B------:R1:W-:Y:S01]  /*30e0*/  STL [R1+0x1690], R83 ;  /* 0x0016905301007387 */ /* 0x0003e20000100800 */
[C---:B------:R-:W-:Y:S01]  /*30f0*/  VIADD R115, R114.reuse, 0x69 ;  /* 0x0000006972737836 */ /* 0x040fe20000000000 */
[----:B------:R-:W-:Y:S01]  /*3100*/  IABS R156, R101 ;  /* 0x00000065009c7213 */ /* 0x000fe20000000000 */
[----:B------:R-:W-:Y:S01]  /*3110*/  VIADD R113, R114, 0x6a ;  /* 0x0000006a72717836 */ /* 0x000fe20000000000 */
[----:B------:R-:W-:Y:S01]  /*3120*/  STL [R1+0x15f0], R112 ;  /* 0x0015f07001007387 */ /* 0x000fe20000100800 */
[----:B------:R-:W-:Y:S01]  /*3130*/  IMAD.HI.U32 R82, R100, R150, RZ ;  /* 0x0000009664527227 */ /* 0x000fe200078e00ff */
[----:B------:R-:W-:-:S02]  /*3140*/  IABS R155, R83 ;  /* 0x00000053009b7213 */ /* 0x000fc40000000000 */
[----:B------:R-:W-:Y:S01]  /*3150*/  STL [R1+0x168c], R117 ;  /* 0x00168c7501007387 */ /* 0x000fe20000100800 */
[----:B------:R-:W-:Y:S01]  /*3160*/  IABS R151, R113 ;  /* 0x0000007100977213 */ /* 0x000fe20000000000 */
[----:B------:R-:W-:Y:S01]  /*3170*/  @!P0 IMAD.IADD R0, R0, 0x1, -R2 ;  /* 0x0000000100008824 */ /* 0x000fe200078e0a02 */
[----:B------:R-:W-:Y:S01]  /*3180*/  IABS R152, R115 ;  /* 0x0000007300987213 */ /* 0x000fe20000000000 */
[----:B------:R-:W-:Y:S01]  /*3190*/  STL [R1+0x1688], R116 ;  /* 0x0016887401007387 */ /* 0x000fe20000100800 */
[----:B------:R-:W-:Y:S01]  /*31a0*/  IMAD.MOV R82, RZ, RZ, -R82 ;  /* 0x000000ffff527224 */ /* 0x000fe200078e0a52 */
[----:B------:R-:W-:Y:S01]  /*31b0*/  IABS R154, R117 ;  /* 0x00000075009a7213 */ /* 0x000fe20000000000 */
[----:B------:R-:W-:Y:S01]  /*31c0*/  VIADD R2, R114, 0x6e ;  /* 0x0000006e72027836 */ /* 0x000fe20000000000 */
[----:B------:R-:W-:Y:S01]  /*31d0*/  STL [R1+0x1680], R115 ;  /* 0x0016807301007387 */ /* 0x000fe20000100800 */
[----:B------:R-:W-:Y:S01]  /*31e0*/  IMAD R150, R3, R82, R150 ;  /* 0x0000005203967224 */ /* 0x000fe200078e0296 */
[----:B------:R-:W-:Y:S01]  /*31f0*/  IABS R153, R116 ;  /* 0x0000007400997213 */ /* 0x000fe20000000000 */
[----:B------:R-:W-:Y:S01]  /*3200*/  VIADD R82, R107, 0xfffffffd ;  /* 0xfffffffd6b527836 */ /* 0x000fe20000000000 */
[----:B------:R2:W-:Y:S01]  /*3210*/  STL [R1+0x167c], R113 ;  /* 0x00167c7101007387 */ /* 0x0005e20000100800 */
[----:B0-----:R-:W-:Y:S01]  /*3220*/  IMAD.HI.U32 R101, R100, R156, RZ ;  /* 0x0000009c64657227 */ /* 0x001fe200078e00ff */
[----:B------:R-:W-:-:S02]  /*3230*/  ISETP.NE.U32.AND P0, PT, R134, RZ, PT ;  /* 0x000000ff8600720c */ /* 0x000fc40003f05070 */
[----:B------:R0:W-:Y:S01]  /*3240*/  STL [R1+0x1674], R106 ;  /* 0x0016746a01007387 */ /* 0x0001e20000100800 */
[----:B------:R-:W-:Y:S01]  /*3250*/  ISETP.GE.U32.AND P5, PT, R82, 0x7ffffefe, PT ;  /* 0x7ffffefe5200780c */ /* 0x000fe20003fa6070 */
[----:B-1----:R-:W-:-:S04]  /*3260*/  IMAD.HI.U32 R83, R100, R155, RZ ;  /* 0x0000009b64537227 */ /* 0x002fc800078e00ff */
[C---:B--2---:R-:W-:Y:S02]  /*3270*/  VIADD R113, R114.reuse, 0x6c ;  /* 0x0000006c72717836 */ /* 0x044fe40000000000 */
[----:B------:R-:W-:Y:S02]  /*3280*/  IMAD.MOV R101, RZ, RZ, -R101 ;  /* 0x000000ffff657224 */ /* 0x000fe400078e0a65 */
[----:B0-----:R-:W-:Y:S01]  /*3290*/  VIADD R106, R114, 0x6d ;  /* 0x0000006d726a7836 */ /* 0x001fe20000000000 */
[----:B------:R-:W-:Y:S01]  /*32a0*/  STL [R1+0x1670], R113 ;  /* 0x0016707101007387 */ /* 0x000fe20000100800 */
[----:B------:R-:W-:Y:S01]  /*32b0*/  IMAD.MOV R83, RZ, RZ, -R83 ;  /* 0x000000ffff537224 */ /* 0x000fe200078e0a53 */
[----:B------:R-:W-:Y:S01]  /*32c0*/  IABS R149, R113 ;  /* 0x0000007100957213 */ /* 0x000fe20000000000 */
[C---:B------:R-:W-:Y:S01]  /*32d0*/  IMAD R156, R3.reuse, R101, R156 ;  /* 0x00000065039c7224 */ /* 0x040fe200078e029c */
[----:B------:R0:W-:Y:S01]  /*32e0*/  STL [R1+0x166c], R106 ;  /* 0x00166c6a01007387 */ /* 0x0001e20000100800 */
[----:B------:R-:W-:Y:S01]  /*32f0*/  IMAD R155, R3, R83, R155 ;  /* 0x00000053039b7224 */ /* 0x000fe200078e029b */
[----:B------:R-:W-:Y:S01]  /*3300*/  IABS R148, R106 ;  /* 0x0000006a00947213 */ /* 0x000fe20000000000 */
[C---:B------:R-:W-:Y:S01]  /*3310*/  IMAD.HI.U32 R101, R100.reuse, R152, RZ ;  /* 0x0000009864657227 */ /* 0x040fe200078e00ff */
[----:B------:R1:W-:Y:S03]  /*3320*/  STL [R1+0x1668], R2 ;  /* 0x0016680201007387 */ /* 0x0003e60000100800 */
[----:B------:R-:W-:Y:S01]  /*3330*/  IMAD.HI.U32 R83, R100, R151, RZ ;  /* 0x0000009764537227 */ /* 0x000fe200078e00ff */
[----:B0-----:R-:W0:Y:S03]  /*3340*/  LDC R106, c[0x0][0x3a8] ;  /* 0x0000ea00ff6a7b82 */ /* 0x001e260000000800 */
[----:B------:R-:W-:-:S02]  /*3350*/  IMAD.MOV R101, RZ, RZ, -R101 ;  /* 0x000000ffff657224 */ /* 0x000fc400078e0a65 */
[----:B------:R-:W-:Y:S01]  /*3360*/  IMAD.MOV R83, RZ, RZ, -R83 ;  /* 0x000000ffff537224 */ /* 0x000fe200078e0a53 */
[----:B-1----:R-:W-:Y:S01]  /*3370*/  IABS R2, R2 ;  /* 0x0000000200027213 */ /* 0x002fe20000000000 */
[----:B------:R-:W-:-:S04]  /*3380*/  IMAD.HI.U32 R105, R100, R158, RZ ;  /* 0x0000009e64697227 */ /* 0x000fc800078e00ff */
[----:B------:R-:W-:-:S04]  /*3390*/  IMAD.HI.U32 R82, R100, R2, RZ ;  /* 0x0000000264527227 */ /* 0x000fc800078e00ff */
[----:B------:R-:W-:Y:S02]  /*33a0*/  IMAD.MOV R82, RZ, RZ, -R82 ;  /* 0x000000ffff527224 */ /* 0x000fe400078e0a52 */
[----:B------:R-:W-:-:S04]  /*33b0*/  IMAD.HI.U32 R104, R100, R157, RZ ;  /* 0x0000009d64687227 */ /* 0x000fc800078e00ff */
[C---:B------:R-:W-:Y:S02]  /*33c0*/  IMAD R2, R3.reuse, R82, R2 ;  /* 0x0000005203027224 */ /* 0x040fe400078e0202 */
[C---:B------:R-:W-:Y:S02]  /*33d0*/  IMAD R152, R3.reuse, R101, R152 ;  /* 0x0000006503987224 */ /* 0x040fe400078e0298 */
[----:B------:R-:W-:Y:S01]  /*33e0*/  IMAD R151, R3, R83, R151 ;  /* 0x0000005303977224 */ /* 0x000fe200078e0297 */
[----:B------:R1:W-:Y:S01]  /*33f0*/  STL [R1+0x4], R2 ;  /* 0x0000040201007387 */ /* 0x0003e20000100800 */
[C---:B------:R-:W-:Y:S02]  /*3400*/  VIADD R101, R107.reuse, 0xffffffff ;  /* 0xffffffff6b657836 */ /* 0x040fe40000000000 */
[----:B------:R-:W-:Y:S02]  /*3410*/  VIADD R83, R107, 0xfffffffe ;  /* 0xfffffffe6b537836 */ /* 0x000fe40000000000 */
[----:B------:R-:W-:Y:S01]  /*3420*/  IMAD.MOV R105, RZ, RZ, -R105 ;  /* 0x000000ffff697224 */ /* 0x000fe200078e0a69 */
[----:B------:R-:W-:Y:S01]  /*3430*/  ISETP.GE.U32.AND P3, PT, R101, 0x7fffff00, PT ;  /* 0x7fffff006500780c */ /* 0x000fe20003f66070 */
[----:B------:R-:W-:Y:S01]  /*3440*/  IMAD.MOV R104, RZ, RZ, -R104 ;  /* 0x000000ffff687224 */ /* 0x000fe200078e0a68 */
[----:B------:R-:W-:Y:S01]  /*3450*/  ISETP.GE.U32.AND P4, PT, R83, 0x7ffffeff, PT ;  /* 0x7ffffeff5300780c */ /* 0x000fe20003f86070 */
[----:B------:R-:W-:-:S02]  /*3460*/  IMAD R158, R3, R105, R158 ;  /* 0x00000069039e7224 */ /* 0x000fc400078e029e */
        /* <DEDUP_REMOVED lines=9> */
[----:B------:R-:W-:Y:S01]  /*3500*/  @!P2 IMAD.MOV R0, RZ, RZ, -R0 ;  /* 0x000000ffff00a224 */ /* 0x000fe200078e0a00 */
[----:B------:R-:W-:Y:S01]  /*3510*/  @!P1 LOP3.LUT R0, RZ, R102, RZ, 0x33, !PT ;  /* 0x00000066ff009212 */ /* 0x000fe200078e33ff */
[----:B------:R-:W-:-:S02]  /*3520*/  IMAD R154, R3, R105, R154 ;  /* 0x00000069039a7224 */ /* 0x000fc400078e029a */
[C---:B------:R-:W-:Y:S02]  /*3530*/  IMAD R153, R3.reuse, R104, R153 ;  /* 0x0000006803997224 */ /* 0x040fe400078e0299 */
[C---:B------:R-:W-:Y:S02]  /*3540*/  IMAD R149, R3.reuse, R101, R149 ;  /* 0x0000006503957224 */ /* 0x040fe400078e0295 */
[----:B------:R-:W-:Y:S01]  /*3550*/  IMAD R148, R3, R83, R148 ;  /* 0x0000005303947224 */ /* 0x000fe200078e0294 */
[----:B01-3--:R-:W-:Y:S06]  /*3560*/  BRA.U UP0, `(.L_x_5) ;  /* 0x0000000100187547 */ /* 0x00bfec000b800000 */
[----:B------:R-:W-:Y:S01]  /*3570*/  ELECT P1, URZ, PT ;  /* 0x0000000000ff782f */ /* 0x000fe20003820000 */
[----:B------:R-:W-:Y:S01]  /*3580*/  IMAD.MOV.U32 R2, RZ, RZ, 0x1 ;  /* 0x00000001ff027424 */ /* 0x000fe200078e00ff */
[----:B------:R-:W-:Y:S01]  /*3590*/  UMOV UR7, 0x40 ;  /* 0x0000004000077882 */ /* 0x000fe20000000000 */
[----:B------:R-:W-:Y:S01]  /*35a0*/  UVIRTCOUNT.DEALLOC.SMPOOL 0x80 ;  /* 0x000000800000784c */ /* 0x000fe20000000000 */
[----:B------:R-:W-:-:S09]  /*35b0*/  ULEA UR7, UR6, UR7, 0x18 ;  /* 0x0000000706077291 */ /* 0x000fd2000f8ec0ff */
[----:B------:R0:W-:Y:S03]  /*35c0*/  @P1 STS.U8 [UR7], R2 ;  /* 0x00000002ff001988 */ /* 0x0001e60008000007 */
.L_x_5:
[----:B------:R-:W-:Y:S01]  /*35d0*/  UIADD3 UR6, UPT, UPT, UR5, UR9, URZ ;  /* 0x0000000905067290 */ /* 0x000fe2000fffe0ff */
[----:B------:R-:W-:Y:S01]  /*35e0*/  IMAD R0, R0, UR8, RZ ;  /* 0x0000000800007c24 */ /* 0x000fe2000f8e02ff */
[----:B------:R-:W-:Y:S01]  /*35f0*/  VOTEU.ALL UP1, P0 ;  /* 0x0000000000ff7886 */ /* 0x000fe20000020000 */
[----:B------:R-:W-:Y:S01]  /*3600*/  UIADD3 UR8, UPT, UPT, UR4, 0x20000, URZ ;  /* 0x0002000004087890 */ /* 0x000fe2000fffe0ff */
[C---:B------:R-:W-:Y:S01]  /*3610*/  VIADD R83, R107.reuse, 0xfffffffc ;  /* 0xfffffffc6b537836 */ /* 0x040fe20000000000 */
[----:B------:R-:W-:Y:S01]  /*3620*/  VOTEU.ALL UP2, P0 ;  /* 0x0000000000ff7886 */ /* 0x000fe20000040000 */
[----:B0-----:R-:W-:Y:S01]  /*3630*/  LEA R2, P6, R0, UR14, 0x1 ;  /* 0x0000000e00027c11 */ /* 0x001fe2000f8c08ff */
[----:B------:R-:W-:Y:S01]  /*3640*/  VIADD R82, R107, 0xfffffffb ;  /* 0xfffffffb6b527836 */ /* 0x000fe20000000000 */
[----:B------:R-:W-:-:S04]  /*3650*/  @!UP1 UIADD3 UR12, UPT, UPT, -UR10, 0x100000, URZ ;  /* 0x001000000a0c9890 */ /* 0x000fc8000fffe1ff */
[----:B------:R-:W-:Y:S02]  /*3660*/  @!UP1 USHF.L.U32 UR13, UR12, 0xb, URZ ;  /* 0x0000000b0c0d9899 */ /* 0x000fe400080006ff */
[----:B------:R-:W-:Y:S01]  /*3670*/  @!UP1 USHF.L.U32 UR12, UR12, 0x1, URZ ;  /* 0x000000010c0c9899 */ /* 0x000fe200080006ff */
[----:B------:R-:W-:Y:S01]  /*3680*/  STTM.x128 tmem[UR6], RZ ;  /* 0x000000ff000079ed */ /* 0x000fe200083c0006 */
[----:B------:R-:W0:Y:S02]  /*3690*/  FENCE.VIEW.ASYNC.T ;  /* 0x00000000000073c6 */ /* 0x000e240000000200 */
[----:B0-----:R-:W-:Y:S01]  /*36a0*/  BAR.SYNC.DEFER_BLOCKING 0x0 ;  /* 0x0000000000007b1d */ /* 0x001fe20000010000 */
[----:B------:R-:W-:Y:S01]  /*36b0*/  LEA.HI.X.SX32 R0, R0, UR15, 0x1, P6 ;  /* 0x0000000f00007c11 */ /* 0x000fe2000b0f0eff */
[----:B------:R-:W-:Y:S01]  /*36c0*/  IMAD.SHL.U32 R101, R106, 0x2, RZ ;  /* 0x000000026a657824 */ /* 0x000fe200078e00ff */
[----:B------:R-:W-:Y:S01]  /*36d0*/  ISETP.GE.U32.AND P1, PT, R83, 0x7ffffefd, PT ;  /* 0x7ffffefd5300780c */ /* 0x000fe20003f26070 */
[----:B------:R-:W-:Y:S01]  /*36e0*/  VIADD R102, R107, 0xfffffffa ;  /* 0xfffffffa6b667836 */ /* 0x000fe20000000000 */
[----:B------:R-:W-:Y:S01]  /*36f0*/  ISETP.GE.U32.AND P2, PT, R82, 0x7ffffefc, PT ;  /* 0x7ffffefc5200780c */ /* 0x000fe20003f46070 */
[----:B------:R-:W-:Y:S01]  /*3700*/  @!P3 IMAD.MOV.U32 R82, RZ, RZ, R2 ;  /* 0x000000ffff52b224 */ /* 0x000fe200078e0002 */
[----:B------:R-:W-:Y:S01]  /*3710*/  PRMT R105, RZ, 0x7610, R105 ;  /* 0x00007610ff697816 */ /* 0x000fe20000000069 */
[----:B------:R-:W-:Y:S01]  /*3720*/  @!P3 IMAD.MOV.U32 R83, RZ, RZ, R0 ;  /* 0x000000ffff53b224 */ /* 0x000fe200078e0000 */
[----:B------:R-:W-:Y:S01]  /*3730*/  IADD3 R104, P6, PT, R101, R2, RZ ;  /* 0x0000000265687210 */ /* 0x000fe20007fde0ff */
[----:B------:R-:W-:Y:S01]  /*3740*/  STL [R1+0x1818], R103 ;  /* 0x0018186701007387 */ /* 0x000fe20000100800 */
[----:B------:R-:W-:Y:S01]  /*3750*/  PRMT R112, RZ, 0x7610, R112 ;  /* 0x00007610ff707816 */ /* 0x000fe20000000070 */
[----:B------:R-:W0:Y:S02]  /*3760*/  LDCU.64 UR14, c[0x0][0x388] ;  /* 0x00007100ff0e77ac */ /* 0x000e240008000a00 */
[----:B------:R-:W-:Y:S01]  /*3770*/  STL [R1+0x1814], R157 ;  /* 0x0018149d01007387 */ /* 0x000fe20000100800 */
[----:B------:R-:W-:Y:S01]  /*3780*/  PRMT R113, RZ, 0x7610, R113 ;  /* 0x00007610ff717816 */ /* 0x000fe20000000071 */
[----:B------:R-:W1:Y:S02]  /*3790*/  LDCU.64 UR16, c[0x0][0x388] ;  /* 0x00007100ff1077ac */ /* 0x000e640008000a00 */
[----:B------:R-:W-:Y:S01]  /*37a0*/  STL [R1+0x1810], R156 ;  /* 0x0018109c01007387 */ /* 0x000fe20000100800 */
[----:B------:R-:W-:Y:S01]  /*37b0*/  PRMT R114, RZ, 0x7610, R114 ;  /* 0x00007610ff727816 */ /* 0x000fe20000000072 */
[----:B------:R-:W2:Y:S02]  /*37c0*/  LDCU UR41, c[0x0][0x3b0] ;  /* 0x00007600ff2977ac */ /* 0x000ea40008000800 */
[----:B------:R-:W-:Y:S04]  /*37d0*/  STL [R1+0x180c], R155 ;  /* 0x00180c9b01007387 */ /* 0x000fe80000100800 */
[----:B------:R-:W3:Y:S02]  /*37e0*/  FENCE.VIEW.ASYNC.S ;  /* 0x00000000000073c6 */ /* 0x000ee40000000000 */
[----:B---3--:R3:W4:Y:S01]  /*37f0*/  @!UP2 SYNCS.EXCH.64 URZ, [UR8], UR12 ;  /* 0x0000000c08ffa5b2 */ /* 0x0087220008000100 */
[----:B------:R-:W-:Y:S01]  /*3800*/  PRMT R115, RZ, 0x7610, R115 ;  /* 0x00007610ff737816 */ /* 0x000fe20000000073 */
[----:B----4-:R-:W-:Y:S01]  /*3810*/  BAR.SYNC.DEFER_BLOCKING 0x0 ;  /* 0x0000000000007b1d */ /* 0x010fe20000010000 */
[----:B------:R-:W-:-:S02]  /*3820*/  PRMT R121, RZ, 0x7610, R121 ;  /* 0x00007610ff797816 */ /* 0x000fc40000000079 */
[----:B------:R-:W-:Y:S02]  /*3830*/  PRMT R116, RZ, 0x7610, R116 ;  /* 0x00007610ff747816 */ /* 0x000fe40000000074 */
[----:B------:R-:W-:Y:S01]  /*3840*/  PRMT R117, RZ, 0x7610, R117 ;  /* 0x00007610ff757816 */ /* 0x000fe20000000075 */
[----:B------:R-:W4:Y:S01]  /*3850*/  LDCU UR42, c[0x0][0x3b0] ;  /* 0x00007600ff2a77ac */ /* 0x000f220008000800 */
[----:B------:R-:W-:Y:S01]  /*3860*/  STL [R1+0x1808], R154 ;  /* 0x0018089a01007387 */ /* 0x000fe20000100800 */
[----:B------:R-:W-:Y:S01]  /*3870*/  PRMT R101, RZ, 0x7610, R101 ;  /* 0x00007610ff657816 */ /* 0x000fe20000000065 */
[----:B---3--:R-:W3:Y:S02]  /*3880*/  LDCU.64 UR12, c[0x0][0x3a8] ;  /* 0x00007500ff0c77ac */ /* 0x008ee40008000a00 */
[----:B------:R-:W-:Y:S01]  /*3890*/  STL [R1+0x1804], R153 ;  /* 0x0018049901007387 */ /* 0x000fe20000100800 */
[----:B------:R-:W-:Y:S01]  /*38a0*/  PRMT R118, RZ, 0x7610, R118 ;  /* 0x00007610ff767816 */ /* 0x000fe20000000076 */
[----:B------:R-:W0:Y:S02]  /*38b0*/  LDCU UR43, c[0x0][0x3b0] ;  /* 0x00007600ff2b77ac */ /* 0x000e240008000800 */
[----:B------:R-:W-:Y:S01]  /*38c0*/  STL [R1+0x1800], R152 ;  /* 0x0018009801007387 */ /* 0x000fe20000100800 */
[----:B------:R-:W0:Y:S03]  /*38d0*/  LDCU UR44, c[0x0][0x3b0] ;  /* 0x00007600ff2c77ac */ /* 0x000e260008000800 */
[----:B------:R-:W-:Y:S01]  /*38e0*/  STL [R1+0x17fc], R151 ;  /* 0x0017fc9701007387 */ /* 0x000fe20000100800 */
[----:B------:R-:W0:Y:S03]  /*38f0*/  LDCU UR45, c[0x0][0x3b0] ;  /* 0x00007600ff2d77ac */ /* 0x000e260008000800 */
[----:B------:R1:W2:Y:S01]  /*3900*/  @!P3 LDG.E.U16 R105, desc[UR20][R82.64] ;  /* 0x000000145269b981 */ /* 0x0002a2000c1e1500 */
[----:B------:R-:W0:Y:S03]  /*3910*/  LDCU UR46, c[0x0][0x3b0] ;  /* 0x00007600ff2e77ac */ /* 0x000e260008000800 */
[----:B------:R-:W-:Y:S01]  /*3920*/  STL [R1+0x17f8], R150 ;  /* 0x0017f89601007387 */ /* 0x000fe20000100800 */
[----:B------:R-:W0:Y:S03]  /*3930*/  LDCU UR47, c[0x0][0x3b0] ;  /* 0x00007600ff2f77ac */ /* 0x000e260008000800 */
[----:B------:R-:W-:Y:S01]  /*3940*/  STL [R1+0x17f4], R149 ;  /* 0x0017f49501007387 */ /* 0x000fe20000100800 */
[----:B-1----:R-:W-:Y:S01]  /*3950*/  IMAD.MOV.U32 R83, RZ, RZ, R104 ;  /* 0x000000ffff537224 */ /* 0x002fe200078e0068 */
[----:B------:R-:W-:-:S02]  /*3960*/  LEA.HI.X.SX32 R82, R106, R0, 0x1, P6 ;  /* 0x000000006a527211 */ /* 0x000fc400030f0eff */
[----:B------:R-:W-:Y:S01]  /*3970*/  STL [R1+0x17f0], R148 ;  /* 0x0017f09401007387 */ /* 0x000fe20000100800 */
[----:B------:R-:W1:Y:S01]  /*3980*/  LDCU UR48, c[0x0][0x3b0] ;  /* 0x00007600ff3077ac */ /* 0x000e620008000800 */
[-C--:B------:R-:W-:Y:S02]  /*3990*/  @!P4 LOP3.LUT R83, R83, R82.reuse, RZ, 0x3c, !PT ;  /* 0x000000525353c212 */ /* 0x080fe400078e3cff */
[----:B------:R-:W-:Y:S01]  /*39a0*/  STL [R1+0x11d0], R104 ;  /* 0x0011d06801007387 */ /* 0x000fe20000100800 */
[----:B------:R-:W0:Y:S03]  /*39b0*/  LDCU UR49, c[0x0][0x3b0] ;  /* 0x00007600ff3177ac */ /* 0x000e260008000800 */
[----:B------:R3:W-:Y:S01]  /*39c0*/  STL [R1+0x11c8], R82 ;  /* 0x0011c85201007387 */ /* 0x0007e20000100800 */
[----:B------:R-:W0:Y:S01]  /*39d0*/  LDCU UR50, c[0x0][0x3b0] ;  /* 0x00007600ff3277ac */ /* 0x000e220008000800 */
[----:B------:R-:W0:Y:S01]  /*39e0*/  LDCU UR51, c[0x0][0x3b0] ;  /* 0x00007600ff3377ac */ /* 0x000e220008000800 */
[----:B------:R-:W0:Y:S01]  /*39f0*/  LDCU UR52, c[0x0][0x3b0] ;  /* 0x00007600ff3477ac */ /* 0x000e220008000800 */
[C---:B---3--:R-:W-:Y:S01]  /*3a00*/  @!P4 LOP3.LUT R82, R83.reuse, R82, RZ, 0x3c, !PT ;  /* 0x000000525352c212 */ /* 0x048fe200078e3cff */
[----:B------:R-:W3:Y:S03]  /*3a10*/  LDCU UR53, c[0x0][0x3b0] ;  /* 0x00007600ff3577ac */ /* 0x000ee60008000800 */
[----:B------:R-:W-:Y:S01]  /*3a20*/  @!P4 LOP3.LUT R83, R83, R82, RZ, 0x3c, !PT ;  /* 0x000000525353c212 */ /* 0x000fe200078e3cff */
[----:B------:R-:W0:Y:S04]  /*3a30*/  LDCU UR54, c[0x0][0x3b0] ;  /* 0x00007600ff3677ac */ /* 0x000e280008000800 */
[----:B------:R-:W3:Y:S01]  /*3a40*/  @!P4 LDG.E.U16 R101, desc[UR20][R82.64] ;  /* 0x000000145265c981 */ /* 0x000ee2000c1e1500 */
[----:B------:R-:W-:Y:S01]  /*3a50*/  VIADD R104, R107, 0xfffffff9 ;  /* 0xfffffff96b687836 */ /* 0x000fe20000000000 */
[----:B------:R-:W0:Y:S04]  /*3a60*/  LDCU UR55, c[0x0][0x3b0] ;  /* 0x00007600ff3777ac */ /* 0x000e280008000800 */
[----:B------:R-:W-:Y:S01]  /*3a70*/  ISETP.GE.U32.AND P4, PT, R104, 0x7ffffefa, PT ;  /* 0x7ffffefa6800780c */ /* 0x000fe20003f86070 */
[----:B------:R-:W0:Y:S01]  /*3a80*/  LDCU UR56, c[0x0][0x3b0] ;  /* 0x00007600ff3877ac */ /* 0x000e220008000800 */
[----:B------:R-:W-:-:S02]  /*3a90*/  PRMT R104, RZ, 0x7610, R104 ;  /* 0x00007610ff687816 */ /* 0x000fc40000000068 */
[----:B------:R-:W-:Y:S01]  /*3aa0*/  ISETP.GE.U32.AND P3, PT, R102, 0x7ffffefb, PT ;  /* 0x7ffffefb6600780c */ /* 0x000fe20003f66070 */
[C---:B------:R-:W-:Y:S01]  /*3ab0*/  IMAD R102, R106.reuse, 0x6, RZ ;  /* 0x000000066a667824 */ /* 0x040fe200078e02ff */
[----:B------:R-:W0:Y:S01]  /*3ac0*/  LDCU UR57, c[0x0][0x3b0] ;  /* 0x00007600ff3977ac */ /* 0x000e220008000800 */
        /* <DEDUP_REMOVED lines=42> */
[----:B--2---:R2:W-:Y:S02]  /*3d70*/  STL [R1+0x418], R105 ;  /* 0x0004186901007387 */ /* 0x0045e40000100800 */
[----:B--2---:R-:W-:-:S02]  /*3d80*/  LEA R105, P6, R106, R2, 0x2 ;  /* 0x000000026a697211 */ /* 0x004fc400078c10ff */
[----:B---3--:R2:W-:Y:S04]  /*3d90*/  STL [R1+0x414], R101 ;  /* 0x0004146501007387 */ /* 0x0085e80000100800 */
[----:B------:R-:W-:Y:S01]  /*3da0*/  STL [R1+0x11cc], R105 ;  /* 0x0011cc6901007387 */ /* 0x000fe20000100800 */
[----:B--2---:R-:W-:-:S03]  /*3db0*/  IMAD.SHL.U32 R101, R106, 0x2, RZ ;  /* 0x000000026a657824 */ /* 0x004fc600078e00ff */
[----:B------:R-:W-:Y:S02]  /*3dc0*/  STL.S16 [R1+0x410], R104 ;  /* 0x0004106801007387 */ /* 0x000fe40000100600 */
[----:B------:R-:W-:Y:S01]  /*3dd0*/  LEA.HI.X.SX32 R82, R101, R0, 0x1, P6 ;  /* 0x0000000065527211 */ /* 0x000fe200030f0eff */
[----:B------:R-:W-:Y:S02]  /*3de0*/  IMAD R101, R106, 0x3, RZ ;  /* 0x000000036a657824 */ /* 0x000fe400078e02ff */
[----:B------:R-:W2:Y:S01]  /*3df0*/  LDL R106, [R1+0x410] ;  /* 0x00041000016a7983 */ /* 0x000ea20000100800 */
[----:B------:R-:W-:-:S05]  /*3e00*/  IMAD.MOV.U32 R83, RZ, RZ, R105 ;  /* 0x000000ffff537224 */ /* 0x000fca00078e0069 */
[-C--:B------:R-:W-:Y:S01]  /*3e10*/  @!P5 LOP3.LUT R83, R83, R82.reuse, RZ, 0x3c, !PT ;  /* 0x000000525353d212 */ /* 0x080fe200078e3cff */
[----:B------:R3:W-:Y:S03]  /*3e20*/  STL [R1+0x9c4], R82 ;  /* 0x0009c45201007387 */ /* 0x0007e60000100800 */
[----:B---3--:R-:W-:-:S04]  /*3e30*/  @!P5 LOP3.LUT R82, R83, R82, RZ, 0x3c, !PT ;  /* 0x000000525352d212 */ /* 0x008fc800078e3cff */
[----:B------:R-:W-:-:S05]  /*3e40*/  @!P5 LOP3.LUT R83, R83, R82, RZ, 0x3c, !PT ;  /* 0x000000525353d212 */ /* 0x000fca00078e3cff */
[----:B--2---:R2:W3:Y:S01]  /*3e50*/  @!P5 LDG.E.U16 R106, desc[UR20][R82.64] ;  /* 0x00000014526ad981 */ /* 0x0044e2000c1e1500 */
[----:B------:R-:W-:-:S05]  /*3e60*/  IADD3 R105, P6, PT, R102, R2, RZ ;  /* 0x0000000266697210 */ /* 0x000fca0007fde0ff */
[----:B--2---:R-:W-:Y:S01]  /*3e70*/  IMAD.MOV.U32 R83, RZ, RZ, R105 ;  /* 0x000000ffff537224 */ /* 0x004fe200078e0069 */
[----:B------:R-:W-:-:S04]  /*3e80*/  LEA.HI.X.SX32 R82, R101, R0, 0x1, P6 ;  /* 0x0000000065527211 */ /* 0x000fc800030f0eff */
[----:B------:R-:W-:Y:S01]  /*3e90*/  @!P1 LOP3.LUT R83, R83, R82, RZ, 0x3c, !PT ;  /* 0x0000005253539212 */ /* 0x000fe200078e3cff */
[----:B------:R-:W-:Y:S01]  /*3ea0*/  VIADD R104, R107, 0xfffffff8 ;  /* 0xfffffff86b687836 */ /* 0x000fe20000000000 */
[----:B---3--:R2:W-:Y:S02]  /*3eb0*/  @!P5 STL [R1+0x410], R106 ;  /* 0x0004106a0100d387 */ /* 0x0085e40000100800 */
[----:B--2---:R-:W2:Y:S02]  /*3ec0*/  LDC R106, c[0x0][0x3a8] ;  /* 0x0000ea00ff6a7b82 */ /* 0x004ea40000000800 */
[----:B------:R-:W-:Y:S04]  /*3ed0*/  STL [R1+0x9cc], R105 ;  /* 0x0009cc6901007387 */ /* 0x000fe80000100800 */
[----:B------:R3:W-:Y:S01]  /*3ee0*/  STL [R1+0x9c8], R82 ;  /* 0x0009c85201007387 */ /* 0x0007e20000100800 */
[----:B------:R-:W-:-:S02]  /*3ef0*/  ISETP.GE.U32.AND P5, PT, R104, 0x7ffffef9, PT ;  /* 0x7ffffef96800780c */ /* 0x000fc40003fa6070 */
[----:B---3--:R-:W-:-:S04]  /*3f00*/  @!P1 LOP3.LUT R82, R83, R82, RZ, 0x3c, !PT ;  /* 0x0000005253529212 */ /* 0x008fc800078e3cff */
[----:B------:R-:W-:Y:S02]  /*3f10*/  @!P1 LOP3.LUT R83, R83, R82, RZ, 0x3c, !PT ;  /* 0x0000005253539212 */ /* 0x000fe400078e3cff */
[C---:B--2---:R-:W-:Y:S01]  /*3f20*/  LEA R105, P6, R106.reuse, R2, 0x3 ;  /* 0x000000026a697211 */ /* 0x044fe200078c18ff */
[----:B------:R-:W-:Y:S02]  /*3f30*/  IMAD.SHL.U32 R104, R106, 0x4, RZ ;  /* 0x000000046a687824 */ /* 0x000fe400078e00ff */
[----:B------:R2:W3:Y:S04]  /*3f40*/  @!P1 LDG.E.U16 R112, desc[UR20][R82.64] ;  /* 0x0000001452709981 */ /* 0x0004e8000c1e1500 */
[----:B------:R0:W-:Y:S01]  /*3f50*/  STL [R1+0x9d4], R105 ;  /* 0x0009d46901007387 */ /* 0x0001e20000100800 */
[----:B--2---:R-:W-:-:S02]  /*3f60*/  IMAD.MOV.U32 R83, RZ, RZ, R105 ;  /* 0x000000ffff537224 */ /* 0x004fc400078e0069 */
[----:B------:R-:W-:Y:S01]  /*3f70*/  VIADD R82, R107, 0xfffffff7 ;  /* 0xfffffff76b527836 */ /* 0x000fe20000000000 */
[----:B0-----:R-:W-:-:S04]  /*3f80*/  LEA.HI.X.SX32 R105, R104, R0, 0x1, P6 ;  /* 0x0000000068697211 */ /* 0x001fc800030f0eff */
[----:B------:R-:W-:Y:S01]  /*3f90*/  ISETP.GE.U32.AND P1, PT, R82, 0x7ffffef8, PT ;  /* 0x7ffffef85200780c */ /* 0x000fe20003f26070 */
[----:B------:R-:W-:-:S05]  /*3fa0*/  IMAD.MOV.U32 R82, RZ, RZ, R105 ;  /* 0x000000ffff527224 */ /* 0x000fca00078e0069 */
[----:B------:R-:W-:-:S04]  /*3fb0*/  @!P2 LOP3.LUT R83, R83, R82, RZ, 0x3c, !PT ;  /* 0x000000525353a212 */ /* 0x000fc800078e3cff */
[C---:B------:R-:W-:Y:S02]  /*3fc0*/  @!P2 LOP3.LUT R82, R83.reuse, R82, RZ, 0x3c, !PT ;  /* 0x000000525352a212 */ /* 0x040fe400078e3cff */
[----:B------:R-:W-:Y:S02]  /*3fd0*/  PRMT R104, RZ, 0x7610, R104 ;  /* 0x00007610ff687816 */ /* 0x000fe40000000068 */
[----:B------:R-:W-:-:S05]  /*3fe0*/  @!P2 LOP3.LUT R83, R83, R82, RZ, 0x3c, !PT ;  /* 0x000000525353a212 */ /* 0x000fca00078e3cff */
[----:B------:R0:W2:Y:S01]  /*3ff0*/  @!P2 LDG.E.U16 R104, desc[UR20][R82.64] ;  /* 0x000000145268a981 */ /* 0x0000a2000c1e1500 */
[----:B------:R-:W-:-:S03]  /*4000*/  IMAD R101, R106, 0xa, RZ ;  /* 0x0000000a6a657824 */ /* 0x000fc600078e02ff */
[----:B------:R1:W-:Y:S01]  /*4010*/  STL [R1+0x9d0], R105 ;  /* 0x0009d06901007387 */ /* 0x0003e20000100800 */
[----:B0-----:R-:W-:Y:S02]  /*4020*/  VIADD R82, R107, 0xfffffff6 ;  /* 0xfffffff66b527836 */ /* 0x001fe40000000000 */
[----:B-1----:R-:W-:-:S03]  /*4030*/  IMAD R105, R106, 0x5, RZ ;  /* 0x000000056a697824 */ /* 0x002fc600078e02ff */
[----:B------:R-:W-:Y:S01]  /*4040*/  ISETP.GE.U32.AND P2, PT, R82, 0x7ffffef7, PT ;  /* 0x7ffffef75200780c */ /* 0x000fe20003f46070 */
[----:B---3--:R0:W-:Y:S02]  /*4050*/  STL [R1+0x40c], R112 ;  /* 0x00040c7001007387 */ /* 0x0081e40000100800 */
[----:B0-----:R-:W-:-:S04]  /*4060*/  IADD3 R112, P6, PT, R101, R2, RZ ;  /* 0x0000000265707210 */ /* 0x001fc80007fde0ff */
[----:B------:R-:W-:Y:S01]  /*4070*/  LEA.HI.X.SX32 R105, R105, R0, 0x1, P6 ;  /* 0x0000000069697211 */ /* 0x000fe200030f0eff */
[----:B------:R-:W-:-:S04]  /*4080*/  IMAD.MOV.U32 R83, RZ, RZ, R112 ;  /* 0x000000ffff537224 */ /* 0x000fc800078e0070 */
[----:B------:R-:W-:Y:S01]  /*4090*/  IMAD.MOV.U32 R82, RZ, RZ, R105 ;  /* 0x000000ffff527224 */ /* 0x000fe200078e0069 */
[----:B------:R-:W-:Y:S04]  /*40a0*/  STL [R1+0x9dc], R112 ;  /* 0x0009dc7001007387 */ /* 0x000fe80000100800 */
[----:B------:R-:W-:-:S04]  /*40b0*/  @!P3 LOP3.LUT R83, R83, R82, RZ, 0x3c, !PT ;  /* 0x000000525353b212 */ /* 0x000fc800078e3cff */
[----:B------:R-:W-:-:S04]  /*40c0*/  @!P3 LOP3.LUT R82, R83, R82, RZ, 0x3c, !PT ;  /* 0x000000525352b212 */ /* 0x000fc800078e3cff */
[----:B------:R-:W-:Y:S01]  /*40d0*/  @!P3 LOP3.LUT R83, R83, R82, RZ, 0x3c, !PT ;  /* 0x000000525353b212 */ /* 0x000fe200078e3cff */
[----:B--2---:R0:W-:Y:S04]  /*40e0*/  STL [R1+0x408], R104 ;  /* 0x0004086801007387 */ /* 0x0041e80000100800 */
[----:B------:R1:W2:Y:S01]  /*40f0*/  @!P3 LDG.E.U16 R113, desc[UR20][R82.64] ;  /* 0x000000145271b981 */ /* 0x0002a2000c1e1500 */
[----:B0-----:R-:W-:-:S05]  /*4100*/  IMAD R104, R106, 0xc, RZ ;  /* 0x0000000c6a687824 */ /* 0x001fca00078e02ff */
[----:B------:R-:W-:-:S04]  /*4110*/  IADD3 R112, P6, PT, R104, R2, RZ ;  /* 0x0000000268707210 */ /* 0x000fc80007fde0ff */
[----:B-1----:R-:W-:Y:S01]  /*4120*/  LEA.HI.X.SX32 R82, R102, R0, 0x1, P6 ;  /* 0x0000000066527211 */ /* 0x002fe200030f0eff */
[----:B------:R-:W-:Y:S01]  /*4130*/  IMAD.MOV.U32 R83, RZ, RZ, R112 ;  /* 0x000000ffff537224 */ /* 0x000fe200078e0070 */
[----:B------:R-:W-:Y:S04]  /*4140*/  STL [R1+0x9d8], R105 ;  /* 0x0009d86901007387 */ /* 0x000fe80000100800 */
[-C--:B------:R-:W-:Y:S01]  /*4150*/  @!P4 LOP3.LUT R83, R83, R82.reuse, RZ, 0x3c, !PT ;  /* 0x000000525353c212 */ /* 0x080fe200078e3cff */
[----:B------:R-:W-:Y:S04]  /*4160*/  STL [R1+0x9e4], R112 ;  /* 0x0009e47001007387 */ /* 0x000fe80000100800 */
[----:B------:R0:W-:Y:S02]  /*4170*/  STL [R1+0x9e0], R82 ;  /* 0x0009e05201007387 */ /* 0x0001e40000100800 */
[----:B0-----:R-:W-:-:S04]  /*4180*/  @!P4 LOP3.LUT R82, R83, R82, RZ, 0x3c, !PT ;  /* 0x000000525352c212 */ /* 0x001fc800078e3cff */
[----:B------:R-:W-:-:S05]  /*4190*/  @!P4 LOP3.LUT R83, R83, R82, RZ, 0x3c, !PT ;  /* 0x000000525353c212 */ /* 0x000fca00078e3cff */
[----:B------:R0:W3:Y:S01]  /*41a0*/  @!P4 LDG.E.U16 R114, desc[UR20][R82.64] ;  /* 0x000000145272c981 */ /* 0x0000e2000c1e1500 */
[----:B------:R-:W-:-:S05]  /*41b0*/  VIADD R105, R107, 0xfffffff5 ;  /* 0xfffffff56b697836 */ /* 0x000fca0000000000 */
[----:B------:R-:W-:Y:S01]  /*41c0*/  ISETP.GE.U32.AND P3, PT, R105, 0x7ffffef6, PT ;  /* 0x7ffffef66900780c */ /* 0x000fe20003f66070 */
[C---:B------:R-:W-:Y:S02]  /*41d0*/  IMAD R105, R106.reuse, 0xe, RZ ;  /* 0x0000000e6a697824 */ /* 0x040fe400078e02ff */
[----:B------:R-:W-:Y:S01]  /*41e0*/  IMAD R112, R106, 0x7, RZ ;  /* 0x000000076a707824 */ /* 0x000fe200078e02ff */
[----:B------:R-:W-:Y:S01]  /*41f0*/  PRMT R104, RZ, 0x7610, R104 ;  /* 0x00007610ff687816 */ /* 0x000fe20000000068 */
[----:B--2---:R1:W-:Y:S02]  /*4200*/  STL [R1+0x404], R113 ;  /* 0x0004047101007387 */ /* 0x0043e40000100800 */
[----:B-1----:R-:W-:-:S04]  /*4210*/  IADD3 R113, P6, PT, R105, R2, RZ ;  /* 0x0000000269717210 */ /* 0x002fc80007fde0ff */
[----:B0-----:R-:W-:Y:S01]  /*4220*/  LEA.HI.X.SX32 R82, R112, R0, 0x1, P6 ;  /* 0x0000000070527211 */ /* 0x001fe200030f0eff */
[----:B------:R-:W-:Y:S01]  /*4230*/  IMAD.MOV.U32 R83, RZ, RZ, R113 ;  /* 0x000000ffff537224 */ /* 0x000fe200078e0071 */
[----:B------:R-:W-:Y:S04]  /*4240*/  STL [R1+0x9ec], R113 ;  /* 0x0009ec7101007387 */ /* 0x000fe80000100800 */
[-C--:B------:R-:W-:Y:S01]  /*4250*/  @!P5 LOP3.LUT R83, R83, R82.reuse, RZ, 0x3c, !PT ;  /* 0x000000525353d212 */ /* 0x080fe200078e3cff */
[----:B------:R0:W-:Y:S03]  /*4260*/  STL [R1+0x9e8], R82 ;  /* 0x0009e85201007387 */ /* 0x0001e60000100800 */
[----:B0-----:R-:W-:Y:S01]  /*4270*/  @!P5 LOP3.LUT R82, R83, R82, RZ, 0x3c, !PT ;  /* 0x000000525352d212 */ /* 0x001fe200078e3cff */
[----:B------:R-:W-:-:S03]  /*4280*/  IMAD.SHL.U32 R113, R106, 0x8, RZ ;  /* 0x000000086a717824 */ /* 0x000fc600078e00ff */
[----:B------:R-:W-:Y:S02]  /*4290*/  @!P5 LOP3.LUT R83, R83, R82, RZ, 0x3c, !PT ;  /* 0x000000525353d212 */ /* 0x000fe400078e3cff */
[----:B------:R-:W-:-:S03]  /*42a0*/  PRMT R105, RZ, 0x7610, R105 ;  /* 0x00007610ff697816 */ /* 0x000fc60000000069 */
[----:B------:R0:W2:Y:S04]  /*42b0*/  @!P5 LDG.E.U16 R104, desc[UR20][R82.64] ;  /* 0x000000145268d981 */ /* 0x0000a8000c1e1500 */
[----:B---3--:R1:W-:Y:S02]  /*42c0*/  STL [R1+0x400], R114 ;  /* 0x0004007201007387 */ /* 0x0083e40000100800 */
[----:B-1----:R-:W-:-:S04]  /*42d0*/  LEA R114, P6, R106, R2, 0x4 ;  /* 0x000000026a727211 */ /* 0x002fc800078c20ff */
[----:B0-----:R-:W-:Y:S01]  /*42e0*/  LEA.HI.X.SX32 R83, R113, R0, 0x1, P6 ;  /* 0x0000000071537211 */ /* 0x001fe200030f0eff */
[----:B------:R-:W-:-:S05]  /*42f0*/  @!P1 IMAD.MOV.U32 R82, RZ, RZ, R114 ;  /* 0x000000ffff529224 */ /* 0x000fca00078e0072 */
[----:B------:R0:W3:Y:S01]  /*4300*/  @!P1 LDG.E.U16 R105, desc[UR20][R82.64] ;  /* 0x0000001452699981 */ /* 0x0000e2000c1e1500 */
[C---:B------:R-:W-:Y:S02]  /*4310*/  VIADD R102, R107.reuse, 0xfffffff4 ;  /* 0xfffffff46b667836 */ /* 0x040fe40000000000 */
[----:B------:R-:W-:-:S03]  /*4320*/  VIADD R112, R107, 0xfffffff3 ;  /* 0xfffffff36b707836 */ /* 0x000fc60000000000 */
[----:B------:R-:W-:Y:S01]  /*4330*/  ISETP.GE.U32.AND P4, PT, R102, 0x7ffffef5, PT ;  /* 0x7ffffef56600780c */ /* 0x000fe20003f86070 */
[----:B------:R-:W-:Y:S01]  /*4340*/  IMAD R102, R106, 0x12, RZ ;  /* 0x000000126a667824 */ /* 0x000fe200078e02ff */
[----:B------:R-:W-:Y:S01]  /*4350*/  STL [R1+0x9f4], R114 ;  /* 0x0009f47201007387 */ /* 0x000fe20000100800 */
[----:B------:R-:W-:Y:S01]  /*4360*/  ISETP.GE.U32.AND P5, PT, R112, 0x7ffffef4, PT ;  /* 0x7ffffef47000780c */ /* 0x000fe20003fa6070 */
[----:B------:R-:W-:Y:S02]  /*4370*/  IMAD R112, R106, 0x9, RZ ;  /* 0x000000096a707824 */ /* 0x000fe400078e02ff */
[----:B--2---:R1:W-:Y:S04]  /*4380*/  STL [R1+0x3fc], R104 ;  /* 0x0003fc6801007387 */ /* 0x0043e80000100800 */
[----:B------:R-:W-:Y:S01]  /*4390*/  STL [R1+0x9f0], R83 ;  /* 0x0009f05301007387 */ /* 0x000fe20000100800 */
[----:B-1----:R-:W-:-:S05]  /*43a0*/  IADD3 R104, P6, PT, R102, R2, RZ ;  /* 0x0000000266687210 */ /* 0x002fca0007fde0ff */
[----:B------:R-:W-:Y:S01]  /*43b0*/  STL [R1+0x9fc], R104 ;  /* 0x0009fc6801007387 */ /* 0x000fe20000100800 */
[----:B------:R-:W-:Y:S01]  /*43c0*/  PRMT R102, RZ, 0x7610, R102 ;  /* 0x00007610ff667816 */ /* 0x000fe20000000066 */
[----:B0-----:R-:W-:Y:S02]  /*43d0*/  @!P2 IMAD.MOV.U32 R82, RZ, RZ, R104 ;  /* 0x000000ffff52a224 */ /* 0x001fe400078e0068 */
[----:B---3--:R0:W-:Y:S02]  /*43e0*/  STL [R1+0x3f8], R105 ;  /* 0x0003f86901007387 */ /* 0x0081e40000100800 */
[----:B0-----:R-:W-:-:S05]  /*43f0*/  LEA.HI.X.SX32 R105, R112, R0, 0x1, P6 ;  /* 0x0000000070697211 */ /* 0x001fca00030f0eff */
[----:B------:R-:W-:-:S05]  /*4400*/  @!P2 IMAD.MOV.U32 R83, RZ, RZ, R105 ;  /* 0x000000ffff53a224 */ /* 0x000fca00078e0069 */
[----:B------:R0:W2:Y:S01]  /*4410*/  @!P2 LDG.E.U16 R102, desc[UR20][R82.64] ;  /* 0x000000145266a981 */ /* 0x0000a2000c1e1500 */
[----:B------:R-:W-:Y:S02]  /*4420*/  IMAD R112, R106, 0x14, RZ ;  /* 0x000000146a707824 */ /* 0x000fe400078e02ff */
[----:B------:R-:W-:Y:S01]  /*4430*/  VIADD R113, R107, 0xfffffff2 ;  /* 0xfffffff26b717836 */ /* 0x000fe20000000000 */
[----:B------:R-:W-:Y:S04]  /*4440*/  STL [R1+0x9f8], R105 ;  /* 0x0009f86901007387 */ /* 0x000fe80000100800 */
[----:B------:R-:W-:Y:S02]  /*4450*/  ISETP.GE.U32.AND P1, PT, R113, 0x7ffffef3, PT ;  /* 0x7ffffef37100780c */ /* 0x000fe40003f26070 */
[----:B0-----:R-:W-:Y:S01]  /*4460*/  IADD3 R83, P6, PT, R112, R2, RZ ;  /* 0x0000000270537210 */ /* 0x001fe20007fde0ff */
[----:B------:R-:W-:-:S02]  /*4470*/  IMAD R113, R106, 0x16, RZ ;  /* 0x000000166a717824 */ /* 0x000fc400078e02ff */
[----:B------:R-:W-:Y:S02]  /*4480*/  IMAD R82, R106, 0xb, RZ ;  /* 0x0000000b6a527824 */ /* 0x000fe400078e02ff */
[----:B------:R-:W-:Y:S04]  /*4490*/  STL [R1+0xa04], R83 ;  /* 0x000a045301007387 */ /* 0x000fe80000100800 */
[----:B--2---:R0:W-:Y:S02]  /*44a0*/  STL [R1+0x3f4], R102 ;  /* 0x0003f46601007387 */ /* 0x0041e40000100800 */
[----:B0-----:R-:W-:Y:S02]  /*44b0*/  LEA.HI.X.SX32 R102, R101, R0, 0x1, P6 ;  /* 0x0000000065667211 */ /* 0x001fe400030f0eff */
[----:B------:R-:W-:-:S04]  /*44c0*/  IADD3 R104, P6, PT, R113, R2, RZ ;  /* 0x0000000271687210 */ /* 0x000fc80007fde0ff */
[----:B------:R-:W-:Y:S01]  /*44d0*/  LEA.HI.X.SX32 R105, R82, R0, 0x1, P6 ;  /* 0x0000000052697211 */ /* 0x000fe200030f0eff */
[----:B------:R-:W-:Y:S02]  /*44e0*/  @!P3 IMAD.MOV.U32 R82, RZ, RZ, R83 ;  /* 0x000000ffff52b224 */ /* 0x000fe400078e0053 */
[----:B------:R-:W-:-:S05]  /*44f0*/  @!P3 IMAD.MOV.U32 R83, RZ, RZ, R102 ;  /* 0x000000ffff53b224 */ /* 0x000fca00078e0066 */
[----:B------:R0:W2:Y:S01]  /*4500*/  @!P3 LDG.E.U16 R115, desc[UR20][R82.64] ;  /* 0x000000145273b981 */ /* 0x0000a2000c1e1500 */
[----:B------:R-:W-:-:S03]  /*4510*/  IMAD R101, R106, 0x18, RZ ;  /* 0x000000186a657824 */ /* 0x000fc600078e02ff */
[----:B------:R-:W-:Y:S04]  /*4520*/  STL [R1+0xa00], R102 ;  /* 0x000a006601007387 */ /* 0x000fe80000100800 */
[----:B------:R1:W-:Y:S01]  /*4530*/  STL [R1+0xa0c], R104 ;  /* 0x000a0c6801007387 */ /* 0x0003e20000100800 */
[----:B0-----:R-:W-:Y:S02]  /*4540*/  @!P4 IMAD.MOV.U32 R82, RZ, RZ, R104 ;  /* 0x000000ffff52c224 */ /* 0x001fe400078e0068 */
[----:B------:R-:W-:Y:S01]  /*4550*/  @!P4 IMAD.MOV.U32 R83, RZ, RZ, R105 ;  /* 0x000000ffff53c224 */ /* 0x000fe200078e0069 */
[----:B------:R-:W-:Y:S04]  /*4560*/  STL [R1+0xa08], R105 ;  /* 0x000a086901007387 */ /* 0x000fe80000100800 */
[----:B------:R0:W3:Y:S01]  /*4570*/  @!P4 LDG.E.U16 R121, desc[UR20][R82.64] ;  /* 0x000000145279c981 */ /* 0x0000e2000c1e1500 */
[----:B-1----:R-:W-:Y:S01]  /*4580*/  IMAD R104, R106, 0xc, RZ ;  /* 0x0000000c6a687824 */ /* 0x002fe200078e02ff */
[----:B------:R-:W-:Y:S01]  /*4590*/  PRMT R157, RZ, 0x7610, R157 ;  /* 0x00007610ff9d7816 */ /* 0x000fe2000000009d */
[----:B0-----:R-:W-:-:S05]  /*45a0*/  VIADD R82, R107, 0xffffffef ;  /* 0xffffffef6b527836 */ /* 0x001fca0000000000 */
[----:B------:R-:W-:Y:S01]  /*45b0*/  ISETP.GE.U32.AND P4, PT, R82, 0x7ffffef0, PT ;  /* 0x7ffffef05200780c */ /* 0x000fe20003f86070 */
[----:B--2---:R0:W-:Y:S02]  /*45c0*/  STL [R1+0x3f0], R115 ;  /* 0x0003f07301007387 */ /* 0x0041e40000100800 */
[----:B0-----:R-:W-:-:S04]  /*45d0*/  IADD3 R115, P6, PT, R101, R2, RZ ;  /* 0x0000000265737210 */ /* 0x001fc80007fde0ff */
[----:B------:R-:W-:Y:S01]  /*45e0*/  LEA.HI.X.SX32 R104, R104, R0, 0x1, P6 ;  /* 0x0000000068687211 */ /* 0x000fe200030f0eff */
[----:B------:R-:W-:-:S04]  /*45f0*/  IMAD.MOV.U32 R83, RZ, RZ, R115 ;  /* 0x000000ffff537224 */ /* 0x000fc800078e0073 */
[----:B------:R-:W-:Y:S02]  /*4600*/  @!P5 IMAD.MOV.U32 R82, RZ, RZ, R83 ;  /* 0x000000ffff52d224 */ /* 0x000fe400078e0053 */
[----:B------:R-:W-:-:S05]  /*4610*/  @!P5 IMAD.MOV.U32 R83, RZ, RZ, R104 ;  /* 0x000000ffff53d224 */ /* 0x000fca00078e0068 */
[----:B------:R0:W2:Y:S01]  /*4620*/  @!P5 LDG.E.U16 R157, desc[UR20][R82.64] ;  /* 0x00000014529dd981 */ /* 0x0000a2000c1e1500 */
[----:B------:R-:W-:-:S05]  /*4630*/  VIADD R114, R107, 0xfffffff1 ;  /* 0xfffffff16b727836 */ /* 0x000fca0000000000 */
[----:B------:R-:W-:Y:S01]  /*4640*/  ISETP.GE.U32.AND P2, PT, R114, 0x7ffffef2, PT ;  /* 0x7ffffef27200780c */ /* 0x000fe20003f46070 */
[C---:B------:R-:W-:Y:S01]  /*4650*/  VIADD R114, R107.reuse, 0xfffffff0 ;  /* 0xfffffff06b727836 */ /* 0x040fe20000000000 */
[----:B------:R1:W-:Y:S04]  /*4660*/  STL [R1+0xa14], R115 ;  /* 0x000a147301007387 */ /* 0x0003e80000100800 */
[----:B------:R-:W-:Y:S01]  /*4670*/  ISETP.GE.U32.AND P3, PT, R114, 0x7ffffef1, PT ;  /* 0x7ffffef17200780c */ /* 0x000fe20003f66070 */
[----:B------:R-:W-:Y:S01]  /*4680*/  IMAD R114, R106, 0x1a, RZ ;  /* 0x0000001a6a727824 */ /* 0x000fe200078e02ff */
[----:B------:R-:W-:Y:S01]  /*4690*/  STL [R1+0xa10], R104 ;  /* 0x000a106801007387 */ /* 0x000fe20000100800 */
[----:B0-----:R-:W-:-:S03]  /*46a0*/  VIADD R82, R107, 0xffffffee ;  /* 0xffffffee6b527836 */ /* 0x001fc60000000000 */
[----:B---3--:R0:W-:Y:S01]  /*46b0*/  STL [R1+0x3ec], R121 ;  /* 0x0003ec7901007387 */ /* 0x0081e20000100800 */
[----:B-1----:R-:W-:Y:S01]  /*46c0*/  IMAD R115, R106, 0xd, RZ ;  /* 0x0000000d6a737824 */ /* 0x002fe200078e02ff */
[----:B------:R-:W-:Y:S02]  /*46d0*/  ISETP.GE.U32.AND P5, PT, R82, 0x7ffffeef, PT ;  /* 0x7ffffeef5200780c */ /* 0x000fe40003fa6070 */
[----:B0-----:R-:W-:Y:S01]  /*46e0*/  IADD3 R121, P6, PT, R114, R2, RZ ;  /* 0x0000000272797210 */ /* 0x001fe20007fde0ff */
[----:B------:R-:W-:-:S03]  /*46f0*/  IMAD R104, R106, 0x1c, RZ ;  /* 0x0000001c6a687824 */ /* 0x000fc600078e02ff */
[----:B------:R-:W-:Y:S01]  /*4700*/  LEA.HI.X.SX32 R83, R115, R0, 0x1, P6 ;  /* 0x0000000073537211 */ /* 0x000fe200030f0eff */
[----:B------:R-:W-:Y:S01]  /*4710*/  @!P1 IMAD.MOV.U32 R82, RZ, RZ, R121 ;  /* 0x000000ffff529224 */ /* 0x000fe200078e0079 */
[----:B------:R-:W-:Y:S01]  /*4720*/  STL [R1+0xa1c], R121 ;  /* 0x000a1c7901007387 */ /* 0x000fe20000100800 */
[----:B------:R-:W-:-:S03]  /*4730*/  IMAD R105, R106, 0xe, RZ ;  /* 0x0000000e6a697824 */ /* 0x000fc600078e02ff */
[----:B------:R0:W3:Y:S04]  /*4740*/  @!P1 LDG.E.U16 R116, desc[UR20][R82.64] ;  /* 0x0000001452749981 */ /* 0x0000e8000c1e1500 */
[----:B------:R-:W-:Y:S01]  /*4750*/  STL [R1+0xa18], R83 ;  /* 0x000a185301007387 */ /* 0x000fe20000100800 */
[----:B------:R-:W-:-:S03]  /*4760*/  PRMT R156, RZ, 0x7610, R156 ;  /* 0x00007610ff9c7816 */ /* 0x000fc6000000009c */
[----:B--2---:R1:W-:Y:S02]  /*4770*/  STL [R1+0x3e8], R157 ;  /* 0x0003e89d01007387 */ /* 0x0043e40000100800 */
[----:B-1----:R-:W-:-:S04]  /*4780*/  IADD3 R157, P6, PT, R104, R2, RZ ;  /* 0x00000002689d7210 */ /* 0x002fc80007fde0ff */
[----:B0-----:R-:W-:Y:S01]  /*4790*/  LEA.HI.X.SX32 R83, R105, R0, 0x1, P6 ;  /* 0x0000000069537211 */ /* 0x001fe200030f0eff */
[----:B------:R-:W-:-:S05]  /*47a0*/  @!P2 IMAD.MOV.U32 R82, RZ, RZ, R157 ;  /* 0x000000ffff52a224 */ /* 0x000fca00078e009d */
[----:B------:R0:W2:Y:S01]  /*47b0*/  @!P2 LDG.E.U16 R156, desc[UR20][R82.64] ;  /* 0x00000014529ca981 */ /* 0x0000a2000c1e1500 */
[----:B------:R-:W-:-:S05]  /*47c0*/  VIADD R115, R107, 0xffffffed ;  /* 0xffffffed6b737836 */ /* 0x000fca0000000000 */
[----:B------:R-:W-:Y:S01]  /*47d0*/  ISETP.GE.U32.AND P1, PT, R115, 0x7ffffeee, PT ;  /* 0x7ffffeee7300780c */ /* 0x000fe20003f26070 */
[C---:B------:R-:W-:Y:S01]  /*47e0*/  IMAD R115, R106.reuse, 0x1e, RZ ;  /* 0x0000001e6a737824 */ /* 0x040fe200078e02ff */
[----:B------:R-:W-:Y:S04]  /*47f0*/  STL [R1+0xa24], R157 ;  /* 0x000a249d01007387 */ /* 0x000fe80000100800 */
[----:B------:R-:W-:Y:S01]  /*4800*/  IADD3 R121, P6, PT, R115, R2, RZ ;  /* 0x0000000273797210 */ /* 0x000fe20007fde0ff */
[----:B---3--:R1:W-:Y:S02]  /*4810*/  STL [R1+0x3e4], R116 ;  /* 0x0003e47401007387 */ /* 0x0083e40000100800 */
[----:B-1----:R-:W-:Y:S02]  /*4820*/  IMAD R116, R106, 0xf, RZ ;  /* 0x0000000f6a747824 */ /* 0x002fe400078e02ff */
[----:B------:R1:W-:Y:S03]  /*4830*/  STL [R1+0xa20], R83 ;  /* 0x000a205301007387 */ /* 0x0003e60000100800 */
[----:B------:R-:W-:Y:S01]  /*4840*/  LEA.HI.X.SX32 R157, R116, R0, 0x1, P6 ;  /* 0x00000000749d7211 */ /* 0x000fe200030f0eff */
[----:B------:R-:W-:Y:S01]  /*4850*/  STL [R1+0xa2c], R121 ;  /* 0x000a2c7901007387 */ /* 0x000fe20000100800 */
[----:B0-----:R-:W-:-:S02]  /*4860*/  @!P3 IMAD.MOV.U32 R82, RZ, RZ, R121 ;  /* 0x000000ffff52b224 */ /* 0x001fc400078e0079 */
[----:B------:R-:W-:Y:S01]  /*4870*/  IMAD.SHL.U32 R116, R106, 0x10, RZ ;  /* 0x000000106a747824 */ /* 0x000fe200078e00ff */
[----:B------:R-:W-:Y:S01]  /*4880*/  STL [R1+0xa28], R157 ;  /* 0x000a289d01007387 */ /* 0x000fe20000100800 */
[----:B-1----:R-:W-:-:S05]  /*4890*/  @!P3 IMAD.MOV.U32 R83, RZ, RZ, R157 ;  /* 0x000000ffff53b224 */ /* 0x002fca00078e009d */
[----:B------:R0:W3:Y:S01]  /*48a0*/  @!P3 LDG.E.U16 R117, desc[UR20][R82.64] ;  /* 0x000000145275b981 */ /* 0x0000e2000c1e1500 */
[----:B------:R-:W-:-:S03]  /*48b0*/  PRMT R155, RZ, 0x7610, R155 ;  /* 0x00007610ff9b7816 */ /* 0x000fc6000000009b */
[----:B--2---:R1:W-:Y:S02]  /*48c0*/  STL [R1+0x3e0], R156 ;  /* 0x0003e09c01007387 */ /* 0x0043e40000100800 */
[----:B-1----:R-:W-:-:S04]  /*48d0*/  LEA R156, P6, R106, R2, 0x5 ;  /* 0x000000026a9c7211 */ /* 0x002fc800078c28ff */
[----:B------:R-:W-:Y:S01]  /*48e0*/  LEA.HI.X.SX32 R157, R116, R0, 0x1, P6 ;  /* 0x00000000749d7211 */ /* 0x000fe200030f0eff */
[----:B0-----:R-:W-:-:S04]  /*48f0*/  @!P4 IMAD.MOV.U32 R82, RZ, RZ, R156 ;  /* 0x000000ffff52c224 */ /* 0x001fc800078e009c */
[----:B------:R-:W-:-:S05]  /*4900*/  @!P4 IMAD.MOV.U32 R83, RZ, RZ, R157 ;  /* 0x000000ffff53c224 */ /* 0x000fca00078e009d */
[----:B------:R0:W2:Y:S01]  /*4910*/  @!P4 LDG.E.U16 R155, desc[UR20][R82.64] ;  /* 0x00000014529bc981 */ /* 0x0000a2000c1e1500 */
[----:B------:R-:W-:-:S05]  /*4920*/  VIADD R105, R107, 0xffffffec ;  /* 0xffffffec6b697836 */ /* 0x000fca0000000000 */
[----:B------:R-:W-:Y:S01]  /*4930*/  ISETP.GE.U32.AND P2, PT, R105, 0x7ffffeed, PT ;  /* 0x7ffffeed6900780c */ /* 0x000fe20003f46070 */
[----:B------:R-:W-:-:S05]  /*4940*/  VIADD R105, R107, 0xffffffeb ;  /* 0xffffffeb6b697836 */ /* 0x000fca0000000000 */
[----:B------:R-:W-:Y:S01]  /*4950*/  ISETP.GE.U32.AND P3, PT, R105, 0x7ffffeec, PT ;  /* 0x7ffffeec6900780c */ /* 0x000fe20003f66070 */
[----:B---3--:R1:W-:Y:S01]  /*4960*/  STL [R1+0x3dc], R117 ;  /* 0x0003dc7501007387 */ /* 0x0083e20000100800 */
[C---:B------:R-:W-:Y:S02]  /*4970*/  IMAD R105, R106.reuse, 0x11, RZ ;  /* 0x000000116a697824 */ /* 0x040fe400078e02ff */
[----:B-1----:R-:W-:Y:S01]  /*4980*/  IMAD R117, R106, 0x22, RZ ;  /* 0x000000226a757824 */ /* 0x002fe200078e02ff */
[----:B------:R-:W-:Y:S04]  /*4990*/  STL [R1+0xa34], R156 ;  /* 0x000a349c01007387 */ /* 0x000fe80000100800 */
[----:B------:R-:W-:Y:S01]  /*49a0*/  IADD3 R121, P6, PT, R117, R2, RZ ;  /* 0x0000000275797210 */ /* 0x000fe20007fde0ff */
[----:B------:R-:W-:Y:S04]  /*49b0*/  STL [R1+0xa30], R157 ;  /* 0x000a309d01007387 */ /* 0x000fe80000100800 */
[----:B------:R-:W-:Y:S01]  /*49c0*/  STL [R1+0xa3c], R121 ;  /* 0x000a3c7901007387 */ /* 0x000fe20000100800 */
[----:B0-----:R-:W-:-:S03]  /*49d0*/  @!P5 IMAD.MOV.U32 R82, RZ, RZ, R121 ;  /* 0x000000ffff52d224 */ /* 0x001fc600078e0079 */
[----:B--2---:R0:W-:Y:S02]  /*49e0*/  STL [R1+0x3d8], R155 ;  /* 0x0003d89b01007387 */ /* 0x0041e40000100800 */
[----:B0-----:R-:W-:-:S05]  /*49f0*/  LEA.HI.X.SX32 R155, R105, R0, 0x1, P6 ;  /* 0x00000000699b7211 */ /* 0x001fca00030f0eff */
[----:B------:R-:W-:-:S05]  /*4a00*/  @!P5 IMAD.MOV.U32 R83, RZ, RZ, R155 ;  /* 0x000000ffff53d224 */ /* 0x000fca00078e009b */
[----:B------:R0:W2:Y:S01]  /*4a10*/  @!P5 LDG.E.U16 R118, desc[UR20][R82.64] ;  /* 0x000000145276d981 */ /* 0x0000a2000c1e1500 */
[----:B------:R-:W-:-:S05]  /*4a20*/  VIADD R116, R107, 0xffffffea ;  /* 0xffffffea6b747836 */ /* 0x000fca0000000000 */
[----:B------:R-:W-:Y:S01]  /*4a30*/  ISETP.GE.U32.AND P4, PT, R116, 0x7ffffeeb, PT ;  /* 0x7ffffeeb7400780c */ /* 0x000fe20003f86070 */
[C---:B------:R-:W-:Y:S01]  /*4a40*/  IMAD R116, R106.reuse, 0x24, RZ ;  /* 0x000000246a747824 */ /* 0x040fe200078e02ff */
[----:B------:R-:W-:Y:S01]  /*4a50*/  STL [R1+0xa38], R155 ;  /* 0x000a389b01007387 */ /* 0x000fe20000100800 */
[----:B------:R-:W-:-:S03]  /*4a60*/  IMAD R102, R106, 0x12, RZ ;  /* 0x000000126a667824 */ /* 0x000fc600078e02ff */
[----:B------:R-:W-:Y:S01]  /*4a70*/  IADD3 R157, P6, PT, R116, R2, RZ ;  /* 0x00000002749d7210 */ /* 0x000fe20007fde0ff */
[----:B0-----:R-:W-:-:S03]  /*4a80*/  IMAD R82, R106, 0x13, RZ ;  /* 0x000000136a527824 */ /* 0x001fc600078e02ff */
[----:B------:R-:W-:Y:S02]  /*4a90*/  LEA.HI.X.SX32 R83, R102, R0, 0x1, P6 ;  /* 0x0000000066537211 */ /* 0x000fe400030f0eff */
[----:B------:R-:W-:Y:S02]  /*4aa0*/  PRMT R154, RZ, 0x7610, R154 ;  /* 0x00007610ff9a7816 */ /* 0x000fe4000000009a */
[----:B------:R-:W-:Y:S01]  /*4ab0*/  PRMT R152, RZ, 0x7610, R152 ;  /* 0x00007610ff987816 */ /* 0x000fe20000000098 */
[----:B--2---:R0:W-:Y:S02]  /*4ac0*/  STL [R1+0x3d4], R118 ;  /* 0x0003d47601007387 */ /* 0x0041e40000100800 */
[----:B0-----:R-:W-:-:S05]  /*4ad0*/  IMAD R118, R106, 0x26, RZ ;  /* 0x000000266a767824 */ /* 0x001fca00078e02ff */
[----:B------:R-:W-:-:S04]  /*4ae0*/  IADD3 R155, P6, PT, R118, R2, RZ ;  /* 0x00000002769b7210 */ /* 0x000fc80007fde0ff */
[----:B------:R-:W-:Y:S01]  /*4af0*/  LEA.HI.X.SX32 R156, R82, R0, 0x1, P6 ;  /* 0x00000000529c7211 */ /* 0x000fe200030f0eff */
[----:B------:R-:W-:-:S05]  /*4b00*/  @!P1 IMAD.MOV.U32 R82, RZ, RZ, R157 ;  /* 0x000000ffff529224 */ /* 0x000fca00078e009d */
[----:B------:R0:W2:Y:S04]  /*4b10*/  @!P1 LDG.E.U16 R154, desc[UR20][R82.64] ;  /* 0x00000014529a9981 */ /* 0x0000a8000c1e1500 */
[----:B------:R-:W-:Y:S04]  /*4b20*/  STL [R1+0xa44], R157 ;  /* 0x000a449d01007387 */ /* 0x000fe80000100800 */
[----:B------:R1:W-:Y:S01]  /*4b30*/  STL [R1+0xa40], R83 ;  /* 0x000a405301007387 */ /* 0x0003e20000100800 */
[----:B0-----:R-:W-:Y:S02]  /*4b40*/  @!P2 IMAD.MOV.U32 R82, RZ, RZ, R155 ;  /* 0x000000ffff52a224 */ /* 0x001fe400078e009b */
[----:B-1----:R-:W-:-:S05]  /*4b50*/  @!P2 IMAD.MOV.U32 R83, RZ, RZ, R156 ;  /* 0x000000ffff53a224 */ /* 0x002fca00078e009c */
[----:B------:R0:W3:Y:S01]  /*4b60*/  @!P2 LDG.E.U16 R152, desc[UR20][R82.64] ;  /* 0x000000145298a981 */ /* 0x0000e2000c1e1500 */
[----:B------:R-:W-:-:S03]  /*4b70*/  IMAD R121, R106, 0x28, RZ ;  /* 0x000000286a797824 */ /* 0x000fc600078e02ff */
[----:B------:R-:W-:Y:S04]  /*4b80*/  STL [R1+0xa4c], R155 ;  /* 0x000a4c9b01007387 */ /* 0x000fe80000100800 */
[----:B------:R-:W-:Y:S01]  /*4b90*/  STL [R1+0xa48], R156 ;  /* 0x000a489c01007387 */ /* 0x000fe20000100800 */
[C---:B0-----:R-:W-:Y:S01]  /*4ba0*/  VIADD R82, R107.reuse, 0xffffffe7 ;  /* 0xffffffe76b527836 */ /* 0x041fe20000000000 */
[----:B------:R-:W-:Y:S01]  /*4bb0*/  PRMT R103, RZ, 0x7610, R103 ;  /* 0x00007610ff677816 */ /* 0x000fe20000000067 */
[----:B------:R-:W-:-:S03]  /*4bc0*/  VIADD R102, R107, 0xffffffe8 ;  /* 0xffffffe86b667836 */ /* 0x000fc60000000000 */
[----:B------:R-:W-:Y:S01]  /*4bd0*/  ISETP.GE.U32.AND P2, PT, R82, 0x7ffffee8, PT ;  /* 0x7ffffee85200780c */ /* 0x000fe20003f46070 */
[----:B------:R-:W-:Y:S02]  /*4be0*/  IMAD.MOV.U32 R157, RZ, RZ, R126 ;  /* 0x000000ffff9d7224 */ /* 0x000fe400078e007e */
[----:B------:R-:W-:Y:S01]  /*4bf0*/  IMAD R126, R106, 0x2a, RZ ;  /* 0x0000002a6a7e7824 */ /* 0x000fe200078e02ff */
[----:B------:R-:W-:Y:S01]  /*4c00*/  ISETP.GE.U32.AND P1, PT, R102, 0x7ffffee9, PT ;  /* 0x7ffffee96600780c */ /* 0x000fe20003f26070 */
[----:B------:R-:W-:Y:S02]  /*4c10*/  VIADD R105, R107, 0xffffffe9 ;  /* 0xffffffe96b697836 */ /* 0x000fe40000000000 */
[----:B------:R-:W-:-:S03]  /*4c20*/  IMAD R102, R106, 0x15, RZ ;  /* 0x000000156a667824 */ /* 0x000fc600078e02ff */
[----:B------:R-:W-:Y:S02]  /*4c30*/  ISETP.GE.U32.AND P5, PT, R105, 0x7ffffeea, PT ;  /* 0x7ffffeea6900780c */ /* 0x000fe40003fa6070 */
[----:B------:R-:W-:Y:S01]  /*4c40*/  PRMT R105, RZ, 0x7610, R105 ;  /* 0x00007610ff697816 */ /* 0x000fe20000000069 */
[----:B--2---:R0:W-:Y:S02]  /*4c50*/  STL [R1+0x3d0], R154 ;  /* 0x0003d09a01007387 */ /* 0x0041e40000100800 */
[----:B0-----:R-:W-:-:S04]  /*4c60*/  IADD3 R154, P6, PT, R121, R2, RZ ;  /* 0x00000002799a7210 */ /* 0x001fc80007fde0ff */
[----:B------:R-:W-:Y:S01]  /*4c70*/  LEA.HI.X.SX32 R83, R112, R0, 0x1, P6 ;  /* 0x0000000070537211 */ /* 0x000fe200030f0eff */
[----:B------:R-:W-:Y:S01]  /*4c80*/  @!P3 IMAD.MOV.U32 R82, RZ, RZ, R154 ;  /* 0x000000ffff52b224 */ /* 0x000fe200078e009a */
[----:B------:R-:W-:Y:S04]  /*4c90*/  STL [R1+0xa54], R154 ;  /* 0x000a549a01007387 */ /* 0x000fe80000100800 */
[----:B------:R-:W-:Y:S04]  /*4ca0*/  STL [R1+0xa50], R83 ;  /* 0x000a505301007387 */ /* 0x000fe80000100800 */
[----:B------:R0:W2:Y:S04]  /*4cb0*/  @!P3 LDG.E.U16 R103, desc[UR20][R82.64] ;  /* 0x000000145267b981 */ /* 0x0000a8000c1e1500 */
[----:B---3--:R1:W-:Y:S01]  /*4cc0*/  STL [R1+0x3cc], R152 ;  /* 0x0003cc9801007387 */ /* 0x0083e20000100800 */
[----:B0-----:R-:W-:Y:S01]  /*4cd0*/  VIADD R82, R107, 0xffffffe6 ;  /* 0xffffffe66b527836 */ /* 0x001fe20000000000 */
[----:B-1----:R-:W-:-:S04]  /*4ce0*/  IADD3 R152, P6, PT, R126, R2, RZ ;  /* 0x000000027e987210 */ /* 0x002fc80007fde0ff */
[----:B------:R-:W-:Y:S02]  /*4cf0*/  ISETP.GE.U32.AND P3, PT, R82, 0x7ffffee7, PT ;  /* 0x7ffffee75200780c */ /* 0x000fe40003f66070 */
[----:B------:R-:W-:Y:S01]  /*4d00*/  LEA.HI.X.SX32 R83, R102, R0, 0x1, P6 ;  /* 0x0000000066537211 */ /* 0x000fe200030f0eff */
[----:B------:R-:W-:-:S05]  /*4d10*/  @!P4 IMAD.MOV.U32 R82, RZ, RZ, R152 ;  /* 0x000000ffff52c224 */ /* 0x000fca00078e0098 */
[----:B------:R-:W3:Y:S01]  /*4d20*/  @!P4 LDG.E.U16 R105, desc[UR20][R82.64] ;  /* 0x000000145269c981 */ /* 0x000ee2000c1e1500 */
[----:B------:R-:W-:Y:S01]  /*4d30*/  VIADD R102, R107, 0xffffffe5 ;  /* 0xffffffe56b667836 */ /* 0x000fe20000000000 */
[----:B------:R-:W-:-:S04]  /*4d40*/  PRMT R151, RZ, 0x7610, R151 ;  /* 0x00007610ff977816 */ /* 0x000fc80000000097 */
[----:B------:R-:W-:Y:S01]  /*4d50*/  ISETP.GE.U32.AND P4, PT, R102, 0x7ffffee6, PT ;  /* 0x7ffffee66600780c */ /* 0x000fe20003f86070 */
[C---:B------:R-:W-:Y:S01]  /*4d60*/  IMAD R102, R106.reuse, 0x17, RZ ;  /* 0x000000176a667824 */ /* 0x040fe200078e02ff */
[----:B------:R-:W-:Y:S01]  /*4d70*/  PRMT R149, RZ, 0x7610, R149 ;  /* 0x00007610ff957816 */ /* 0x000fe20000000095 */
[----:B--2---:R0:W-:Y:S04]  /*4d80*/  STL [R1+0x3c8], R103 ;  /* 0x0003c86701007387 */ /* 0x0041e80000100800 */
[----:B------:R-:W-:Y:S01]  /*4d90*/  STL [R1+0xa5c], R152 ;  /* 0x000a5c9801007387 */ /* 0x000fe20000100800 */
[----:B0-----:R-:W-:Y:S02]  /*4da0*/  IMAD.MOV.U32 R103, RZ, RZ, R162 ;  /* 0x000000ffff677224 */ /* 0x001fe400078e00a2 */
[----:B------:R-:W-:Y:S01]  /*4db0*/  IMAD R162, R106, 0x2c, RZ ;  /* 0x0000002c6aa27824 */ /* 0x000fe200078e02ff */
[----:B------:R-:W-:Y:S04]  /*4dc0*/  STL [R1+0xa58], R83 ;  /* 0x000a585301007387 */ /* 0x000fe80000100800 */
[----:B------:R-:W-:Y:S01]  /*4dd0*/  IADD3 R154, P6, PT, R162, R2, RZ ;  /* 0x00000002a29a7210 */ /* 0x000fe20007fde0ff */
[----:B---3--:R0:W-:Y:S03]  /*4de0*/  STL [R1+0x3c4], R105 ;  /* 0x0003c46901007387 */ /* 0x0081e60000100800 */
[----:B------:R-:W-:Y:S01]  /*4df0*/  LEA.HI.X.SX32 R155, R113, R0, 0x1, P6 ;  /* 0x00000000719b7211 */ /* 0x000fe200030f0eff */
[----:B------:R-:W-:-:S02]  /*4e00*/  @!P5 IMAD.MOV.U32 R82, RZ, RZ, R154 ;  /* 0x000000ffff52d224 */ /* 0x000fc400078e009a */
[----:B0-----:R-:W-:Y:S01]  /*4e10*/  IMAD R105, R106, 0x2e, RZ ;  /* 0x0000002e6a697824 */ /* 0x001fe200078e02ff */
[----:B------:R0:W-:Y:S01]  /*4e20*/  STL [R1+0xa64], R154 ;  /* 0x000a649a01007387 */ /* 0x0001e20000100800 */
[----:B------:R-:W-:-:S03]  /*4e30*/  @!P5 IMAD.MOV.U32 R83, RZ, RZ, R155 ;  /* 0x000000ffff53d224 */ /* 0x000fc600078e009b */
[----:B------:R-:W-:Y:S02]  /*4e40*/  IADD3 R152, P6, PT, R105, R2, RZ ;  /* 0x0000000269987210 */ /* 0x000fe40007fde0ff */
[----:B------:R1:W2:Y:S02]  /*4e50*/  @!P5 LDG.E.U16 R151, desc[UR20][R82.64] ;  /* 0x000000145297d981 */ /* 0x0002a4000c1e1500 */
[----:B0-----:R-:W-:Y:S01]  /*4e60*/  LEA.HI.X.SX32 R154, R102, R0, 0x1, P6 ;  /* 0x00000000669a7211 */ /* 0x001fe200030f0eff */
[----:B-1----:R-:W-:-:S04]  /*4e70*/  @!P1 IMAD.MOV.U32 R82, RZ, RZ, R152 ;  /* 0x000000ffff529224 */ /* 0x002fc800078e0098 */
[----:B------:R-:W-:-:S05]  /*4e80*/  @!P1 IMAD.MOV.U32 R83, RZ, RZ, R154 ;  /* 0x000000ffff539224 */ /* 0x000fca00078e009a */
[----:B------:R0:W3:Y:S04]  /*4e90*/  @!P1 LDG.E.U16 R149, desc[UR20][R82.64] ;  /* 0x0000001452959981 */ /* 0x0000e8000c1e1500 */
[----:B------:R-:W-:Y:S04]  /*4ea0*/  STL [R1+0xa60], R155 ;  /* 0x000a609b01007387 */ /* 0x000fe80000100800 */
[----:B------:R-:W-:Y:S01]  /*4eb0*/  STL [R1+0xa6c], R152 ;  /* 0x000a6c9801007387 */ /* 0x000fe20000100800 */
[----:B0-----:R-:W-:Y:S01]  /*4ec0*/  IMAD R82, R106, 0x19, RZ ;  /* 0x000000196a527824 */ /* 0x001fe200078e02ff */
[----:B------:R-:W-:-:S02]  /*4ed0*/  PRMT R153, RZ, 0x7610, R153 ;  /* 0x00007610ff997816 */ /* 0x000fc40000000099 */
[----:B------:R-:W-:Y:S01]  /*4ee0*/  PRMT R150, RZ, 0x7610, R150 ;  /* 0x00007610ff967816 */ /* 0x000fe20000000096 */
[----:B--2---:R0:W-:Y:S04]  /*4ef0*/  STL [R1+0x3c0], R151 ;  /* 0x0003c09701007387 */ /* 0x0041e80000100800 */
[----:B------:R1:W-:Y:S01]  /*4f00*/  STL [R1+0xa68], R154 ;  /* 0x000a689a01007387 */ /* 0x0003e20000100800 */
[----:B0-----:R-:W-:-:S05]  /*4f10*/  IMAD R151, R106, 0x30, RZ ;  /* 0x000000306a977824 */ /* 0x001fca00078e02ff */
[----:B-1----:R-:W-:Y:S01]  /*4f20*/  IADD3 R154, P6, PT, R151, R2, RZ ;  /* 0x00000002979a7210 */ /* 0x002fe20007fde0ff */
[----:B---3--:R0:W-:Y:S03]  /*4f30*/  STL [R1+0x3bc], R149 ;  /* 0x0003bc9501007387 */ /* 0x0081e60000100800 */
[----:B------:R-:W-:Y:S01]  /*4f40*/  LEA.HI.X.SX32 R83, R101, R0, 0x1, P6 ;  /* 0x0000000065537211 */ /* 0x000fe200030f0eff */
[----:B0-----:R-:W-:-:S05]  /*4f50*/  IMAD R149, R106, 0x32, RZ ;  /* 0x000000326a957824 */ /* 0x001fca00078e02ff */
[----:B------:R-:W-:-:S04]  /*4f60*/  IADD3 R151, P6, PT, R149, R2, RZ ;  /* 0x0000000295977210 */ /* 0x000fc80007fde0ff */
[----:B------:R-:W-:Y:S01]  /*4f70*/  LEA.HI.X.SX32 R152, R82, R0, 0x1, P6 ;  /* 0x0000000052987211 */ /* 0x000fe200030f0eff */
[----:B------:R-:W-:Y:S01]  /*4f80*/  @!P2 IMAD.MOV.U32 R82, RZ, RZ, R154 ;  /* 0x000000ffff52a224 */ /* 0x000fe200078e009a */
[----:B------:R-:W-:Y:S04]  /*4f90*/  STL [R1+0xa74], R154 ;  /* 0x000a749a01007387 */ /* 0x000fe80000100800 */
[----:B------:R0:W-:Y:S04]  /*4fa0*/  STL [R1+0xa70], R83 ;  /* 0x000a705301007387 */ /* 0x0001e80000100800 */
[----:B------:R1:W2:Y:S02]  /*4fb0*/  @!P2 LDG.E.U16 R153, desc[UR20][R82.64] ;  /* 0x000000145299a981 */ /* 0x0002a4000c1e1500 */
[----:B-1----:R-:W-:-:S02]  /*4fc0*/  @!P3 IMAD.MOV.U32 R82, RZ, RZ, R151 ;  /* 0x000000ffff52b224 */ /* 0x002fc400078e0097 */
[----:B0-----:R-:W-:-:S05]  /*4fd0*/  @!P3 IMAD.MOV.U32 R83, RZ, RZ, R152 ;  /* 0x000000ffff53b224 */ /* 0x001fca00078e0098 */
[----:B------:R0:W3:Y:S01]  /*4fe0*/  @!P3 LDG.E.U16 R150, desc[UR20][R82.64] ;  /* 0x000000145296b981 */ /* 0x0000e2000c1e1500 */
[----:B------:R-:W-:-:S05]  /*4ff0*/  IMAD R149, R106, 0x34, RZ ;  /* 0x000000346a957824 */ /* 0x000fca00078e02ff */
[----:B------:R-:W-:Y:S01]  /*5000*/  IADD3 R149, P6, PT, R149, R2, RZ ;  /* 0x0000000295957210 */ /* 0x000fe20007fde0ff */
[----:B------:R1:W-:Y:S01]  /*5010*/  STL [R1+0xa7c], R151 ;  /* 0x000a7c9701007387 */ /* 0x0003e20000100800 */
[C---:B------:R-:W-:Y:S02]  /*5020*/  VIADD R105, R107.reuse, 0xffffffe4 ;  /* 0xffffffe46b697836 */ /* 0x040fe40000000000 */
[----:B0-----:R-:W-:Y:S01]  /*5030*/  VIADD R82, R107, 0xffffffe1 ;  /* 0xffffffe16b527836 */ /* 0x001fe20000000000 */
[----:B------:R-:W-:Y:S01]  /*5040*/  PRMT R113, RZ, 0x7610, R113 ;  /* 0x00007610ff717816 */ /* 0x000fe20000000071 */
[----:B------:R-:W-:Y:S01]  /*5050*/  STL [R1+0xa78], R152 ;  /* 0x000a789801007387 */ /* 0x000fe20000100800 */
[----:B-1----:R-:W-:Y:S02]  /*5060*/  LEA.HI.X.SX32 R151, R114, R0, 0x1, P6 ;  /* 0x0000000072977211 */ /* 0x002fe400030f0eff */
[----:B------:R-:W-:Y:S01]  /*5070*/  ISETP.GE.U32.AND P3, PT, R82, 0x7ffffee2, PT ;  /* 0x7ffffee25200780c */ /* 0x000fe20003f66070 */
[----:B------:R-:W-:Y:S01]  /*5080*/  @!P4 IMAD.MOV.U32 R82, RZ, RZ, R149 ;  /* 0x000000ffff52c224 */ /* 0x000fe200078e0095 */
[----:B------:R-:W-:Y:S01]  /*5090*/  ISETP.GE.U32.AND P5, PT, R105, 0x7ffffee5, PT ;  /* 0x7ffffee56900780c */ /* 0x000fe20003fa6070 */
[----:B------:R-:W-:Y:S01]  /*50a0*/  @!P4 IMAD.MOV.U32 R83, RZ, RZ, R151 ;  /* 0x000000ffff53c224 */ /* 0x000fe200078e0097 */
[----:B------:R-:W-:Y:S01]  /*50b0*/  STL [R1+0xa84], R149 ;  /* 0x000a849501007387 */ /* 0x000fe20000100800 */
[----:B------:R-:W-:-:S03]  /*50c0*/  VIADD R101, R107, 0xffffffe2 ;  /* 0xffffffe26b657836 */ /* 0x000fc60000000000 */
[----:B------:R0:W2:Y:S02]  /*50d0*/  @!P4 LDG.E.U16 R113, desc[UR20][R82.64] ;  /* 0x000000145271c981 */ /* 0x0000a4000c1e1500 */
[----:B------:R-:W-:Y:S01]  /*50e0*/  ISETP.GE.U32.AND P2, PT, R101, 0x7ffffee3, PT ;  /* 0x7ffffee36500780c */ /* 0x000fe20003f46070 */
[----:B------:R-:W-:Y:S01]  /*50f0*/  IMAD R101, R106, 0x1b, RZ ;  /* 0x0000001b6a657824 */ /* 0x000fe200078e02ff */
[----:B------:R-:W-:Y:S01]  /*5100*/  PRMT R148, RZ, 0x7610, R148 ;  /* 0x00007610ff947816 */ /* 0x000fe20000000094 */
[----:B0-----:R-:W-:-:S05]  /*5110*/  VIADD R82, R107, 0xffffffe0 ;  /* 0xffffffe06b527836 */ /* 0x001fca0000000000 */
[----:B------:R-:W-:Y:S01]  /*5120*/  ISETP.GE.U32.AND P4, PT, R82, 0x7ffffee1, PT ;  /* 0x7ffffee15200780c */ /* 0x000fe20003f86070 */
[----:B---3--:R0:W-:Y:S02]  /*5130*/  STL [R1+0x3b4], R150 ;  /* 0x0003b49601007387 */ /* 0x0081e40000100800 */
[----:B0-----:R-:W-:-:S05]  /*5140*/  IMAD R150, R106, 0x36, RZ ;  /* 0x000000366a967824 */ /* 0x001fca00078e02ff */
[----:B------:R-:W-:-:S04]  /*5150*/  IADD3 R150, P6, PT, R150, R2, RZ ;  /* 0x0000000296967210 */ /* 0x000fc80007fde0ff */
[----:B------:R-:W-:Y:S01]  /*5160*/  LEA.HI.X.SX32 R83, R101, R0, 0x1, P6 ;  /* 0x0000000065537211 */ /* 0x000fe200030f0eff */
[----:B------:R-:W-:-:S05]  /*5170*/  @!P5 IMAD.MOV.U32 R82, RZ, RZ, R150 ;  /* 0x000000ffff52d224 */ /* 0x000fca00078e0096 */
[----:B------:R0:W3:Y:S01]  /*5180*/  @!P5 LDG.E.U16 R148, desc[UR20][R82.64] ;  /* 0x000000145294d981 */ /* 0x0000e2000c1e1500 */
[----:B------:R-:W-:Y:S02]  /*5190*/  VIADD R102, R107, 0xffffffe3 ;  /* 0xffffffe36b667836 */ /* 0x000fe40000000000 */
[----:B------:R-:W-:Y:S01]  /*51a0*/  IMAD R149, R106, 0x38, RZ ;  /* 0x000000386a957824 */ /* 0x000fe200078e02ff */
[----:B------:R-:W-:Y:S04]  /*51b0*/  STL [R1+0xa80], R151 ;  /* 0x000a809701007387 */ /* 0x000fe80000100800 */
[----:B------:R-:W4:Y:S01]  /*51c0*/  LDL R155, [R1+0x6b8] ;  /* 0x0006b800019b7983 */ /* 0x000f220000100800 */
[----:B------:R-:W-:-:S03]  /*51d0*/  ISETP.GE.U32.AND P1, PT, R102, 0x7ffffee4, PT ;  /* 0x7ffffee46600780c */ /* 0x000fc60003f26070 */
[----:B------:R-:W-:Y:S01]  /*51e0*/  STL [R1+0xa8c], R150 ;  /* 0x000a8c9601007387 */ /* 0x000fe20000100800 */
[----:B------:R-:W-:-:S03]  /*51f0*/  IADD3 R149, P6, PT, R149, R2, RZ ;  /* 0x0000000295957210 */ /* 0x000fc60007fde0ff */
[----:B--2---:R1:W-:Y:S01]  /*5200*/  STL [R1+0x3b0], R113 ;  /* 0x0003b07101007387 */ /* 0x0043e20000100800 */
[----:B0-----:R-:W-:-:S03]  /*5210*/  IMAD R82, R106, 0x1d, RZ ;  /* 0x0000001d6a527824 */ /* 0x001fc600078e02ff */
[----:B------:R0:W-:Y:S01]  /*5220*/  STL [R1+0xa88], R83 ;  /* 0x000a885301007387 */ /* 0x0001e20000100800 */
[----:B-1----:R-:W-:-:S03]  /*5230*/  IMAD R113, R106, 0x3a, RZ ;  /* 0x0000003a6a717824 */ /* 0x002fc600078e02ff */
[----:B------:R-:W-:Y:S01]  /*5240*/  STL [R1+0x3b8], R153 ;  /* 0x0003b89901007387 */ /* 0x000fe20000100800 */
[----:B0-----:R-:W-:Y:S02]  /*5250*/  LEA.HI.X.SX32 R83, R104, R0, 0x1, P6 ;  /* 0x0000000068537211 */ /* 0x001fe400030f0eff */
[----:B------:R-:W-:Y:S01]  /*5260*/  IADD3 R113, P5, PT, R113, R2, RZ ;  /* 0x0000000271717210 */ /* 0x000fe20007fbe0ff */
[----:B------:R-:W-:Y:S01]  /*5270*/  STL [R1+0xa94], R149 ;  /* 0x000a949501007387 */ /* 0x000fe20000100800 */
[----:B------:R-:W-:-:S03]  /*5280*/  PRMT R105, RZ, 0x7610, R105 ;  /* 0x00007610ff697816 */ /* 0x000fc60000000069 */
[----:B------:R-:W-:Y:S04]  /*5290*/  STL [R1+0xa9c], R113 ;  /* 0x000a9c7101007387 */ /* 0x000fe80000100800 */
[----:B------:R-:W-:Y:S01]  /*52a0*/  STL [R1+0xa90], R83 ;  /* 0x000a905301007387 */ /* 0x000fe20000100800 */
[----:B------:R-:W-:-:S03]  /*52b0*/  PRMT R102, RZ, 0x7610, R102 ;  /* 0x00007610ff667816 */ /* 0x000fc60000000066 */
[----:B---3--:R0:W-:Y:S02]  /*52c0*/  STL [R1+0x3ac], R148 ;  /* 0x0003ac9401007387 */ /* 0x0081e40000100800 */
[----:B0-----:R-:W-:Y:S01]  /*52d0*/  LEA.HI.X.SX32 R148, R82, R0, 0x1, P5 ;  /* 0x0000000052947211 */ /* 0x001fe200028f0eff */
[----:B------:R-:W-:-:S05]  /*52e0*/  @!P1 IMAD.MOV.U32 R82, RZ, RZ, R149 ;  /* 0x000000ffff529224 */ /* 0x000fca00078e0095 */
[----:B------:R0:W2:Y:S02]  /*52f0*/  @!P1 LDG.E.U16 R105, desc[UR20][R82.64] ;  /* 0x0000001452699981 */ /* 0x0000a4000c1e1500 */
[----:B0-----:R-:W-:Y:S02]  /*5300*/  @!P2 IMAD.MOV.U32 R82, RZ, RZ, R113 ;  /* 0x000000ffff52a224 */ /* 0x001fe400078e0071 */
[----:B------:R-:W-:-:S05]  /*5310*/  @!P2 IMAD.MOV.U32 R83, RZ, RZ, R148 ;  /* 0x000000ffff53a224 */ /* 0x000fca00078e0094 */
[----:B------:R0:W3:Y:S01]  /*5320*/  @!P2 LDG.E.U16 R102, desc[UR20][R82.64] ;  /* 0x000000145266a981 */ /* 0x0000e2000c1e1500 */
[----:B------:R-:W-:-:S03]  /*5330*/  IMAD R101, R106, 0x3c, RZ ;  /* 0x0000003c6a657824 */ /* 0x000fc600078e02ff */
[----:B------:R1:W-:Y:S01]  /*5340*/  STL [R1+0xa98], R148 ;  /* 0x000a989401007387 */ /* 0x0003e20000100800 */
[----:B0-----:R-:W-:Y:S01]  /*5350*/  IMAD R83, R106, 0x3e, RZ ;  /* 0x0000003e6a537824 */ /* 0x001fe200078e02ff */
[----:B-1----:R-:W-:-:S04]  /*5360*/  IADD3 R148, P1, PT, R101, R2, RZ ;  /* 0x0000000265947210 */ /* 0x002fc80007f3e0ff */
[----:B------:R-:W-:Y:S02]  /*5370*/  LEA.HI.X.SX32 R82, R115, R0, 0x1, P1 ;  /* 0x0000000073527211 */ /* 0x000fe400008f0eff */
[----:B------:R-:W-:Y:S02]  /*5380*/  IADD3 R113, P1, PT, R83, R2, RZ ;  /* 0x0000000253717210 */ /* 0x000fe40007f3e0ff */
[----:B------:R-:W-:Y:S01]  /*5390*/  PRMT R114, RZ, 0x7610, R114 ;  /* 0x00007610ff727816 */ /* 0x000fe20000000072 */
[----:B------:R-:W-:Y:S01]  /*53a0*/  @!P3 IMAD.MOV.U32 R83, RZ, RZ, R82 ;  /* 0x000000ffff53b224 */ /* 0x000fe200078e0052 */
[----:B--2---:R0:W-:Y:S04]  /*53b0*/  STL [R1+0x3a8], R105 ;  /* 0x0003a86901007387 */ /* 0x0041e80000100800 */
[----:B------:R-:W-:Y:S01]  /*53c0*/  STL [R1+0xaa4], R148 ;  /* 0x000aa49401007387 */ /* 0x000fe20000100800 */
[----:B----4-:R-:W-:Y:S01]  /*53d0*/  VIADD R101, R155, 0x6f ;  /* 0x0000006f9b657836 */ /* 0x010fe20000000000 */
[----:B------:R-:W-:-:S02]  /*53e0*/  PRMT R112, RZ, 0x7610, R112 ;  /* 0x00007610ff707816 */ /* 0x000fc40000000070 */
[----:B------:R-:W-:Y:S01]  /*53f0*/  ISETP.GT.U32.AND P2, PT, R3, R99, PT ;  /* 0x000000630300720c */ /* 0x000fe20003f44070 */
[----:B0-----:R-:W0:Y:S01]  /*5400*/  LDC.64 R104, c[0x0][0x3a8] ;  /* 0x0000ea00ff687b82 */ /* 0x001e220000000a00 */
[----:B---3--:R-:W-:Y:S04]  /*5410*/  STL [R1+0x3a4], R102 ;  /* 0x0003a46601007387 */ /* 0x008fe80000100800 */
[----:B------:R1:W-:Y:S02]  /*5420*/  STL [R1+0xaa0], R82 ;  /* 0x000aa05201007387 */ /* 0x0003e40000100800 */
[----:B-1----:R-:W-:-:S05]  /*5430*/  @!P3 IMAD.MOV.U32 R82, RZ, RZ, R148 ;  /* 0x000000ffff52b224 */ /* 0x002fca00078e0094 */
[----:B------:R1:W2:Y:S01]  /*5440*/  @!P3 LDG.E.U16 R114, desc[UR20][R82.64] ;  /* 0x000000145272b981 */ /* 0x0002a2000c1e1500 */
[----:B------:R-:W-:-:S03]  /*5450*/  IMAD R102, R106, 0x1f, RZ ;  /* 0x0000001f6a667824 */ /* 0x000fc600078e02ff */
[----:B------:R-:W-:Y:S02]  /*5460*/  STL [R1+0x1644], R101 ;  /* 0x0016446501007387 */ /* 0x000fe40000100800 */
[----:B-1----:R-:W-:-:S05]  /*5470*/  LEA.HI.X.SX32 R82, R102, R0, 0x1, P1 ;  /* 0x0000000066527211 */ /* 0x002fca00008f0eff */
[----:B------:R-:W-:Y:S01]  /*5480*/  @!P4 IMAD.MOV.U32 R83, RZ, RZ, R82 ;  /* 0x000000ffff53c224 */ /* 0x000fe200078e0052 */
[----:B--2---:R1:W-:Y:S04]  /*5490*/  STL [R1+0x3a0], R114 ;  /* 0x0003a07201007387 */ /* 0x0043e80000100800 */
[----:B------:R-:W-:Y:S01]  /*54a0*/  STL [R1+0x11c4], R113 ;  /* 0x0011c47101007387 */ /* 0x000fe20000100800 */
[----:B-1----:R-:W-:-:S05]  /*54b0*/  VIADD R114, R155, 0x70 ;  /* 0x000000709b727836 */ /* 0x002fca0000000000 */
[----:B------:R-:W-:Y:S04]  /*54c0*/  STL [R1+0x1640], R114 ;  /* 0x0016407201007387 */ /* 0x000fe80000100800 */
[----:B------:R1:W-:Y:S02]  /*54d0*/  STL [R1+0xaa8], R82 ;  /* 0x000aa85201007387 */ /* 0x0003e40000100800 */
[----:B-1----:R-:W-:-:S05]  /*54e0*/  @!P4 IMAD.MOV.U32 R82, RZ, RZ, R113 ;  /* 0x000000ffff52c224 */ /* 0x002fca00078e0071 */
[----:B------:R0:W2:Y:S01]  /*54f0*/  @!P4 LDG.E.U16 R112, desc[UR20][R82.64] ;  /* 0x000000145270c981 */ /* 0x0000a2000c1e1500 */
[----:B------:R-:W-:Y:S01]  /*5500*/  ISETP.GT.U32.AND P5, PT, R3, R97, PT ;  /* 0x000000610300720c */ /* 0x000fe20003fa4070 */
[----:B------:R-:W-:Y:S01]  /*5510*/  @!P2 IMAD.IADD R99, R99, 0x1, -R3 ;  /* 0x000000016363a824 */ /* 0x000fe200078e0a03 */
[C---:B------:R-:W-:Y:S02]  /*5520*/  ISETP.GT.U32.AND P2, PT, R3.reuse, R95, PT ;  /* 0x0000005f0300720c */ /* 0x040fe40003f44070 */
[C---:B------:R-:W-:Y:S02]  /*5530*/  ISETP.GT.U32.AND P3, PT, R3.reuse, R98, PT ;  /* 0x000000620300720c */ /* 0x040fe40003f64070 */
[----:B------:R-:W-:-:S07]  /*5540*/  ISETP.GT.U32.AND P4, PT, R3, R96, PT ;  /* 0x000000600300720c */ /* 0x000fce0003f84070 */
[--C-:B------:R-:W-:Y:S02]  /*5550*/  @!P5 IMAD.IADD R97, R97, 0x1, -R3.reuse ;  /* 0x000000016161d824 */ /* 0x100fe400078e0a03 */
[----:B------:R-:W-:-:S03]  /*5560*/  @!P2 IMAD.IADD R95, R95, 0x1, -R3 ;  /* 0x000000015f5fa824 */ /* 0x000fc600078e0a03 */
[C---:B------:R-:W-:Y:S01]  /*5570*/  ISETP.GT.U32.AND P2, PT, R3.reuse, R97, PT ;  /* 0x000000610300720c */ /* 0x040fe20003f44070 */
[----:B0-----:R-:W-:Y:S01]  /*5580*/  IMAD R82, R134, R105, RZ ;  /* 0x0000006986527224 */ /* 0x001fe200078e02ff */
[----:B------:R-:W-:Y:S01]  /*5590*/  IABS R102, R114 ;  /* 0x0000007200667213 */ /* 0x000fe20000000000 */
[----:B------:R-:W-:Y:S01]  /*55a0*/  @!P3 IMAD.IADD R98, R98, 0x1, -R3 ;  /* 0x000000016262b824 */ /* 0x000fe200078e0a03 */
[----:B------:R-:W-:Y:S02]  /*55b0*/  IABS R101, R101 ;  /* 0x0000006500657213 */ /* 0x000fe40000000000 */
[----:B------:R-:W-:Y:S01]  /*55c0*/  ISETP.GT.U32.AND P3, PT, R3, R99, PT ;  /* 0x000000630300720c */ /* 0x000fe20003f64070 */
[----:B------:R-:W-:Y:S01]  /*55d0*/  IMAD.MOV.U32 R83, RZ, RZ, R102 ;  /* 0x000000ffff537224 */ /* 0x000fe200078e0066 */
[----:B------:R-:W-:Y:S01]  /*55e0*/  LEA R134, P1, R82, UR14, 0x1 ;  /* 0x0000000e52867c11 */ /* 0x000fe2000f8208ff */
[----:B------:R-:W-:Y:S02]  /*55f0*/  IMAD.MOV.U32 R156, RZ, RZ, R157 ;  /* 0x000000ffff9c7224 */ /* 0x000fe400078e009d */
[----:B------:R-:W-:-:S02]  /*5600*/  IMAD.MOV.U32 R153, RZ, RZ, R132 ;  /* 0x000000ffff997224 */ /* 0x000fc400078e0084 */
[----:B------:R-:W-:Y:S02]  /*5610*/  IMAD.MOV.U32 R154, RZ, RZ, R147 ;  /* 0x000000ffff9a7224 */ /* 0x000fe400078e0093 */
[----:B------:R-:W-:Y:S01]  /*5620*/  IMAD.MOV.U32 R152, RZ, RZ, R133 ;  /* 0x000000ffff987224 */ /* 0x000fe200078e0085 */
[----:B------:R-:W-:Y:S01]  /*5630*/  ISETP.GT.U32.AND P6, PT, R3, R94, PT ;  /* 0x0000005e0300720c */ /* 0x000fe20003fc4070 */
[----:B------:R-:W-:Y:S01]  /*5640*/  @!P4 IMAD.IADD R96, R96, 0x1, -R3 ;  /* 0x000000016060c824 */ /* 0x000fe200078e0a03 */
[----:B------:R-:W-:Y:S01]  /*5650*/  ISETP.GE.AND P4, PT, R155, RZ, PT ;  /* 0x000000ff9b00720c */ /* 0x000fe20003f86270 */
[----:B------:R-:W-:Y:S01]  /*5660*/  IMAD.MOV.U32 R157, RZ, RZ, R103 ;  /* 0x000000ffff9d7224 */ /* 0x000fe200078e0067 */
[----:B------:R-:W-:-:S04]  /*5670*/  @!UP1 UIADD3 UR10, UPT, UPT, -UR10, 0x100000, URZ ;  /* 0x001000000a0a9890 */ /* 0x000fc8000fffe1ff */
[----:B------:R-:W-:Y:S02]  /*5680*/  @!UP1 USHF.L.U32 UR11, UR10, 0xb, URZ ;  /* 0x0000000b0a0b9899 */ /* 0x000fe400080006ff */
[----:B------:R-:W-:Y:S01]  /*5690*/  @!UP1 USHF.L.U32 UR10, UR10, 0x1, URZ ;  /* 0x000000010a0a9899 */ /* 0x000fe200080006ff */
[----:B------:R-:W-:Y:S01]  /*56a0*/  IMAD.HI.U32 R105, R100, R101, RZ ;  /* 0x0000006564697227 */ /* 0x000fe200078e00ff */
[----:B------:R-:W0:Y:S03]  /*56b0*/  LDCU UR14, c[0x0][0x3b0] ;  /* 0x00007600ff0e77ac */ /* 0x000e260008000800 */
[----:B------:R-:W-:Y:S01]  /*56c0*/  IMAD.MOV.U32 R103, RZ, RZ, R135 ;  /* 0x000000ffff677224 */ /* 0x000fe200078e0087 */
[----:B------:R-:W-:Y:S01]  /*56d0*/  LEA.HI.X.SX32 R135, R82, UR15, 0x1, P1 ;  /* 0x0000000f52877c11 */ /* 0x000fe200088f0eff */
[----:B------:R-:W-:-:S04]  /*56e0*/  IMAD.HI.U32 R102, R100, R83, RZ ;  /* 0x0000005364667227 */ /* 0x000fc800078e00ff */
[----:B------:R-:W-:Y:S01]  /*56f0*/  @!P2 IMAD.IADD R97, R97, 0x1, -R3 ;  /* 0x000000016161a824 */ /* 0x000fe200078e0a03 */
[----:B------:R-:W-:Y:S01]  /*5700*/  ISETP.GT.U32.AND P2, PT, R3, R91, PT ;  /* 0x0000005b0300720c */ /* 0x000fe20003f44070 */
[----:B------:R-:W-:Y:S02]  /*5710*/  IMAD.MOV R105, RZ, RZ, -R105 ;  /* 0x000000ffff697224 */ /* 0x000fe400078e0a69 */
[--C-:B------:R-:W-:Y:S02]  /*5720*/  @!P3 IMAD.IADD R99, R99, 0x1, -R3.reuse ;  /* 0x000000016363b824 */ /* 0x100fe400078e0a03 */
[----:B------:R-:W-:Y:S01]  /*5730*/  @!P6 IMAD.IADD R94, R94, 0x1, -R3 ;  /* 0x000000015e5ee824 */ /* 0x000fe200078e0a03 */
[----:B--2---:R1:W-:Y:S01]  /*5740*/  STL [R1+0x39c], R112 ;  /* 0x00039c7001007387 */ /* 0x0043e20000100800 */
[----:B------:R-:W-:Y:S02]  /*5750*/  IMAD.MOV R102, RZ, RZ, -R102 ;  /* 0x000000ffff667224 */ /* 0x000fe400078e0a66 */
[----:B------:R-:W-:-:S02]  /*5760*/  IMAD R113, R106, 0x6c, RZ ;  /* 0x0000006c6a717824 */ /* 0x000fc400078e02ff */
[C---:B------:R-:W-:Y:S02]  /*5770*/  IMAD R114, R106.reuse, 0xd8, RZ ;  /* 0x000000d86a727824 */ /* 0x040fe400078e02ff */
[----:B------:R-:W-:Y:S02]  /*5780*/  IMAD R115, R106, 0xda, RZ ;  /* 0x000000da6a737824 */ /* 0x000fe400078e02ff */
[----:B------:R-:W-:Y:S02]  /*5790*/  IMAD R104, R104, 0x1e8, RZ ;  /* 0x000001e868687824 */ /* 0x000fe400078e02ff */
[C---:B------:R-:W-:Y:S02]  /*57a0*/  IMAD R151, R106.reuse, 0xf5, RZ ;  /* 0x000000f56a977824 */ /* 0x040fe400078e02ff */
[C---:B------:R-:W-:Y:S02]  /*57b0*/  IMAD R149, R106.reuse, 0x7b, RZ ;  /* 0x0000007b6a957824 */ /* 0x040fe400078e02ff */
[----:B------:R-:W-:-:S02]  /*57c0*/  IMAD R150, R106, 0xf7, RZ ;  /* 0x000000f76a967824 */ /* 0x000fc400078e02ff */
[----:B------:R-:W-:Y:S01]  /*57d0*/  IMAD R148, R106, 0xf8, RZ ;  /* 0x000000f86a947824 */ /* 0x000fe200078e02ff */
[----:B------:R-:W-:Y:S01]  /*57e0*/  VOTEU.ALL UP1, P0 ;  /* 0x0000000000ff7886 */ /* 0x000fe20000020000 */
[----:B-1----:R-:W-:Y:S01]  /*57f0*/  IMAD.U32 R112, RZ, RZ, UR13 ;  /* 0x0000000dff707e24 */ /* 0x002fe2000f8e00ff */
[----:B------:R-:W1:Y:S03]  /*5800*/  LDCU UR15, c[0x0][0x3b0] ;  /* 0x00007600ff0f77ac */ /* 0x000e660008000800 */
[----:B------:R-:W-:Y:S02]  /*5810*/  IMAD R82, R112, 0x80, R82 ;  /* 0x0000008070527824 */ /* 0x000fe400078e0252 */
[C---:B------:R-:W-:Y:S01]  /*5820*/  IMAD R101, R3.reuse, R105, R101 ;  /* 0x0000006903657224 */ /* 0x040fe200078e0265 */
[----:B------:R-:W-:Y:S01]  /*5830*/  STL [R1+0x1820], R134 ;  /* 0x0018208601007387 */ /* 0x000fe20000100800 */
[----:B------:R-:W-:Y:S01]  /*5840*/  IMAD R147, R3, R102, R83 ;  /* 0x0000006603937224 */ /* 0x000fe200078e0253 */
[C---:B------:R-:W-:Y:S01]  /*5850*/  LEA R132, P5, R82.reuse, UR16, 0x1 ;  /* 0x0000001052847c11 */ /* 0x040fe2000f8a08ff */
[----:B------:R-:W-:Y:S01]  /*5860*/  @!P4 IMAD.MOV R99, RZ, RZ, -R99 ;  /* 0x000000ffff63c224 */ /* 0x000fe200078e0a63 */
[----:B------:R-:W-:Y:S01]  /*5870*/  STL [R1+0x181c], R135 ;  /* 0x00181c8701007387 */ /* 0x000fe20000100800 */
[----:B------:R-:W-:Y:S01]  /*5880*/  @!P2 IMAD.IADD R91, R91, 0x1, -R3 ;  /* 0x000000015b5ba824 */ /* 0x000fe200078e0a03 */
[----:B------:R-:W-:-:S02]  /*5890*/  LEA.HI.X.SX32 R133, R82, UR17, 0x1, P5 ;  /* 0x0000001152857c11 */ /* 0x000fc4000a8f0eff */
[C---:B------:R-:W-:Y:S01]  /*58a0*/  ISETP.GT.U32.AND P1, PT, R3.reuse, R98, PT ;  /* 0x000000620300720c */ /* 0x040fe20003f24070 */
[----:B------:R2:W-:Y:S01]  /*58b0*/  STL [R1], R101 ;  /* 0x0000006501007387 */ /* 0x0005e20000100800 */
[----:B------:R-:W-:Y:S02]  /*58c0*/  ISETP.GE.AND P2, PT, R156, RZ, PT ;  /* 0x000000ff9c00720c */ /* 0x000fe40003f46270 */
[C---:B------:R-:W-:Y:S01]  /*58d0*/  ISETP.GT.U32.AND P3, PT, R3.reuse, R96, PT ;  /* 0x000000600300720c */ /* 0x040fe20003f64070 */
[----:B------:R-:W-:Y:S01]  /*58e0*/  STL [R1+0x1824], R147 ;  /* 0x0018249301007387 */ /* 0x000fe20000100800 */
[----:B------:R-:W-:Y:S01]  /*58f0*/  IMAD.MOV.U32 R156, RZ, RZ, R103 ;  /* 0x000000ffff9c7224 */ /* 0x000fe200078e0067 */
[C---:B------:R-:W-:Y:S02]  /*5900*/  ISETP.GT.U32.AND P4, PT, R3.reuse, R92, PT ;  /* 0x0000005c0300720c */ /* 0x040fe40003f84070 */
[----:B------:R-:W-:Y:S01]  /*5910*/  ISETP.GT.U32.AND P6, PT, R3, R94, PT ;  /* 0x0000005e0300720c */ /* 0x000fe20003fc4070 */
[C---:B------:R-:W-:Y:S01]  /*5920*/  IMAD R102, R106.reuse, 0xd2, RZ ;  /* 0x000000d26a667824 */ /* 0x040fe200078e02ff */
[----:B------:R3:W4:Y:S01]  /*5930*/  @!UP1 SYNCS.EXCH.64 URZ, [UR4+0x20008], UR10 ;  /* 0x0200080a04ff95b2 */ /* 0x0007220008000100 */
[----:B--2---:R-:W-:Y:S01]  /*5940*/  VIADD R101, R155, 0x71 ;  /* 0x000000719b657836 */ /* 0x004fe20000000000 */
[----:B------:R-:W-:Y:S01]  /*5950*/  STL [R1+0x182c], R132 ;  /* 0x00182c8401007387 */ /* 0x000fe20000100800 */
[C---:B------:R-:W-:Y:S01]  /*5960*/  IMAD R105, R106.reuse, 0x6a, RZ ;  /* 0x0000006a6a697824 */ /* 0x040fe200078e02ff */
[----:B------:R-:W2:Y:S02]  /*5970*/  LDCU UR17, c[0x0][0x3b0] ;  /* 0x00007600ff1177ac */ /* 0x000ea40008000800 */
[----:B------:R0:W-:Y:S01]  /*5980*/  STL [R1+0x1828], R133 ;  /* 0x0018288501007387 */ /* 0x0001e20000100800 */
[----:B------:R-:W-:Y:S01]  /*5990*/  IMAD R112, R106, 0xd4, RZ ;  /* 0x000000d46a707824 */ /* 0x000fe200078e02ff */
[----:B------:R-:W1:Y:S02]  /*59a0*/  LDCU UR16, c[0x0][0x3b0] ;  /* 0x00007600ff1077ac */ /* 0x000e640008000800 */
[----:B------:R0:W-:Y:S01]  /*59b0*/  STL [R1+0x1830], R99 ;  /* 0x0018306301007387 */ /* 0x0001e20000100800 */
[--C-:B------:R-:W-:Y:S01]  /*59c0*/  @!P1 IMAD.IADD R98, R98, 0x1, -R3.reuse ;  /* 0x0000000162629824 */ /* 0x100fe200078e0a03 */
[C---:B------:R-:W-:Y:S01]  /*59d0*/  ISETP.GT.U32.AND P5, PT, R3.reuse, R93, PT ;  /* 0x0000005d0300720c */ /* 0x040fe20003fa4070 */
[--C-:B------:R-:W-:Y:S01]  /*59e0*/  @!P3 IMAD.IADD R96, R96, 0x1, -R3.reuse ;  /* 0x000000016060b824 */ /* 0x100fe200078e0a03 */
[----:B------:R-:W-:Y:S01]  /*59f0*/  STL [R1+0x163c], R101 ;  /* 0x00163c6501007387 */ /* 0x000fe20000100800 */
[--C-:B------:R-:W-:Y:S01]  /*5a00*/  @!P4 IMAD.IADD R92, R92, 0x1, -R3.reuse ;  /* 0x000000015c5cc824 */ /* 0x100fe200078e0a03 */
[----:B------:R-:W-:Y:S01]  /*5a10*/  IABS R82, R101 ;  /* 0x0000006500527213 */ /* 0x000fe20000000000 */
[--C-:B------:R-:W-:Y:S01]  /*5a20*/  @!P6 IMAD.IADD R94, R94, 0x1, -R3.reuse ;  /* 0x000000015e5ee824 */ /* 0x100fe200078e0a03 */
[----:B------:R-:W2:Y:S01]  /*5a30*/  LDL R103, [R1+0x164c] ;  /* 0x00164c0001677983 */ /* 0x000ea20000100800 */
[C---:B------:R-:W-:Y:S01]  /*5a40*/  ISETP.GT.U32.AND P1, PT, R3.reuse, R95, PT ;  /* 0x0000005f0300720c */ /* 0x040fe20003f24070 */
[----:B0-----:R-:W0:Y:S01]  /*5a50*/  LDC R133, c[0x0][0x3a8] ;  /* 0x0000ea00ff857b82 */ /* 0x001e220000000800 */
[----:B------:R-:W-:Y:S01]  /*5a60*/  ISETP.GT.U32.AND P3, PT, R3, R90, PT ;  /* 0x0000005a0300720c */ /* 0x000fe20003f64070 */
[----:B------:R-:W-:Y:S01]  /*5a70*/  IMAD R134, R106, 0x78, RZ ;  /* 0x000000786a867824 */ /* 0x000fe200078e02ff */
[----:B------:R-:W-:Y:S01]  /*5a80*/  ISETP.GE.AND P4, PT, R154, RZ, PT ;  /* 0x000000ff9a00720c */ /* 0x000fe20003f86270 */
[----:B------:R-:W-:Y:S01]  /*5a90*/  IMAD R135, R106, 0xf2, RZ ;  /* 0x000000f26a877824 */ /* 0x000fe200078e02ff */
[----:B---3--:R-:W3:Y:S01]  /*5aa0*/  LDCU UR11, c[0x0][0x3b0] ;  /* 0x00007600ff0b77ac */ /* 0x008ee20008000800 */
[--C-:B------:R-:W-:Y:S01]  /*5ab0*/  @!P5 IMAD.IADD R93, R93, 0x1, -R3.reuse ;  /* 0x000000015d5dd824 */ /* 0x100fe200078e0a03 */
[----:B------:R-:W-:Y:S01]  /*5ac0*/  ISETP.GE.AND P5, PT, R153, RZ, PT ;  /* 0x000000ff9900720c */ /* 0x000fe20003fa6270 */
[----:B------:R-:W0:Y:S01]  /*5ad0*/  LDC R147, c[0x0][0x3a8] ;  /* 0x0000ea00ff937b82 */ /* 0x000e220000000800 */
[----:B------:R-:W0:Y:S03]  /*5ae0*/  LDCU UR10, c[0x0][0x3b0] ;  /* 0x00007600ff0a77ac */ /* 0x000e260008000800 */
[--C-:B------:R-:W-:Y:S01]  /*5af0*/  @!P1 IMAD.IADD R95, R95, 0x1, -R3.reuse ;  /* 0x000000015f5f9824 */ /* 0x100fe200078e0a03 */
[----:B------:R-:W-:Y:S01]  /*5b00*/  ISETP.GE.AND P1, PT, R152, RZ, PT ;  /* 0x000000ff9800720c */ /* 0x000fe20003f26270 */
[----:B------:R-:W-:Y:S01]  /*5b10*/  @!P3 IMAD.IADD R90, R90, 0x1, -R3 ;  /* 0x000000015a5ab824 */ /* 0x000fe200078e0a03 */
[----:B------:R-:W-:Y:S01]  /*5b20*/  ISETP.GE.AND P3, PT, R157, RZ, PT ;  /* 0x000000ff9d00720c */ /* 0x000fe20003f66270 */
[----:B------:R-:W-:-:S04]  /*5b30*/  IMAD.HI.U32 R83, R100, R82, RZ ;  /* 0x0000005264537227 */ /* 0x000fc800078e00ff */
[----:B------:R-:W-:Y:S02]  /*5b40*/  IMAD.MOV.U32 R99, RZ, RZ, R98 ;  /* 0x000000ffff637224 */ /* 0x000fe400078e0062 */
[----:B------:R-:W-:Y:S02]  /*5b50*/  IMAD.MOV.U32 R98, RZ, RZ, R97 ;  /* 0x000000ffff627224 */ /* 0x000fe400078e0061 */
[----:B------:R-:W-:Y:S02]  /*5b60*/  IMAD.MOV.U32 R97, RZ, RZ, R96 ;  /* 0x000000ffff617224 */ /* 0x000fe400078e0060 */
[----:B------:R-:W-:Y:S02]  /*5b70*/  IMAD.MOV.U32 R96, RZ, RZ, R95 ;  /* 0x000000ffff607224 */ /* 0x000fe400078e005f */
[----:B------:R-:W-:Y:S02]  /*5b80*/  IMAD.MOV R83, RZ, RZ, -R83 ;  /* 0x000000ffff537224 */ /* 0x000fe400078e0a53 */
[----:B------:R-:W-:-:S02]  /*5b90*/  @!P1 IMAD.MOV R99, RZ, RZ, -R99 ;  /* 0x000000ffff639224 */ /* 0x000fc400078e0a63 */
[----:B------:R-:W-:Y:S02]  /*5ba0*/  @!P5 IMAD.MOV R98, RZ, RZ, -R98 ;  /* 0x000000ffff62d224 */ /* 0x000fe400078e0a62 */
[----:B------:R-:W-:Y:S02]  /*5bb0*/  IMAD.MOV.U32 R95, RZ, RZ, R94 ;  /* 0x000000ffff5f7224 */ /* 0x000fe400078e005e */
[----:B------:R-:W-:Y:S02]  /*5bc0*/  @!P4 IMAD.MOV R97, RZ, RZ, -R97 ;  /* 0x000000ffff61c224 */ /* 0x000fe400078e0a61 */
[----:B------:R-:W-:Y:S02]  /*5bd0*/  IMAD.MOV.U32 R157, RZ, RZ, R146 ;  /* 0x000000ffff9d7224 */ /* 0x000fe400078e0092 */
[----:B------:R-:W-:Y:S01]  /*5be0*/  @!P2 IMAD.MOV R96, RZ, RZ, -R96 ;  /* 0x000000ffff60a224 */ /* 0x000fe200078e0a60 */
[----:B------:R1:W-:Y:S01]  /*5bf0*/  STL [R1+0x7fc], R99 ;  /* 0x0007fc6301007387 */ /* 0x0003e20000100800 */
[----:B------:R-:W-:-:S02]  /*5c00*/  IMAD R146, R3, R83, R82 ;  /* 0x0000005303927224 */ /* 0x000fc400078e0252 */
[----:B------:R-:W-:Y:S01]  /*5c10*/  @!P3 IMAD.MOV R95, RZ, RZ, -R95 ;  /* 0x000000ffff5fb224 */ /* 0x000fe200078e0a5f */
[----:B------:R-:W-:Y:S04]  /*5c20*/  STL [R1+0x1834], R98 ;  /* 0x0018346201007387 */ /* 0x000fe80000100800 */
[----:B------:R0:W-:Y:S01]  /*5c30*/  STL [R1+0x1838], R97 ;  /* 0x0018386101007387 */ /* 0x0001e20000100800 */
[----:B-1----:R-:W-:-:S03]  /*5c40*/  VIADD R99, R155, 0x72 ;  /* 0x000000729b637836 */ /* 0x002fc60000000000 */
[----:B------:R-:W-:Y:S04]  /*5c50*/  STL [R1+0x183c], R96 ;  /* 0x00183c6001007387 */ /* 0x000fe80000100800 */
[----:B------:R-:W-:Y:S01]  /*5c60*/  STL [R1+0x1840], R146 ;  /* 0x0018409201007387 */ /* 0x000fe20000100800 */
[C---:B------:R-:W-:Y:S01]  /*5c70*/  ISETP.GT.U32.AND P2, PT, R3.reuse, R90, PT ;  /* 0x0000005a0300720c */ /* 0x040fe20003f44070 */
[----:B------:R-:W-:Y:S01]  /*5c80*/  IMAD R101, R106, 0xd0, RZ ;  /* 0x000000d06a657824 */ /* 0x000fe200078e02ff */
[C---:B------:R-:W-:Y:S01]  /*5c90*/  ISETP.GT.U32.AND P3, PT, R3.reuse, R88, PT ;  /* 0x000000580300720c */ /* 0x040fe20003f64070 */
[----:B------:R-:W-:Y:S01]  /*5ca0*/  STL [R1+0x1844], R95 ;  /* 0x0018445f01007387 */ /* 0x000fe20000100800 */
[----:B------:R-:W-:Y:S01]  /*5cb0*/  ISETP.GT.U32.AND P1, PT, R3, R93, PT ;  /* 0x0000005d0300720c */ /* 0x000fe20003f24070 */
[----:B0-----:R-:W0:Y:S02]  /*5cc0*/  LDC R97, c[0x0][0x3a8] ;  /* 0x0000ea00ff617b82 */ /* 0x001e240000000800 */
[----:B------:R-:W-:Y:S04]  /*5cd0*/  STL [R1+0x1638], R99 ;  /* 0x0016386301007387 */ /* 0x000fe80000100800 */
[----:B------:R-:W3:Y:S02]  /*5ce0*/  LDL R154, [R1+0x1658] ;  /* 0x00165800019a7983 */ /* 0x000ee40000100800 */
[--C-:B------:R-:W-:Y:S01]  /*5cf0*/  @!P2 IMAD.IADD R90, R90, 0x1, -R3.reuse ;  /* 0x000000015a5aa824 */ /* 0x100fe200078e0a03 */
[----:B------:R-:W-:Y:S01]  /*5d00*/  ISETP.GE.AND P2, PT, R156, RZ, PT ;  /* 0x000000ff9c00720c */ /* 0x000fe20003f46270 */
[----:B------:R-:W-:Y:S01]  /*5d10*/  @!P3 IMAD.IADD R88, R88, 0x1, -R3 ;  /* 0x000000015858b824 */ /* 0x000fe200078e0a03 */
[----:B------:R-:W4:Y:S01]  /*5d20*/  LDL R156, [R1+0x165c] ;  /* 0x00165c00019c7983 */ /* 0x000f220000100800 */
[----:B------:R-:W-:-:S03]  /*5d30*/  ISETP.GE.AND P3, PT, R157, RZ, PT ;  /* 0x000000ff9d00720c */ /* 0x000fc60003f66270 */
[----:B------:R-:W4:Y:S01]  /*5d40*/  LDL R157, [R1+0x1664] ;  /* 0x00166400019d7983 */ /* 0x000f220000100800 */
[----:B------:R-:W-:Y:S01]  /*5d50*/  ISETP.GT.U32.AND P5, PT, R3, R92, PT ;  /* 0x0000005c0300720c */ /* 0x000fe20003fa4070 */
[----:B------:R-:W-:Y:S01]  /*5d60*/  @!P1 IMAD.IADD R93, R93, 0x1, -R3 ;  /* 0x000000015d5d9824 */ /* 0x000fe200078e0a03 */
[----:B------:R-:W-:-:S03]  /*5d70*/  ISETP.GT.U32.AND P1, PT, R3, R87, PT ;  /* 0x000000570300720c */ /* 0x000fc60003f24070 */
[----:B------:R-:W-:-:S08]  /*5d80*/  IMAD.MOV.U32 R94, RZ, RZ, R93 ;  /* 0x000000ffff5e7224 */ /* 0x000fd000078e005d */
[----:B------:R-:W-:-:S04]  /*5d90*/  @!P5 IMAD.IADD R92, R92, 0x1, -R3 ;  /* 0x000000015c5cd824 */ /* 0x000fc800078e0a03 */
[----:B------:R-:W-:Y:S02]  /*5da0*/  IMAD.MOV.U32 R93, RZ, RZ, R92 ;  /* 0x000000ffff5d7224 */ /* 0x000fe400078e005c */
[----:B------:R-:W-:Y:S02]  /*5db0*/  @!P2 IMAD.MOV R94, RZ, RZ, -R94 ;  /* 0x000000ffff5ea224 */ /* 0x000fe400078e0a5e */
[----:B------:R-:W-:Y:S02]  /*5dc0*/  @!P3 IMAD.MOV R93, RZ, RZ, -R93 ;  /* 0x000000ffff5db224 */ /* 0x000fe400078e0a5d */
[----:B------:R-:W-:Y:S01]  /*5dd0*/  @!P1 IMAD.IADD R87, R87, 0x1, -R3 ;  /* 0x0000000157579824 */ /* 0x000fe200078e0a03 */
[----:B------:R-:W-:Y:S04]  /*5de0*/  STL [R1+0x1848], R94 ;  /* 0x0018485e01007387 */ /* 0x000fe80000100800 */
[----:B------:R-:W-:Y:S01]  /*5df0*/  STL [R1+0x184c], R93 ;  /* 0x00184c5d01007387 */ /* 0x000fe20000100800 */
[----:B--2---:R-:W-:-:S03]  /*5e00*/  ISETP.GE.AND P1, PT, R103, RZ, PT ;  /* 0x000000ff6700720c */ /* 0x004fc60003f26270 */
[----:B------:R-:W2:Y:S01]  /*5e10*/  LDL R103, [R1+0x1678] ;  /* 0x0016780001677983 */ /* 0x000ea20000100800 */
[C---:B------:R-:W-:Y:S02]  /*5e20*/  ISETP.GT.U32.AND P4, PT, R3.reuse, R91, PT ;  /* 0x0000005b0300720c */ /* 0x040fe40003f84070 */
[C---:B------:R-:W-:Y:S02]  /*5e30*/  ISETP.GT.U32.AND P6, PT, R3.reuse, R89, PT ;  /* 0x000000590300720c */ /* 0x040fe40003fc4070 */
[----:B------:R-:W-:-:S09]  /*5e40*/  ISETP.GT.U32.AND P5, PT, R3, R86, PT ;  /* 0x000000560300720c */ /* 0x000fd20003fa4070 */
[--C-:B------:R-:W-:Y:S01]  /*5e50*/  @!P4 IMAD.IADD R91, R91, 0x1, -R3.reuse ;  /* 0x000000015b5bc824 */ /* 0x100fe200078e0a03 */
[----:B------:R-:W-:Y:S01]  /*5e60*/  ISETP.GT.U32.AND P4, PT, R3, R85, PT ;  /* 0x000000550300720c */ /* 0x000fe20003f84070 */
[--C-:B------:R-:W-:Y:S02]  /*5e70*/  @!P6 IMAD.IADD R89, R89, 0x1, -R3.reuse ;  /* 0x000000015959e824 */ /* 0x100fe400078e0a03 */
[----:B------:R-:W-:Y:S01]  /*5e80*/  @!P5 IMAD.IADD R86, R86, 0x1, -R3 ;  /* 0x000000015656d824 */ /* 0x000fe200078e0a03 */
[----:B------:R-:W-:Y:S02]  /*5e90*/  ISETP.GE.AND P5, PT, R145, RZ, PT ;  /* 0x000000ff9100720c */ /* 0x000fe40003fa6270 */
[----:B------:R-:W-:Y:S01]  /*5ea0*/  ISETP.GT.U32.AND P6, PT, R3, R89, PT ;  /* 0x000000590300720c */ /* 0x000fe20003fc4070 */
[----:B------:R-:W-:Y:S01]  /*5eb0*/  IMAD.MOV.U32 R92, RZ, RZ, R90 ;  /* 0x000000ffff5c7224 */ /* 0x000fe200078e005a */
[----:B------:R-:W-:Y:S01]  /*5ec0*/  IABS R82, R99 ;  /* 0x0000006300527213 */ /* 0x000fe20000000000 */
[----:B------:R-:W-:-:S04]  /*5ed0*/  @!P1 IMAD.MOV R91, RZ, RZ, -R91 ;  /* 0x000000ffff5b9224 */ /* 0x000fc800078e0a5b */
[----:B------:R-:W-:Y:S01]  /*5ee0*/  @!P4 IMAD.IADD R85, R85, 0x1, -R3 ;  /* 0x000000015555c824 */ /* 0x000fe200078e0a03 */
[----:B------:R-:W-:Y:S01]  /*5ef0*/  ISETP.GE.AND P4, PT, R144, RZ, PT ;  /* 0x000000ff9000720c */ /* 0x000fe20003f86270 */
[----:B------:R-:W-:-:S04]  /*5f00*/  IMAD.HI.U32 R83, R100, R82, RZ ;  /* 0x0000005264537227 */ /* 0x000fc800078e00ff */
[----:B------:R-:W-:Y:S01]  /*5f10*/  @!P5 IMAD.MOV R92, RZ, RZ, -R92 ;  /* 0x000000ffff5cd224 */ /* 0x000fe200078e0a5c */
[----:B------:R-:W-:Y:S01]  /*5f20*/  ISETP.GT.U32.AND P5, PT, R3, R85, PT ;  /* 0x000000550300720c */ /* 0x000fe20003fa4070 */
[----:B------:R-:W-:Y:S01]  /*5f30*/  @!P6 IMAD.IADD R89, R89, 0x1, -R3 ;  /* 0x000000015959e824 */ /* 0x000fe200078e0a03 */
[----:B------:R1:W-:Y:S01]  /*5f40*/  STL [R1+0x7f8], R91 ;  /* 0x0007f85b01007387 */ /* 0x0003e20000100800 */
[----:B------:R-:W-:Y:S01]  /*5f50*/  IMAD.MOV R83, RZ, RZ, -R83 ;  /* 0x000000ffff537224 */ /* 0x000fe200078e0a53 */
[----:B------:R-:W-:Y:S01]  /*5f60*/  ISETP.GT.U32.AND P2, PT, R3, R88, PT ;  /* 0x000000580300720c */ /* 0x000fe20003f44070 */
[----:B------:R-:W-:Y:S02]  /*5f70*/  VIADD R90, R155, 0x73 ;  /* 0x000000739b5a7836 */ /* 0x000fe40000000000 */
[----:B------:R-:W-:Y:S02]  /*5f80*/  IMAD R145, R3, R83, R82 ;  /* 0x0000005303917224 */ /* 0x000fe400078e0252 */
[----:B-1----:R-:W-:Y:S01]  /*5f90*/  IMAD.MOV.U32 R91, RZ, RZ, R89 ;  /* 0x000000ffff5b7224 */ /* 0x002fe200078e0059 */
[----:B------:R-:W-:Y:S03]  /*5fa0*/  STL [R1+0x1850], R92 ;  /* 0x0018505c01007387 */ /* 0x000fe60000100800 */
[----:B------:R-:W-:Y:S01]  /*5fb0*/  @!P4 IMAD.MOV R91, RZ, RZ, -R91 ;  /* 0x000000ffff5bc224 */ /* 0x000fe200078e0a5b */
[----:B------:R-:W-:Y:S01]  /*5fc0*/  STL [R1+0x1854], R145 ;  /* 0x0018549101007387 */ /* 0x000fe20000100800 */
[----:B------:R-:W-:-:S03]  /*5fd0*/  @!P5 IMAD.IADD R85, R85, 0x1, -R3 ;  /* 0x000000015555d824 */ /* 0x000fc600078e0a03 */
[----:B------:R1:W-:Y:S01]  /*5fe0*/  STL [R1+0x1858], R91 ;  /* 0x0018585b01007387 */ /* 0x0003e20000100800 */
[C---:B------:R-:W-:Y:S01]  /*5ff0*/  ISETP.GT.U32.AND P4, PT, R3.reuse, R81, PT ;  /* 0x000000510300720c */ /* 0x040fe20003f84070 */
[--C-:B------:R-:W-:Y:S01]  /*6000*/  @!P2 IMAD.IADD R88, R88, 0x1, -R3.reuse ;  /* 0x000000015858a824 */ /* 0x100fe200078e0a03 */
[C---:B------:R-:W-:Y:S01]  /*6010*/  ISETP.GT.U32.AND P3, PT, R3.reuse, R87, PT ;  /* 0x000000570300720c */ /* 0x040fe20003f64070 */
[----:B------:R0:W-:Y:S01]  /*6020*/  STL [R1+0x1634], R90 ;  /* 0x0016345a01007387 */ /* 0x0001e20000100800 */
[C---:B------:R-:W-:Y:S02]  /*6030*/  ISETP.GT.U32.AND P2, PT, R3.reuse, R80, PT ;  /* 0x000000500300720c */ /* 0x040fe40003f44070 */
[C---:B------:R-:W-:Y:S02]  /*6040*/  ISETP.GT.U32.AND P1, PT, R3.reuse, R86, PT ;  /* 0x000000560300720c */ /* 0x040fe40003f24070 */
[----:B------:R-:W-:Y:S02]  /*6050*/  ISETP.GT.U32.AND P6, PT, R3, R84, PT ;  /* 0x000000540300720c */ /* 0x000fe40003fc4070 */
[----:B------:R-:W-:Y:S01]  /*6060*/  IABS R144, R90 ;  /* 0x0000005a00907213 */ /* 0x000fe20000000000 */
[----:B------:R-:W-:Y:S01]  /*6070*/  VIADD R83, R155, 0x74 ;  /* 0x000000749b537836 */ /* 0x000fe20000000000 */
[----:B---3--:R-:W-:Y:S01]  /*6080*/  ISETP.GE.AND P5, PT, R154, RZ, PT ;  /* 0x000000ff9a00720c */ /* 0x008fe20003fa6270 */
[----:B-1----:R-:W1:Y:S01]  /*6090*/  LDC R91, c[0x0][0x3a8] ;  /* 0x0000ea00ff5b7b82 */ /* 0x002e620000000800 */
[----:B------:R-:W3:Y:S01]  /*60a0*/  LDL R154, [R1+0x1698] ;  /* 0x00169800019a7983 */ /* 0x000ee20000100800 */
[--C-:B------:R-:W-:Y:S01]  /*60b0*/  @!P4 IMAD.IADD R81, R81, 0x1, -R3.reuse ;  /* 0x000000015151c824 */ /* 0x100fe200078e0a03 */
[----:B----4-:R-:W-:Y:S01]  /*60c0*/  ISETP.GE.AND P4, PT, R156, RZ, PT ;  /* 0x000000ff9c00720c */ /* 0x010fe20003f86270 */
[----:B------:R-:W-:Y:S01]  /*60d0*/  @!P2 IMAD.IADD R80, R80, 0x1, -R3 ;  /* 0x000000015050a824 */ /* 0x000fe200078e0a03 */
[----:B------:R-:W4:Y:S01]  /*60e0*/  LDL R156, [R1+0x16a4] ;  /* 0x0016a400019c7983 */ /* 0x000f220000100800 */
[----:B------:R-:W-:-:S02]  /*60f0*/  ISETP.GE.AND P2, PT, R157, RZ, PT ;  /* 0x000000ff9d00720c */ /* 0x000fc40003f46270 */
[----:B------:R-:W0:Y:S01]  /*6100*/  LDC R92, c[0x0][0x3a8] ;  /* 0x0000ea00ff5c7b82 */ /* 0x000e220000000800 */
[----:B------:R-:W4:Y:S01]  /*6110*/  LDL R157, [R1+0x16b8] ;  /* 0x0016b800019d7983 */ /* 0x000f220000100800 */
[----:B------:R-:W-:Y:S01]  /*6120*/  @!P3 IMAD.IADD R87, R87, 0x1, -R3 ;  /* 0x000000015757b824 */ /* 0x000fe200078e0a03 */
[----:B------:R-:W-:-:S13]  /*6130*/  ISETP.GT.U32.AND P3, PT, R3, R79, PT ;  /* 0x0000004f0300720c */ /* 0x000fda0003f64070 */
[--C-:B------:R-:W-:Y:S01]  /*6140*/  @!P3 IMAD.IADD R79, R79, 0x1, -R3.reuse ;  /* 0x000000014f4fb824 */ /* 0x100fe200078e0a03 */
[----:B--2---:R-:W-:Y:S02]  /*6150*/  ISETP.GE.AND P3, PT, R103, RZ, PT ;  /* 0x000000ff6700720c */ /* 0x004fe40003f66270 */
[----:B------:R-:W2:Y:S01]  /*6160*/  LDL R103, [R1+0x16b4] ;  /* 0x0016b40001677983 */ /* 0x000ea20000100800 */
[--C-:B------:R-:W-:Y:S01]  /*6170*/  @!P1 IMAD.IADD R86, R86, 0x1, -R3.reuse ;  /* 0x0000000156569824 */ /* 0x100fe200078e0a03 */
[C---:B------:R-:W-:Y:S01]  /*6180*/  ISETP.GT.U32.AND P1, PT, R3.reuse, R78, PT ;  /* 0x0000004e0300720c */ /* 0x040fe20003f24070 */
[----:B------:R-:W-:Y:S02]  /*6190*/  @!P6 IMAD.IADD R84, R84, 0x1, -R3 ;  /* 0x000000015454e824 */ /* 0x000fe400078e0a03 */
[----:B------:R-:W-:Y:S02]  /*61a0*/  IMAD.MOV.U32 R89, RZ, RZ, R87 ;  /* 0x000000ffff597224 */ /* 0x000fe400078e0057 */
[----:B------:R-:W-:Y:S01]  /*61b0*/  IMAD.MOV.U32 R87, RZ, RZ, R85 ;  /* 0x000000ffff577224 */ /* 0x000fe200078e0055 */
[----:B------:R-:W-:Y:S01]  /*61c0*/  ISETP.GT.U32.AND P6, PT, R3, R84, PT ;  /* 0x000000540300720c */ /* 0x000fe20003fc4070 */
[----:B0-----:R-:W-:-:S02]  /*61d0*/  IMAD.MOV.U32 R90, RZ, RZ, R88 ;  /* 0x000000ffff5a7224 */ /* 0x001fc400078e0058 */
[----:B------:R-:W-:-:S04]  /*61e0*/  @!P3 IMAD.MOV R87, RZ, RZ, -R87 ;  /* 0x000000ffff57b224 */ /* 0x000fc800078e0a57 */
[----:B------:R-:W-:Y:S01]  /*61f0*/  @!P1 IMAD.IADD R78, R78, 0x1, -R3 ;  /* 0x000000014e4e9824 */ /* 0x000fe200078e0a03 */
[----:B------:R-:W-:Y:S01]  /*6200*/  ISETP.GE.AND P1, PT, R143, RZ, PT ;  /* 0x000000ff8f00720c */ /* 0x000fe20003f26270 */
[----:B------:R-:W-:-:S03]  /*6210*/  @!P5 IMAD.MOV R90, RZ, RZ, -R90 ;  /* 0x000000ffff5ad224 */ /* 0x000fc600078e0a5a */
[C---:B------:R-:W-:Y:S02]  /*6220*/  ISETP.GT.U32.AND P3, PT, R3.reuse, R78, PT ;  /* 0x0000004e0300720c */ /* 0x040fe40003f64070 */
[----:B------:R-:W-:Y:S01]  /*6230*/  ISETP.GT.U32.AND P5, PT, R3, R81, PT ;  /* 0x000000510300720c */ /* 0x000fe20003fa4070 */
[----:B------:R-:W-:Y:S02]  /*6240*/  @!P6 IMAD.IADD R84, R84, 0x1, -R3 ;  /* 0x000000015454e824 */ /* 0x000fe400078e0a03 */
[----:B------:R-:W-:Y:S02]  /*6250*/  IMAD.MOV.U32 R88, RZ, RZ, R86 ;  /* 0x000000ffff587224 */ /* 0x000fe400078e0056 */
[----:B------:R-:W-:Y:S02]  /*6260*/  IMAD.MOV.U32 R86, RZ, RZ, R84 ;  /* 0x000000ffff567224 */ /* 0x000fe400078e0054 */
[----:B------:R-:W-:-:S04]  /*6270*/  IMAD.HI.U32 R82, R100, R144, RZ ;  /* 0x0000009064527227 */ /* 0x000fc800078e00ff */
[--C-:B------:R-:W-:Y:S02]  /*6280*/  @!P3 IMAD.IADD R78, R78, 0x1, -R3.reuse ;  /* 0x000000014e4eb824 */ /* 0x100fe400078e0a03 */
[----:B------:R-:W-:Y:S01]  /*6290*/  @!P1 IMAD.MOV R86, RZ, RZ, -R86 ;  /* 0x000000ffff569224 */ /* 0x000fe200078e0a56 */
[----:B------:R-:W-:Y:S01]  /*62a0*/  ISETP.GT.U32.AND P1, PT, R3, R76, PT ;  /* 0x0000004c0300720c */ /* 0x000fe20003f24070 */
[----:B------:R-:W-:Y:S01]  /*62b0*/  @!P5 IMAD.IADD R81, R81, 0x1, -R3 ;  /* 0x000000015151d824 */ /* 0x000fe200078e0a03 */
[C---:B------:R-:W-:Y:S01]  /*62c0*/  ISETP.GT.U32.AND P5, PT, R3.reuse, R75, PT ;  /* 0x0000004b0300720c */ /* 0x040fe20003fa4070 */
[----:B------:R-:W-:Y:S02]  /*62d0*/  IMAD.MOV R82, RZ, RZ, -R82 ;  /* 0x000000ffff527224 */ /* 0x000fe400078e0a52 */
[----:B------:R-:W-:Y:S02]  /*62e0*/  @!P4 IMAD.MOV R89, RZ, RZ, -R89 ;  /* 0x000000ffff59c224 */ /* 0x000fe400078e0a59 */
[----:B------:R-:W-:Y:S01]  /*62f0*/  @!P2 IMAD.MOV R88, RZ, RZ, -R88 ;  /* 0x000000ffff58a224 */ /* 0x000fe200078e0a58 */
[----:B------:R-:W-:Y:S01]  /*6300*/  STL [R1+0x185c], R90 ;  /* 0x00185c5a01007387 */ /* 0x000fe20000100800 */
[----:B------:R-:W-:-:S03]  /*6310*/  IMAD R144, R3, R82, R144 ;  /* 0x0000005203907224 */ /* 0x000fc600078e0290 */
[----:B------:R0:W-:Y:S01]  /*6320*/  STL [R1+0x1860], R89 ;  /* 0x0018605901007387 */ /* 0x0001e20000100800 */
[----:B------:R-:W-:-:S03]  /*6330*/  @!P1 IMAD.IADD R76, R76, 0x1, -R3 ;  /* 0x000000014c4c9824 */ /* 0x000fc600078e0a03 */
[----:B------:R-:W-:Y:S04]  /*6340*/  STL [R1+0x1864], R88 ;  /* 0x0018645801007387 */ /* 0x000fe80000100800 */
[----:B------:R0:W-:Y:S01]  /*6350*/  STL [R1+0x1868], R87 ;  /* 0x0018685701007387 */ /* 0x0001e20000100800 */
[----:B---3--:R-:W-:-:S03]  /*6360*/  ISETP.GE.AND P3, PT, R154, RZ, PT ;  /* 0x000000ff9a00720c */ /* 0x008fc60003f66270 */
[----:B------:R-:W-:Y:S01]  /*6370*/  STL [R1+0x186c], R144 ;  /* 0x00186c9001007387 */ /* 0x000fe20000100800 */
[----:B------:R-:W-:Y:S01]  /*6380*/  @!P5 IMAD.IADD R75, R75, 0x1, -R3 ;  /* 0x000000014b4bd824 */ /* 0x000fe200078e0a03 */
[C---:B------:R-:W-:Y:S02]  /*6390*/  ISETP.GT.U32.AND P4, PT, R3.reuse, R80, PT ;  /* 0x000000500300720c */ /* 0x040fe40003f84070 */
[C---:B------:R-:W-:Y:S01]  /*63a0*/  ISETP.GT.U32.AND P2, PT, R3.reuse, R79, PT ;  /* 0x0000004f0300720c */ /* 0x040fe20003f44070 */
[----:B------:R-:W-:Y:S01]  /*63b0*/  STL [R1+0x1870], R86 ;  /* 0x0018705601007387 */ /* 0x000fe20000100800 */
[----:B----4-:R-:W-:Y:S02]  /*63c0*/  ISETP.GE.AND P1, PT, R156, RZ, PT ;  /* 0x000000ff9c00720c */ /* 0x010fe40003f26270 */
[----:B------:R-:W-:Y:S01]  /*63d0*/  ISETP.GT.U32.AND P6, PT, R3, R77, PT ;  /* 0x0000004d0300720c */ /* 0x000fe20003fc4070 */
[----:B------:R3:W-:Y:S01]  /*63e0*/  STL [R1+0x1630], R83 ;  /* 0x0016305301007387 */ /* 0x0007e20000100800 */
[----:B------:R-:W-:Y:S01]  /*63f0*/  IABS R143, R83 ;  /* 0x00000053008f7213 */ /* 0x000fe20000000000 */
[----:B0-----:R-:W-:Y:S01]  /*6400*/  IMAD R89, R106, 0xe3, RZ ;  /* 0x000000e36a597824 */ /* 0x001fe200078e02ff */
[----:B------:R-:W0:Y:S01]  /*6410*/  LDC R87, c[0x0][0x3a8] ;  /* 0x0000ea00ff577b82 */ /* 0x000e220000000800 */
[----:B------:R-:W-:Y:S01]  /*6420*/  @!P3 IMAD.MOV R81, RZ, RZ, -R81 ;  /* 0x000000ffff51b224 */ /* 0x000fe200078e0a51 */
[----:B------:R-:W4:Y:S01]  /*6430*/  LDL R153, [R1+0x16ac] ;  /* 0x0016ac0001997983 */ /* 0x000f220000100800 */
[----:B------:R-:W-:-:S03]  /*6440*/  ISETP.GE.AND P5, PT, R157, RZ, PT ;  /* 0x000000ff9d00720c */ /* 0x000fc60003fa6270 */
[----:B------:R-:W4:Y:S04]  /*6450*/  LDL R154, [R1+0x16a8] ;  /* 0x0016a800019a7983 */ /* 0x000f280000100800 */
[----:B------:R-:W4:Y:S04]  /*6460*/  LDL R156, [R1+0x16a0] ;  /* 0x0016a000019c7983 */ /* 0x000f280000100800 */
[----:B------:R0:W-:Y:S04]  /*6470*/  STL [R1+0x7f4], R81 ;  /* 0x0007f45101007387 */ /* 0x0001e80000100800 */
[----:B------:R-:W4:Y:S01]  /*6480*/  LDL R157, [R1+0x16bc] ;  /* 0x0016bc00019d7983 */ /* 0x000f220000100800 */
[----:B------:R-:W-:Y:S01]  /*6490*/  @!P4 IMAD.IADD R80, R80, 0x1, -R3 ;  /* 0x000000015050c824 */ /* 0x000fe200078e0a03 */
[----:B------:R-:W-:-:S13]  /*64a0*/  ISETP.GT.U32.AND P4, PT, R3, R74, PT ;  /* 0x0000004a0300720c */ /* 0x000fda0003f84070 */
[--C-:B------:R-:W-:Y:S01]  /*64b0*/  @!P4 IMAD.IADD R74, R74, 0x1, -R3.reuse ;  /* 0x000000014a4ac824 */ /* 0x100fe200078e0a03 */
[----:B--2---:R-:W-:Y:S02]  /*64c0*/  ISETP.GE.AND P4, PT, R103, RZ, PT ;  /* 0x000000ff6700720c */ /* 0x004fe40003f86270 */
[----:B------:R-:W2:Y:S01]  /*64d0*/  LDL R103, [R1+0x169c] ;  /* 0x00169c0001677983 */ /* 0x000ea20000100800 */
[--C-:B------:R-:W-:Y:S01]  /*64e0*/  @!P2 IMAD.IADD R79, R79, 0x1, -R3.reuse ;  /* 0x000000014f4fa824 */ /* 0x100fe200078e0a03 */
[----:B------:R-:W-:Y:S01]  /*64f0*/  ISETP.GT.U32.AND P2, PT, R3, R73, PT ;  /* 0x000000490300720c */ /* 0x000fe20003f44070 */
[----:B------:R-:W-:Y:S02]  /*6500*/  @!P6 IMAD.IADD R77, R77, 0x1, -R3 ;  /* 0x000000014d4de824 */ /* 0x000fe400078e0a03 */
[----:B------:R-:W-:Y:S01]  /*6510*/  IMAD.MOV.U32 R85, RZ, RZ, R80 ;  /* 0x000000ffff557224 */ /* 0x000fe200078e0050 */
[C---:B------:R-:W-:Y:S02]  /*6520*/  ISETP.GT.U32.AND P3, PT, R3.reuse, R76, PT ;  /* 0x0000004c0300720c */ /* 0x040fe40003f64070 */
[C---:B------:R-:W-:Y:S01]  /*6530*/  ISETP.GT.U32.AND P6, PT, R3.reuse, R77, PT ;  /* 0x0000004d0300720c */ /* 0x040fe20003fc4070 */
[----:B------:R-:W-:Y:S01]  /*6540*/  @!P1 IMAD.MOV R85, RZ, RZ, -R85 ;  /* 0x000000ffff559224 */ /* 0x000fe200078e0a55 */
[----:B------:R-:W-:-:S05]  /*6550*/  ISETP.GT.U32.AND P1, PT, R3, R75, PT ;  /* 0x0000004b0300720c */ /* 0x000fca0003f24070 */
[----:B------:R-:W-:Y:S01]  /*6560*/  @!P2 IMAD.IADD R73, R73, 0x1, -R3 ;  /* 0x000000014949a824 */ /* 0x000fe200078e0a03 */
[----:B------:R-:W-:Y:S01]  /*6570*/  ISETP.GE.AND P2, PT, R142, RZ, PT ;  /* 0x000000ff8e00720c */ /* 0x000fe20003f46270 */
[----:B------:R-:W-:-:S04]  /*6580*/  IMAD.HI.U32 R82, R100, R143, RZ ;  /* 0x0000008f64527227 */ /* 0x000fc800078e00ff */
[--C-:B------:R-:W-:Y:S01]  /*6590*/  @!P3 IMAD.IADD R76, R76, 0x1, -R3.reuse ;  /* 0x000000014c4cb824 */ /* 0x100fe200078e0a03 */
[----:B------:R-:W-:Y:S01]  /*65a0*/  ISETP.GT.U32.AND P3, PT, R3, R70, PT ;  /* 0x000000460300720c */ /* 0x000fe20003f64070 */
[----:B------:R-:W-:Y:S02]  /*65b0*/  @!P6 IMAD.IADD R77, R77, 0x1, -R3 ;  /* 0x000000014d4de824 */ /* 0x000fe400078e0a03 */
[----:B------:R-:W-:Y:S02]  /*65c0*/  IMAD.MOV.U32 R84, RZ, RZ, R79 ;  /* 0x000000ffff547224 */ /* 0x000fe400078e004f */
[----:B------:R-:W-:Y:S01]  /*65d0*/  @!P1 IMAD.IADD R75, R75, 0x1, -R3 ;  /* 0x000000014b4b9824 */ /* 0x000fe200078e0a03 */
[----:B------:R-:W-:Y:S01]  /*65e0*/  ISETP.GT.U32.AND P1, PT, R3, R69, PT ;  /* 0x000000450300720c */ /* 0x000fe20003f24070 */
[----:B---3--:R-:W-:Y:S02]  /*65f0*/  IMAD.MOV.U32 R83, RZ, RZ, R78 ;  /* 0x000000ffff537224 */ /* 0x008fe400078e004e */
[----:B------:R-:W-:-:S02]  /*6600*/  IMAD.MOV R82, RZ, RZ, -R82 ;  /* 0x000000ffff527224 */ /* 0x000fc400078e0a52 */
[----:B0-----:R-:W-:Y:S02]  /*6610*/  IMAD.MOV.U32 R81, RZ, RZ, R77 ;  /* 0x000000ffff517224 */ /* 0x001fe400078e004d */
[----:B------:R-:W-:Y:S02]  /*6620*/  @!P5 IMAD.MOV R84, RZ, RZ, -R84 ;  /* 0x000000ffff54d224 */ /* 0x000fe400078e0a54 */
[----:B------:R-:W-:Y:S02]  /*6630*/  @!P4 IMAD.MOV R83, RZ, RZ, -R83 ;  /* 0x000000ffff53c224 */ /* 0x000fe400078e0a53 */
[----:B------:R-:W-:Y:S01]  /*6640*/  IMAD R143, R3, R82, R143 ;  /* 0x00000052038f7224 */ /* 0x000fe200078e028f */
[----:B------:R-:W-:Y:S01]  /*6650*/  STL [R1+0x1874], R85 ;  /* 0x0018745501007387 */ /* 0x000fe20000100800 */
[----:B------:R-:W-:Y:S02]  /*6660*/  @!P2 IMAD.MOV R81, RZ, RZ, -R81 ;  /* 0x000000ffff51a224 */ /* 0x000fe400078e0a51 */
[----:B------:R-:W-:Y:S01]  /*6670*/  VIADD R80, R155, 0x75 ;  /* 0x000000759b507836 */ /* 0x000fe20000000000 */
[----:B------:R0:W-:Y:S01]  /*6680*/  STL [R1+0x1878], R84 ;  /* 0x0018785401007387 */ /* 0x0001e20000100800 */
[----:B------:R-:W-:-:S03]  /*6690*/  @!P3 IMAD.IADD R70, R70, 0x1, -R3 ;  /* 0x000000014646b824 */ /* 0x000fc600078e0a03 */
[----:B------:R3:W-:Y:S01]  /*66a0*/  STL [R1+0x187c], R83 ;  /* 0x00187c5301007387 */ /* 0x0007e20000100800 */
[----:B------:R-:W-:-:S03]  /*66b0*/  @!P1 IMAD.IADD R69, R69, 0x1, -R3 ;  /* 0x0000000145459824 */ /* 0x000fc600078e0a03 */
[----:B------:R-:W-:Y:S01]  /*66c0*/  STL [R1+0x1880], R143 ;  /* 0x0018808f01007387 */ /* 0x000fe20000100800 */
[C---:B------:R-:W-:Y:S02]  /*66d0*/  ISETP.GT.U32.AND P5, PT, R3.reuse, R74, PT ;  /* 0x0000004a0300720c */ /* 0x040fe40003fa4070 */
[C---:B------:R-:W-:Y:S01]  /*66e0*/  ISETP.GT.U32.AND P6, PT, R3.reuse, R72, PT ;  /* 0x000000480300720c */ /* 0x040fe20003fc4070 */
[----:B------:R-:W-:Y:S01]  /*66f0*/  STL [R1+0x1884], R81 ;  /* 0x0018845101007387 */ /* 0x000fe20000100800 */
[C---:B------:R-:W-:Y:S01]  /*6700*/  ISETP.GT.U32.AND P4, PT, R3.reuse, R73, PT ;  /* 0x000000490300720c */ /* 0x040fe20003f84070 */
[----:B------:R-:W-:Y:S01]  /*6710*/  IMAD.MOV.U32 R79, RZ, RZ, R75 ;  /* 0x000000ffff4f7224 */ /* 0x000fe200078e004b */
[----:B------:R-:W-:Y:S01]  /*6720*/  ISETP.GT.U32.AND P2, PT, R3, R71, PT ;  /* 0x000000470300720c */ /* 0x000fe20003f44070 */
[----:B------:R1:W-:Y:S01]  /*6730*/  STL [R1+0x162c], R80 ;  /* 0x00162c5001007387 */ /* 0x0003e20000100800 */
[----:B------:R-:W-:Y:S01]  /*6740*/  IABS R142, R80 ;  /* 0x00000050008e7213 */ /* 0x000fe20000000000 */
[----:B------:R-:W-:Y:S01]  /*6750*/  IMAD R82, R106, 0xcc, RZ ;  /* 0x000000cc6a527824 */ /* 0x000fe200078e02ff */
[----:B0-----:R-:W0:Y:S01]  /*6760*/  LDC R84, c[0x0][0x3a8] ;  /* 0x0000ea00ff547b82 */ /* 0x001e220000000800 */
[----:B----4-:R-:W-:Y:S01]  /*6770*/  ISETP.GE.AND P3, PT, R156, RZ, PT ;  /* 0x000000ff9c00720c */ /* 0x010fe20003f66270 */
[----:B------:R-:W-:Y:S01]  /*6780*/  IMAD R144, R106, 0xd5, RZ ;  /* 0x000000d56a907824 */ /* 0x000fe200078e02ff */
[----:B------:R-:W4:Y:S05]  /*6790*/  LDL R156, [R1+0x16c0] ;  /* 0x0016c000019c7983 */ /* 0x000f2a0000100800 */
[----:B---3--:R-:W3:Y:S01]  /*67a0*/  LDC R83, c[0x0][0x3a8] ;  /* 0x0000ea00ff537b82 */ /* 0x008ee20000000800 */
[----:B------:R-:W-:-:S02]  /*67b0*/  ISETP.GE.AND P1, PT, R157, RZ, PT ;  /* 0x000000ff9d00720c */ /* 0x000fc40003f26270 */
[----:B------:R-:W3:Y:S01]  /*67c0*/  LDL R157, [R1+0x16c8] ;  /* 0x0016c800019d7983 */ /* 0x000ee20000100800 */
[----:B------:R-:W-:Y:S01]  /*67d0*/  @!P5 IMAD.IADD R74, R74, 0x1, -R3 ;  /* 0x000000014a4ad824 */ /* 0x000fe200078e0a03 */
[----:B------:R-:W-:-:S13]  /*67e0*/  ISETP.GT.U32.AND P5, PT, R3, R68, PT ;  /* 0x000000440300720c */ /* 0x000fda0003fa4070 */
[--C-:B------:R-:W-:Y:S01]  /*67f0*/  @!P5 IMAD.IADD R68, R68, 0x1, -R3.reuse ;  /* 0x000000014444d824 */ /* 0x100fe200078e0a03 */
[----:B--2---:R-:W-:Y:S02]  /*6800*/  ISETP.GE.AND P5, PT, R103, RZ, PT ;  /* 0x000000ff6700720c */ /* 0x004fe40003fa6270 */
[----:B------:R-:W2:Y:S01]  /*6810*/  LDL R103, [R1+0x16d4] ;  /* 0x0016d40001677983 */ /* 0x000ea20000100800 */
[--C-:B------:R-:W-:Y:S02]  /*6820*/  @!P6 IMAD.IADD R72, R72, 0x1, -R3.reuse ;  /* 0x000000014848e824 */ /* 0x100fe400078e0a03 */
[--C-:B------:R-:W-:Y:S01]  /*6830*/  @!P4 IMAD.IADD R73, R73, 0x1, -R3.reuse ;  /* 0x000000014949c824 */ /* 0x100fe200078e0a03 */
[----:B------:R-:W-:Y:S01]  /*6840*/  ISETP.GE.AND P4, PT, R153, RZ, PT ;  /* 0x000000ff9900720c */ /* 0x000fe20003f86270 */
[----:B------:R-:W-:Y:S01]  /*6850*/  @!P2 IMAD.IADD R71, R71, 0x1, -R3 ;  /* 0x000000014747a824 */ /* 0x000fe200078e0a03 */
[----:B------:R-:W-:Y:S02]  /*6860*/  ISETP.GT.U32.AND P6, PT, R3, R72, PT ;  /* 0x000000480300720c */ /* 0x000fe40003fc4070 */
[----:B------:R-:W-:Y:S01]  /*6870*/  ISETP.GE.AND P2, PT, R154, RZ, PT ;  /* 0x000000ff9a00720c */ /* 0x000fe20003f46270 */
[----:B-1----:R-:W-:-:S02]  /*6880*/  IMAD.MOV.U32 R80, RZ, RZ, R76 ;  /* 0x000000ffff507224 */ /* 0x002fc400078e004c */
[----:B------:R-:W-:Y:S02]  /*6890*/  IMAD.MOV.U32 R78, RZ, RZ, R74 ;  /* 0x000000ffff4e7224 */ /* 0x000fe400078e004a */
[----:B------:R-:W-:-:S04]  /*68a0*/  IMAD.HI.U32 R77, R100, R142, RZ ;  /* 0x0000008e644d7227 */ /* 0x000fc800078e00ff */
[----:B------:R-:W-:Y:S02]  /*68b0*/  @!P4 IMAD.MOV R80, RZ, RZ, -R80 ;  /* 0x000000ffff50c224 */ /* 0x000fe400078e0a50 */
[----:B------:R-:W-:Y:S02]  /*68c0*/  @!P6 IMAD.IADD R72, R72, 0x1, -R3 ;  /* 0x000000014848e824 */ /* 0x000fe400078e0a03 */
[----:B------:R-:W-:Y:S02]  /*68d0*/  @!P2 IMAD.MOV R79, RZ, RZ, -R79 ;  /* 0x000000ffff4fa224 */ /* 0x000fe400078e0a4f */
[----:B------:R-:W-:Y:S02]  /*68e0*/  @!P3 IMAD.MOV R78, RZ, RZ, -R78 ;  /* 0x000000ffff4eb224 */ /* 0x000fe400078e0a4e */
[----:B------:R-:W-:Y:S02]  /*68f0*/  IMAD.MOV R77, RZ, RZ, -R77 ;  /* 0x000000ffff4d7224 */ /* 0x000fe400078e0a4d */
[----:B------:R-:W-:Y:S01]  /*6900*/  @!P1 IMAD.MOV R73, RZ, RZ, -R73 ;  /* 0x000000ffff499224 */ /* 0x000fe200078e0a49 */
[----:B------:R-:W-:Y:S01]  /*6910*/  STL [R1+0x1888], R80 ;  /* 0x0018885001007387 */ /* 0x000fe20000100800 */
[----:B------:R-:W-:-:S02]  /*6920*/  IMAD.MOV.U32 R76, RZ, RZ, R72 ;  /* 0x000000ffff4c7224 */ /* 0x000fc400078e0048 */
[----:B------:R-:W-:Y:S01]  /*6930*/  IMAD R142, R3, R77, R142 ;  /* 0x0000004d038e7224 */ /* 0x000fe200078e028e */
[----:B------:R-:W-:Y:S01]  /*6940*/  STL [R1+0x188c], R79 ;  /* 0x00188c4f01007387 */ /* 0x000fe20000100800 */
[----:B------:R-:W-:-:S03]  /*6950*/  @!P5 IMAD.MOV R76, RZ, RZ, -R76 ;  /* 0x000000ffff4cd224 */ /* 0x000fc600078e0a4c */
[----:B------:R-:W-:Y:S04]  /*6960*/  STL [R1+0x1890], R78 ;  /* 0x0018904e01007387 */ /* 0x000fe80000100800 */
[----:B------:R1:W-:Y:S01]  /*6970*/  STL [R1+0x7f0], R73 ;  /* 0x0007f04901007387 */ /* 0x0003e20000100800 */
[C---:B------:R-:W-:Y:S02]  /*6980*/  ISETP.GT.U32.AND P1, PT, R3.reuse, R68, PT ;  /* 0x000000440300720c */ /* 0x040fe40003f24070 */
[C---:B------:R-:W-:Y:S01]  /*6990*/  ISETP.GT.U32.AND P4, PT, R3.reuse, R71, PT ;  /* 0x000000470300720c */ /* 0x040fe20003f84070 */
[----:B------:R0:W-:Y:S01]  /*69a0*/  STL [R1+0x1894], R142 ;  /* 0x0018948e01007387 */ /* 0x0001e20000100800 */
[C---:B------:R-:W-:Y:S02]  /*69b0*/  ISETP.GT.U32.AND P5, PT, R3.reuse, R66, PT ;  /* 0x000000420300720c */ /* 0x040fe40003fa4070 */
[----:B------:R-:W-:-:S02]  /*69c0*/  ISETP.GT.U32.AND P2, PT, R3, R70, PT ;  /* 0x000000460300720c */ /* 0x000fc40003f44070 */
[----:B------:R-:W-:Y:S01]  /*69d0*/  ISETP.GT.U32.AND P3, PT, R3, R69, PT ;  /* 0x000000450300720c */ /* 0x000fe20003f64070 */
[----:B-1----:R-:W-:Y:S01]  /*69e0*/  VIADD R73, R155, 0x76 ;  /* 0x000000769b497836 */ /* 0x002fe20000000000 */
[----:B------:R-:W-:Y:S01]  /*69f0*/  STL [R1+0x1898], R76 ;  /* 0x0018984c01007387 */ /* 0x000fe20000100800 */
[----:B------:R-:W-:Y:S01]  /*6a00*/  ISETP.GT.U32.AND P6, PT, R3, R67, PT ;  /* 0x000000430300720c */ /* 0x000fe20003fc4070 */
[----:B------:R-:W-:Y:S01]  /*6a10*/  IMAD R77, R106, 0x66, RZ ;  /* 0x000000666a4d7824 */ /* 0x000fe200078e02ff */
[----:B------:R-:W1:Y:S01]  /*6a20*/  LDC R78, c[0x0][0x3a8] ;  /* 0x0000ea00ff4e7b82 */ /* 0x000e620000000800 */
[----:B------:R1:W-:Y:S04]  /*6a30*/  STL [R1+0x1628], R73 ;  /* 0x0016284901007387 */ /* 0x0003e80000100800 */
[----:B------:R-:W2:Y:S01]  /*6a40*/  LDL R154, [R1+0x16dc] ;  /* 0x0016dc00019a7983 */ /* 0x000ea20000100800 */
[----:B------:R-:W-:-:S02]  /*6a50*/  @!P1 IMAD.IADD R68, R68, 0x1, -R3 ;  /* 0x0000000144449824 */ /* 0x000fc400078e0a03 */
[--C-:B------:R-:W-:Y:S01]  /*6a60*/  @!P5 IMAD.IADD R66, R66, 0x1, -R3.reuse ;  /* 0x000000014242d824 */ /* 0x100fe200078e0a03 */
[----:B0-----:R-:W0:Y:S01]  /*6a70*/  LDC R142, c[0x0][0x3a8] ;  /* 0x0000ea00ff8e7b82 */ /* 0x001e220000000800 */
[----:B------:R-:W-:Y:S02]  /*6a80*/  @!P4 IMAD.IADD R71, R71, 0x1, -R3 ;  /* 0x000000014747c824 */ /* 0x000fe400078e0a03 */
[----:B------:R-:W-:-:S05]  /*6a90*/  IMAD R143, R106, 0x6b, RZ ;  /* 0x0000006b6a8f7824 */ /* 0x000fca00078e02ff */
[----:B------:R-:W0:Y:S01]  /*6aa0*/  LDC R79, c[0x0][0x3a8] ;  /* 0x0000ea00ff4f7b82 */ /* 0x000e220000000800 */
[----:B----4-:R-:W-:Y:S02]  /*6ab0*/  ISETP.GE.AND P1, PT, R156, RZ, PT ;  /* 0x000000ff9c00720c */ /* 0x010fe40003f26270 */
[----:B------:R-:W4:Y:S01]  /*6ac0*/  LDL R156, [R1+0x16e4] ;  /* 0x0016e400019c7983 */ /* 0x000f220000100800 */
[----:B---3--:R-:W-:-:S03]  /*6ad0*/  ISETP.GE.AND P5, PT, R157, RZ, PT ;  /* 0x000000ff9d00720c */ /* 0x008fc60003fa6270 */
[----:B------:R-:W3:Y:S01]  /*6ae0*/  LDL R157, [R1+0x16ec] ;  /* 0x0016ec00019d7983 */ /* 0x000ee20000100800 */
[----:B------:R-:W-:-:S13]  /*6af0*/  ISETP.GT.U32.AND P4, PT, R3, R65, PT ;  /* 0x000000410300720c */ /* 0x000fda0003f84070 */
[--C-:B------:R-:W-:Y:S01]  /*6b00*/  @!P4 IMAD.IADD R65, R65, 0x1, -R3.reuse ;  /* 0x000000014141c824 */ /* 0x100fe200078e0a03 */
[----:B--2---:R-:W-:Y:S02]  /*6b10*/  ISETP.GE.AND P4, PT, R103, RZ, PT ;  /* 0x000000ff6700720c */ /* 0x004fe40003f86270 */
[----:B------:R-:W2:Y:S01]  /*6b20*/  LDL R103, [R1+0x16f8] ;  /* 0x0016f80001677983 */ /* 0x000ea20000100800 */
[--C-:B------:R-:W-:Y:S01]  /*6b30*/  @!P2 IMAD.IADD R70, R70, 0x1, -R3.reuse ;  /* 0x000000014646a824 */ /* 0x100fe200078e0a03 */
[----:B------:R-:W-:Y:S01]  /*6b40*/  ISETP.GT.U32.AND P2, PT, R3, R64, PT ;  /* 0x000000400300720c */ /* 0x000fe20003f44070 */
[--C-:B------:R-:W-:Y:S01]  /*6b50*/  @!P3 IMAD.IADD R69, R69, 0x1, -R3.reuse ;  /* 0x000000014545b824 */ /* 0x100fe200078e0a03 */
[----:B------:R-:W-:Y:S01]  /*6b60*/  ISETP.GT.U32.AND P3, PT, R3, R63, PT ;  /* 0x0000003f0300720c */ /* 0x000fe20003f64070 */
[----:B------:R-:W-:-:S05]  /*6b70*/  @!P6 IMAD.IADD R67, R67, 0x1, -R3 ;  /* 0x000000014343e824 */ /* 0x000fca00078e0a03 */
[----:B------:R-:W-:-:S05]  /*6b80*/  ISETP.GT.U32.AND P6, PT, R3, R67, PT ;  /* 0x000000430300720c */ /* 0x000fca0003fc4070 */
[--C-:B------:R-:W-:Y:S01]  /*6b90*/  @!P2 IMAD.IADD R64, R64, 0x1, -R3.reuse ;  /* 0x000000014040a824 */ /* 0x100fe200078e0a03 */
[----:B------:R-:W-:Y:S01]  /*6ba0*/  ISETP.GE.AND P2, PT, R165, RZ, PT ;  /* 0x000000ffa500720c */ /* 0x000fe20003f46270 */
[----:B------:R-:W-:Y:S01]  /*6bb0*/  IMAD.MOV.U32 R74, RZ, RZ, R70 ;  /* 0x000000ffff4a7224 */ /* 0x000fe200078e0046 */
[----:B------:R-:W-:Y:S01]  /*6bc0*/  IABS R72, R73 ;  /* 0x0000004900487213 */ /* 0x000fe20000000000 */
[----:B------:R-:W-:Y:S02]  /*6bd0*/  @!P3 IMAD.IADD R63, R63, 0x1, -R3 ;  /* 0x000000013f3fb824 */ /* 0x000fe400078e0a03 */
[----:B------:R-:W-:Y:S01]  /*6be0*/  IMAD.MOV.U32 R70, RZ, RZ, R68 ;  /* 0x000000ffff467224 */ /* 0x000fe200078e0044 */
[----:B------:R-:W-:Y:S01]  /*6bf0*/  ISETP.GE.AND P3, PT, R164, RZ, PT ;  /* 0x000000ffa400720c */ /* 0x000fe20003f66270 */
[----:B-1----:R-:W-:-:S04]  /*6c00*/  IMAD.HI.U32 R73, R100, R72, RZ ;  /* 0x0000004864497227 */ /* 0x002fc800078e00ff */
[----:B------:R-:W-:Y:S02]  /*6c10*/  IMAD.MOV.U32 R75, RZ, RZ, R71 ;  /* 0x000000ffff4b7224 */ /* 0x000fe400078e0047 */
[----:B------:R-:W-:Y:S01]  /*6c20*/  @!P2 IMAD.MOV R70, RZ, RZ, -R70 ;  /* 0x000000ffff46a224 */ /* 0x000fe200078e0a46 */
[----:B------:R-:W-:Y:S01]  /*6c30*/  ISETP.GT.U32.AND P2, PT, R3, R63, PT ;  /* 0x0000003f0300720c */ /* 0x000fe20003f44070 */
[----:B------:R-:W-:Y:S02]  /*6c40*/  @!P6 IMAD.IADD R67, R67, 0x1, -R3 ;  /* 0x000000014343e824 */ /* 0x000fe400078e0a03 */
[----:B------:R-:W-:Y:S02]  /*6c50*/  IMAD.MOV.U32 R71, RZ, RZ, R69 ;  /* 0x000000ffff477224 */ /* 0x000fe400078e0045 */
[----:B------:R-:W-:Y:S02]  /*6c60*/  IMAD.MOV R73, RZ, RZ, -R73 ;  /* 0x000000ffff497224 */ /* 0x000fe400078e0a49 */
[----:B------:R-:W-:Y:S01]  /*6c70*/  @!P1 IMAD.MOV R75, RZ, RZ, -R75 ;  /* 0x000000ffff4b9224 */ /* 0x000fe200078e0a4b */
[----:B------:R-:W-:Y:S01]  /*6c80*/  ISETP.GT.U32.AND P1, PT, R3, R66, PT ;  /* 0x000000420300720c */ /* 0x000fe20003f24070 */
[----:B------:R-:W-:-:S02]  /*6c90*/  @!P5 IMAD.MOV R74, RZ, RZ, -R74 ;  /* 0x000000ffff4ad224 */ /* 0x000fc400078e0a4a */
[----:B------:R-:W-:Y:S02]  /*6ca0*/  IMAD.MOV.U32 R69, RZ, RZ, R67 ;  /* 0x000000ffff457224 */ /* 0x000fe400078e0043 */
[----:B------:R-:W-:Y:S01]  /*6cb0*/  @!P4 IMAD.MOV R71, RZ, RZ, -R71 ;  /* 0x000000ffff47c224 */ /* 0x000fe200078e0a47 */
[----:B------:R-:W-:Y:S01]  /*6cc0*/  STL [R1+0x189c], R75 ;  /* 0x00189c4b01007387 */ /* 0x000fe20000100800 */
[----:B------:R-:W-:Y:S02]  /*6cd0*/  IMAD R165, R3, R73, R72 ;  /* 0x0000004903a57224 */ /* 0x000fe400078e0248 */
[----:B------:R-:W-:Y:S01]  /*6ce0*/  @!P3 IMAD.MOV R69, RZ, RZ, -R69 ;  /* 0x000000ffff45b224 */ /* 0x000fe200078e0a45 */
[----:B------:R-:W-:Y:S01]  /*6cf0*/  STL [R1+0x18a0], R74 ;  /* 0x0018a04a01007387 */ /* 0x000fe20000100800 */
[----:B------:R-:W-:Y:S02]  /*6d00*/  VIADD R76, R155, 0x77 ;  /* 0x000000779b4c7836 */ /* 0x000fe40000000000 */
[----:B------:R-:W-:Y:S01]  /*6d10*/  @!P2 IMAD.IADD R63, R63, 0x1, -R3 ;  /* 0x000000013f3fa824 */ /* 0x000fe200078e0a03 */
[----:B------:R-:W-:Y:S04]  /*6d20*/  STL [R1+0x18a4], R71 ;  /* 0x0018a44701007387 */ /* 0x000fe80000100800 */
[----:B------:R1:W-:Y:S01]  /*6d30*/  STL [R1+0x18a8], R70 ;  /* 0x0018a84601007387 */ /* 0x0003e20000100800 */
[----:B------:R-:W-:-:S03]  /*6d40*/  ISETP.GE.AND P2, PT, R154, RZ, PT ;  /* 0x000000ff9a00720c */ /* 0x000fc60003f46270 */
[----:B------:R-:W-:Y:S01]  /*6d50*/  STL [R1+0x18ac], R165 ;  /* 0x0018aca501007387 */ /* 0x000fe20000100800 */
[----:B------:R-:W-:-:S03]  /*6d60*/  ISETP.GT.U32.AND P3, PT, R3, R61, PT ;  /* 0x0000003d0300720c */ /* 0x000fc60003f64070 */
[----:B------:R-:W-:Y:S01]  /*6d70*/  STL [R1+0x18b0], R69 ;  /* 0x0018b04501007387 */ /* 0x000fe20000100800 */
[----:B------:R-:W-:Y:S01]  /*6d80*/  @!P1 IMAD.IADD R66, R66, 0x1, -R3 ;  /* 0x0000000142429824 */ /* 0x000fe200078e0a03 */
[C---:B------:R-:W-:Y:S02]  /*6d90*/  ISETP.GT.U32.AND P5, PT, R3.reuse, R65, PT ;  /* 0x000000410300720c */ /* 0x040fe40003fa4070 */
[C---:B------:R-:W-:Y:S01]  /*6da0*/  ISETP.GT.U32.AND P4, PT, R3.reuse, R64, PT ;  /* 0x000000400300720c */ /* 0x040fe20003f84070 */
[----:B------:R0:W-:Y:S01]  /*6db0*/  STL [R1+0x1624], R76 ;  /* 0x0016244c01007387 */ /* 0x0001e20000100800 */
[C---:B------:R-:W-:Y:S02]  /*6dc0*/  ISETP.GT.U32.AND P1, PT, R3.reuse, R60, PT ;  /* 0x0000003c0300720c */ /* 0x040fe40003f24070 */
[----:B------:R-:W-:Y:S01]  /*6dd0*/  ISETP.GT.U32.AND P6, PT, R3, R62, PT ;  /* 0x0000003e0300720c */ /* 0x000fe20003fc4070 */
[----:B------:R-:W2:Y:S01]  /*6de0*/  LDL R154, [R1+0x16fc] ;  /* 0x0016fc00019a7983 */ /* 0x000ea20000100800 */
[----:B------:R-:W-:Y:S01]  /*6df0*/  IMAD.MOV.U32 R68, RZ, RZ, R66 ;  /* 0x000000ffff447224 */ /* 0x000fe200078e0042 */
[----:B------:R-:W-:Y:S01]  /*6e00*/  IABS R164, R76 ;  /* 0x0000004c00a47213 */ /* 0x000fe20000000000 */
[----:B------:R-:W-:Y:S01]  /*6e10*/  IMAD R72, R106, 0x64, RZ ;  /* 0x000000646a487824 */ /* 0x000fe200078e02ff */
[----:B-1----:R-:W1:Y:S01]  /*6e20*/  LDC R70, c[0x0][0x3a8] ;  /* 0x0000ea00ff467b82 */ /* 0x002e620000000800 */
[----:B------:R-:W-:-:S02]  /*6e30*/  @!P2 IMAD.MOV R68, RZ, RZ, -R68 ;  /* 0x000000ffff44a224 */ /* 0x000fc400078e0a44 */
[----:B------:R-:W-:-:S03]  /*6e40*/  @!P3 IMAD.IADD R61, R61, 0x1, -R3 ;  /* 0x000000013d3db824 */ /* 0x000fc600078e0a03 */
[----:B------:R-:W-:Y:S01]  /*6e50*/  STL [R1+0x18b4], R68 ;  /* 0x0018b44401007387 */ /* 0x000fe20000100800 */
[----:B------:R-:W-:Y:S01]  /*6e60*/  @!P1 IMAD.IADD R60, R60, 0x1, -R3 ;  /* 0x000000013c3c9824 */ /* 0x000fe200078e0a03 */
[----:B0-----:R-:W0:Y:S01]  /*6e70*/  LDC R76, c[0x0][0x3a8] ;  /* 0x0000ea00ff4c7b82 */ /* 0x001e220000000800 */
[----:B----4-:R-:W-:Y:S02]  /*6e80*/  ISETP.GE.AND P3, PT, R156, RZ, PT ;  /* 0x000000ff9c00720c */ /* 0x010fe40003f66270 */
[----:B------:R-:W4:Y:S01]  /*6e90*/  LDL R156, [R1+0x1704] ;  /* 0x00170400019c7983 */ /* 0x000f220000100800 */
[----:B---3--:R-:W-:-:S03]  /*6ea0*/  ISETP.GE.AND P1, PT, R157, RZ, PT ;  /* 0x000000ff9d00720c */ /* 0x008fc60003f26270 */
[----:B------:R-:W3:Y:S01]  /*6eb0*/  LDL R157, [R1+0x1708] ;  /* 0x00170800019d7983 */ /* 0x000ee20000100800 */
[----:B------:R-:W-:Y:S01]  /*6ec0*/  @!P5 IMAD.IADD R65, R65, 0x1, -R3 ;  /* 0x000000014141d824 */ /* 0x000fe200078e0a03 */
[----:B------:R-:W-:-:S13]  /*6ed0*/  ISETP.GT.U32.AND P5, PT, R3, R59, PT ;  /* 0x0000003b0300720c */ /* 0x000fda0003fa4070 */
[--C-:B------:R-:W-:Y:S01]  /*6ee0*/  @!P5 IMAD.IADD R59, R59, 0x1, -R3.reuse ;  /* 0x000000013b3bd824 */ /* 0x100fe200078e0a03 */
[----:B--2---:R-:W-:Y:S02]  /*6ef0*/  ISETP.GE.AND P5, PT, R103, RZ, PT ;  /* 0x000000ff6700720c */ /* 0x004fe40003fa6270 */
[----:B------:R-:W2:Y:S01]  /*6f00*/  LDL R103, [R1+0x1710] ;  /* 0x0017100001677983 */ /* 0x000ea20000100800 */
[--C-:B------:R-:W-:Y:S01]  /*6f10*/  @!P4 IMAD.IADD R64, R64, 0x1, -R3.reuse ;  /* 0x000000014040c824 */ /* 0x100fe200078e0a03 */
[----:B------:R-:W-:Y:S01]  /*6f20*/  ISETP.GT.U32.AND P4, PT, R3, R58, PT ;  /* 0x0000003a0300720c */ /* 0x000fe20003f84070 */
[----:B------:R-:W-:-:S05]  /*6f30*/  @!P6 IMAD.IADD R62, R62, 0x1, -R3 ;  /* 0x000000013e3ee824 */ /* 0x000fca00078e0a03 */
[----:B------:R-:W-:Y:S01]  /*6f40*/  ISETP.GT.U32.AND P6, PT, R3, R62, PT ;  /* 0x0000003e0300720c */ /* 0x000fe20003fc4070 */
[----:B------:R-:W-:-:S06]  /*6f50*/  IMAD.HI.U32 R67, R100, R164, RZ ;  /* 0x000000a464437227 */ /* 0x000fcc00078e00ff */
[----:B------:R-:W-:Y:S01]  /*6f60*/  @!P4 IMAD.IADD R58, R58, 0x1, -R3 ;  /* 0x000000013a3ac824 */ /* 0x000fe200078e0a03 */
[----:B------:R-:W-:Y:S01]  /*6f70*/  ISETP.GE.AND P4, PT, R141, RZ, PT ;  /* 0x000000ff8d00720c */ /* 0x000fe20003f86270 */
[----:B------:R-:W-:Y:S02]  /*6f80*/  @!P5 IMAD.MOV R63, RZ, RZ, -R63 ;  /* 0x000000ffff3fd224 */ /* 0x000fe400078e0a3f */
[----:B------:R-:W-:Y:S01]  /*6f90*/  IMAD.MOV.U32 R69, RZ, RZ, R65 ;  /* 0x000000ffff457224 */ /* 0x000fe200078e0041 */
[C---:B------:R-:W-:Y:S01]  /*6fa0*/  ISETP.GT.U32.AND P5, PT, R3.reuse, R58, PT ;  /* 0x0000003a0300720c */ /* 0x040fe20003fa4070 */
[----:B------:R-:W-:Y:S01]  /*6fb0*/  IMAD.MOV.U32 R65, RZ, RZ, R64 ;  /* 0x000000ffff417224 */ /* 0x000fe200078e0040 */
[----:B------:R-:W-:Y:S01]  /*6fc0*/  ISETP.GT.U32.AND P2, PT, R3, R61, PT ;  /* 0x0000003d0300720c */ /* 0x000fe20003f44070 */
[----:B------:R-:W-:Y:S02]  /*6fd0*/  IMAD.MOV R66, RZ, RZ, -R67 ;  /* 0x000000ffff427224 */ /* 0x000fe400078e0a43 */
[----:B------:R-:W-:-:S02]  /*6fe0*/  @!P6 IMAD.IADD R62, R62, 0x1, -R3 ;  /* 0x000000013e3ee824 */ /* 0x000fc400078e0a03 */
[----:B------:R-:W-:Y:S02]  /*6ff0*/  @!P3 IMAD.MOV R69, RZ, RZ, -R69 ;  /* 0x000000ffff45b224 */ /* 0x000fe400078e0a45 */
[----:B------:R-:W-:Y:S02]  /*7000*/  @!P1 IMAD.MOV R65, RZ, RZ, -R65 ;  /* 0x000000ffff419224 */ /* 0x000fe400078e0a41 */
[----:B------:R-:W-:Y:S01]  /*7010*/  IMAD R164, R3, R66, R164 ;  /* 0x0000004203a47224 */ /* 0x000fe200078e02a4 */
[----:B------:R-:W-:Y:S01]  /*7020*/  STL [R1+0x7ec], R69 ;  /* 0x0007ec4501007387 */ /* 0x000fe20000100800 */
[----:B------:R-:W-:Y:S02]  /*7030*/  @!P4 IMAD.MOV R62, RZ, RZ, -R62 ;  /* 0x000000ffff3ec224 */ /* 0x000fe400078e0a3e */
[----:B------:R-:W-:Y:S01]  /*7040*/  VIADD R64, R155, 0x78 ;  /* 0x000000789b407836 */ /* 0x000fe20000000000 */
[----:B------:R-:W-:Y:S01]  /*7050*/  STL [R1+0x18b8], R65 ;  /* 0x0018b84101007387 */ /* 0x000fe20000100800 */
[----:B------:R-:W-:-:S03]  /*7060*/  @!P5 IMAD.IADD R58, R58, 0x1, -R3 ;  /* 0x000000013a3ad824 */ /* 0x000fc600078e0a03 */
[----:B------:R-:W-:Y:S04]  /*7070*/  STL [R1+0x18bc], R63 ;  /* 0x0018bc3f01007387 */ /* 0x000fe80000100800 */
[----:B------:R0:W-:Y:S01]  /*7080*/  STL [R1+0x18c0], R164 ;  /* 0x0018c0a401007387 */ /* 0x0001e20000100800 */
[----:B------:R-:W-:Y:S01]  /*7090*/  ISETP.GT.U32.AND P4, PT, R3, R56, PT ;  /* 0x000000380300720c */ /* 0x000fe20003f84070 */
[----:B------:R-:W-:Y:S01]  /*70a0*/  @!P2 IMAD.IADD R61, R61, 0x1, -R3 ;  /* 0x000000013d3da824 */ /* 0x000fe200078e0a03 */
[C---:B------:R-:W-:Y:S01]  /*70b0*/  ISETP.GT.U32.AND P3, PT, R3.reuse, R60, PT ;  /* 0x0000003c0300720c */ /* 0x040fe20003f64070 */
[----:B------:R-:W-:Y:S01]  /*70c0*/  STL [R1+0x18c4], R62 ;  /* 0x0018c43e01007387 */ /* 0x000fe20000100800 */
[C---:B------:R-:W-:Y:S02]  /*70d0*/  ISETP.GT.U32.AND P1, PT, R3.reuse, R59, PT ;  /* 0x0000003b0300720c */ /* 0x040fe40003f24070 */
[C---:B------:R-:W-:Y:S01]  /*70e0*/  ISETP.GT.U32.AND P6, PT, R3.reuse, R57, PT ;  /* 0x000000390300720c */ /* 0x040fe20003fc4070 */
[----:B------:R1:W-:Y:S01]  /*70f0*/  STL [R1+0x1620], R64 ;  /* 0x0016204001007387 */ /* 0x0003e20000100800 */
[----:B------:R-:W-:Y:S01]  /*7100*/  ISETP.GT.U32.AND P2, PT, R3, R55, PT ;  /* 0x000000370300720c */ /* 0x000fe20003f44070 */
[C---:B------:R-:W-:Y:S01]  /*7110*/  IMAD R66, R106.reuse, 0xc4, RZ ;  /* 0x000000c46a427824 */ /* 0x040fe200078e02ff */
[----:B------:R-:W-:Y:S01]  /*7120*/  IABS R141, R64 ;  /* 0x00000040008d7213 */ /* 0x000fe20000000000 */
[C---:B------:R-:W-:Y:S01]  /*7130*/  IMAD R67, R106.reuse, 0xc6, RZ ;  /* 0x000000c66a437824 */ /* 0x040fe200078e02ff */
[----:B0-----:R-:W0:Y:S01]  /*7140*/  LDC R164, c[0x0][0x3a8] ;  /* 0x0000ea00ffa47b82 */ /* 0x001e220000000800 */
[----:B------:R-:W-:-:S02]  /*7150*/  IMAD R73, R106, 0xc8, RZ ;  /* 0x000000c86a497824 */ /* 0x000fc400078e02ff */
[----:B------:R-:W-:-:S05]  /*7160*/  IMAD R165, R106, 0x35, RZ ;  /* 0x000000356aa57824 */ /* 0x000fca00078e02ff */
[----:B------:R-:W0:Y:S01]  /*7170*/  LDC R65, c[0x0][0x3a8] ;  /* 0x0000ea00ff417b82 */ /* 0x000e220000000800 */
[----:B------:R-:W-:Y:S02]  /*7180*/  ISETP.GE.AND P5, PT, R154, RZ, PT ;  /* 0x000000ff9a00720c */ /* 0x000fe40003fa6270 */
[----:B------:R-:W2:Y:S01]  /*7190*/  LDL R154, [R1+0x1718] ;  /* 0x00171800019a7983 */ /* 0x000ea20000100800 */
[----:B------:R-:W-:-:S04]  /*71a0*/  @!P4 IMAD.IADD R56, R56, 0x1, -R3 ;  /* 0x000000013838c824 */ /* 0x000fc800078e0a03 */
[----:B------:R-:W0:Y:S01]  /*71b0*/  LDC R63, c[0x0][0x3a8] ;  /* 0x0000ea00ff3f7b82 */ /* 0x000e220000000800 */
[----:B------:R-:W-:Y:S01]  /*71c0*/  @!P2 IMAD.IADD R55, R55, 0x1, -R3 ;  /* 0x000000013737a824 */ /* 0x000fe200078e0a03 */
        /* <DEDUP_REMOVED lines=13> */
[----:B-1----:R-:W-:-:S06]  /*72a0*/  IMAD.HI.U32 R64, R100, R141, RZ ;  /* 0x0000008d64407227 */ /* 0x002fcc00078e00ff */
[----:B------:R-:W-:Y:S01]  /*72b0*/  @!P1 IMAD.IADD R53, R53, 0x1, -R3 ;  /* 0x0000000135359824 */ /* 0x000fe200078e0a03 */
[----:B------:R-:W-:Y:S01]  /*72c0*/  ISETP.GE.AND P1, PT, R140, RZ, PT ;  /* 0x000000ff8c00720c */ /* 0x000fe20003f26270 */
[----:B------:R-:W-:Y:S02]  /*72d0*/  @!P5 IMAD.MOV R61, RZ, RZ, -R61 ;  /* 0x000000ffff3dd224 */ /* 0x000fe400078e0a3d */
[----:B------:R-:W-:Y:S01]  /*72e0*/  @!P3 IMAD.MOV R58, RZ, RZ, -R58 ;  /* 0x000000ffff3ab224 */ /* 0x000fe200078e0a3a */
[C---:B------:R-:W-:Y:S01]  /*72f0*/  ISETP.GT.U32.AND P3, PT, R3.reuse, R53, PT ;  /* 0x000000350300720c */ /* 0x040fe20003f64070 */
[----:B------:R-:W-:Y:S02]  /*7300*/  @!P4 IMAD.MOV R60, RZ, RZ, -R60 ;  /* 0x000000ffff3cc224 */ /* 0x000fe400078e0a3c */
[----:B------:R-:W-:Y:S01]  /*7310*/  @!P2 IMAD.MOV R59, RZ, RZ, -R59 ;  /* 0x000000ffff3ba224 */ /* 0x000fe200078e0a3b */
[----:B------:R-:W-:Y:S01]  /*7320*/  STL [R1+0x18c8], R61 ;  /* 0x0018c83d01007387 */ /* 0x000fe20000100800 */
[----:B------:R-:W-:Y:S01]  /*7330*/  IMAD.MOV R64, RZ, RZ, -R64 ;  /* 0x000000ffff407224 */ /* 0x000fe200078e0a40 */
[----:B------:R-:W-:Y:S01]  /*7340*/  ISETP.GT.U32.AND P5, PT, R3, R56, PT ;  /* 0x000000380300720c */ /* 0x000fe20003fa4070 */
[----:B------:R-:W-:Y:S01]  /*7350*/  @!P6 IMAD.IADD R57, R57, 0x1, -R3 ;  /* 0x000000013939e824 */ /* 0x000fe200078e0a03 */
[----:B------:R1:W-:Y:S01]  /*7360*/  STL [R1+0x18cc], R60 ;  /* 0x0018cc3c01007387 */ /* 0x0003e20000100800 */
[----:B------:R-:W-:-:S03]  /*7370*/  IMAD R141, R3, R64, R141 ;  /* 0x00000040038d7224 */ /* 0x000fc600078e028d */
[----:B------:R-:W-:Y:S01]  /*7380*/  STL [R1+0x18d0], R59 ;  /* 0x0018d03b01007387 */ /* 0x000fe20000100800 */
[----:B------:R-:W-:-:S03]  /*7390*/  @!P1 IMAD.MOV R57, RZ, RZ, -R57 ;  /* 0x000000ffff399224 */ /* 0x000fc600078e0a39 */
[----:B------:R0:W-:Y:S01]  /*73a0*/  STL [R1+0x7e8], R58 ;  /* 0x0007e83a01007387 */ /* 0x0001e20000100800 */
[--C-:B------:R-:W-:Y:S02]  /*73b0*/  @!P3 IMAD.IADD R53, R53, 0x1, -R3.reuse ;  /* 0x000000013535b824 */ /* 0x100fe400078e0a03 */
[----:B------:R-:W-:Y:S01]  /*73c0*/  @!P5 IMAD.IADD R56, R56, 0x1, -R3 ;  /* 0x000000013838d824 */ /* 0x000fe200078e0a03 */
[----:B------:R0:W-:Y:S01]  /*73d0*/  STL [R1+0x18d4], R141 ;  /* 0x0018d48d01007387 */ /* 0x0001e20000100800 */
[----:B------:R-:W-:Y:S01]  /*73e0*/  ISETP.GT.U32.AND P4, PT, R3, R55, PT ;  /* 0x000000370300720c */ /* 0x000fe20003f84070 */
[----:B-1----:R-:W1:Y:S01]  /*73f0*/  LDC R60, c[0x0][0x3a8] ;  /* 0x0000ea00ff3c7b82 */ /* 0x002e620000000800 */
[----:B0-----:R-:W-:Y:S01]  /*7400*/  VIADD R58, R155, 0x79 ;  /* 0x000000799b3a7836 */ /* 0x001fe20000000000 */
[C---:B------:R-:W-:Y:S02]  /*7410*/  ISETP.GT.U32.AND P1, PT, R3.reuse, R51, PT ;  /* 0x000000330300720c */ /* 0x040fe40003f24070 */
[----:B------:R-:W-:-:S02]  /*7420*/  ISETP.GT.U32.AND P5, PT, R3, R50, PT ;  /* 0x000000320300720c */ /* 0x000fc40003fa4070 */
[C---:B------:R-:W-:Y:S01]  /*7430*/  ISETP.GT.U32.AND P2, PT, R3.reuse, R54, PT ;  /* 0x000000360300720c */ /* 0x040fe20003f44070 */
[----:B------:R-:W-:Y:S01]  /*7440*/  STL [R1+0x1614], R58 ;  /* 0x0016143a01007387 */ /* 0x000fe20000100800 */
[----:B------:R-:W-:Y:S01]  /*7450*/  ISETP.GT.U32.AND P6, PT, R3, R52, PT ;  /* 0x000000340300720c */ /* 0x000fe20003fc4070 */
[----:B------:R-:W-:Y:S01]  /*7460*/  IMAD R64, R106, 0x62, RZ ;  /* 0x000000626a407824 */ /* 0x000fe200078e02ff */
[----:B------:R-:W0:Y:S01]  /*7470*/  LDC R141, c[0x0][0x3a8] ;  /* 0x0000ea00ff8d7b82 */ /* 0x000e220000000800 */
[----:B------:R0:W-:Y:S04]  /*7480*/  STL [R1+0x7e4], R57 ;  /* 0x0007e43901007387 */ /* 0x0001e80000100800 */
[----:B------:R-:W2:Y:S01]  /*7490*/  LDL R153, [R1+0x1740] ;  /* 0x0017400001997983 */ /* 0x000ea20000100800 */
[----:B------:R-:W-:Y:S01]  /*74a0*/  ISETP.GE.AND P3, PT, R154, RZ, PT ;  /* 0x000000ff9a00720c */ /* 0x000fe20003f66270 */
[----:B------:R-:W-:-:S02]  /*74b0*/  @!P1 IMAD.IADD R51, R51, 0x1, -R3 ;  /* 0x0000000133339824 */ /* 0x000fc400078e0a03 */
[----:B------:R-:W2:Y:S01]  /*74c0*/  LDL R154, [R1+0x173c] ;  /* 0x00173c00019a7983 */ /* 0x000ea20000100800 */
[----:B------:R-:W-:-:S09]  /*74d0*/  @!P5 IMAD.IADD R50, R50, 0x1, -R3 ;  /* 0x000000013232d824 */ /* 0x000fd200078e0a03 */
[----:B------:R-:W-:Y:S01]  /*74e0*/  @!P3 IMAD.MOV R56, RZ, RZ, -R56 ;  /* 0x000000ffff38b224 */ /* 0x000fe200078e0a38 */
[----:B----4-:R-:W-:Y:S02]  /*74f0*/  ISETP.GE.AND P1, PT, R156, RZ, PT ;  /* 0x000000ff9c00720c */ /* 0x010fe40003f26270 */
[----:B------:R-:W4:Y:S04]  /*7500*/  LDL R156, [R1+0x1744] ;  /* 0x00174400019c7983 */ /* 0x000f280000100800 */
[----:B------:R-:W-:Y:S01]  /*7510*/  STL [R1+0x18d8], R56 ;  /* 0x0018d83801007387 */ /* 0x000fe20000100800 */
[----:B---3--:R-:W-:-:S03]  /*7520*/  ISETP.GE.AND P5, PT, R157, RZ, PT ;  /* 0x000000ff9d00720c */ /* 0x008fc60003fa6270 */
[----:B------:R-:W3:Y:S01]  /*7530*/  LDL R157, [R1+0x174c] ;  /* 0x00174c00019d7983 */ /* 0x000ee20000100800 */
[----:B------:R-:W-:Y:S01]  /*7540*/  @!P4 IMAD.IADD R55, R55, 0x1, -R3 ;  /* 0x000000013737c824 */ /* 0x000fe200078e0a03 */
[----:B------:R-:W-:-:S03]  /*7550*/  ISETP.GT.U32.AND P4, PT, R3, R49, PT ;  /* 0x000000310300720c */ /* 0x000fc60003f84070 */
[----:B------:R-:W-:-:S05]  /*7560*/  @!P1 IMAD.MOV R55, RZ, RZ, -R55 ;  /* 0x000000ffff379224 */ /* 0x000fca00078e0a37 */
[----:B------:R-:W-:Y:S05]  /*7570*/  STL [R1+0x2f8], R55 ;  /* 0x0002f83701007387 */ /* 0x000fea0000100800 */
[--C-:B------:R-:W-:Y:S01]  /*7580*/  @!P4 IMAD.IADD R49, R49, 0x1, -R3.reuse ;  /* 0x000000013131c824 */ /* 0x100fe200078e0a03 */
[----:B--2---:R-:W-:Y:S02]  /*7590*/  ISETP.GE.AND P4, PT, R103, RZ, PT ;  /* 0x000000ff6700720c */ /* 0x004fe40003f86270 */
[----:B------:R-:W2:Y:S01]  /*75a0*/  LDL R103, [R1+0x1750] ;  /* 0x0017500001677983 */ /* 0x000ea20000100800 */
[--C-:B------:R-:W-:Y:S01]  /*75b0*/  @!P2 IMAD.IADD R54, R54, 0x1, -R3.reuse ;  /* 0x000000013636a824 */ /* 0x100fe200078e0a03 */
[C---:B------:R-:W-:Y:S01]  /*75c0*/  ISETP.GT.U32.AND P2, PT, R3.reuse, R48, PT ;  /* 0x000000300300720c */ /* 0x040fe20003f44070 */
[----:B------:R-:W-:Y:S01]  /*75d0*/  @!P6 IMAD.IADD R52, R52, 0x1, -R3 ;  /* 0x000000013434e824 */ /* 0x000fe200078e0a03 */
[----:B------:R-:W-:-:S02]  /*75e0*/  ISETP.GT.U32.AND P3, PT, R3, R51, PT ;  /* 0x000000330300720c */ /* 0x000fc40003f64070 */
[----:B------:R-:W-:-:S05]  /*75f0*/  ISETP.GT.U32.AND P1, PT, R3, R50, PT ;  /* 0x000000320300720c */ /* 0x000fca0003f24070 */
[----:B------:R-:W-:-:S04]  /*7600*/  @!P4 IMAD.MOV R53, RZ, RZ, -R53 ;  /* 0x000000ffff35c224 */ /* 0x000fc800078e0a35 */
[----:B------:R-:W-:-:S05]  /*7610*/  @!P2 IMAD.IADD R48, R48, 0x1, -R3 ;  /* 0x000000013030a824 */ /* 0x000fca00078e0a03 */
[C---:B------:R-:W-:Y:S02]  /*7620*/  ISETP.GT.U32.AND P4, PT, R3.reuse, R48, PT ;  /* 0x000000300300720c */ /* 0x040fe40003f84070 */
[----:B------:R-:W-:Y:S02]  /*7630*/  ISETP.GT.U32.AND P6, PT, R3, R52, PT ;  /* 0x000000340300720c */ /* 0x000fe40003fc4070 */
[----:B------:R-:W-:Y:S02]  /*7640*/  IABS R140, R58 ;  /* 0x0000003a008c7213 */ /* 0x000fe40000000000 */
[----:B------:R-:W-:Y:S01]  /*7650*/  ISETP.GE.AND P2, PT, R139, RZ, PT ;  /* 0x000000ff8b00720c */ /* 0x000fe20003f46270 */
[----:B------:R-:W-:Y:S01]  /*7660*/  @!P3 IMAD.IADD R51, R51, 0x1, -R3 ;  /* 0x000000013333b824 */ /* 0x000fe200078e0a03 */
[----:B------:R-:W-:Y:S01]  /*7670*/  ISETP.GT.U32.AND P3, PT, R3, R45, PT ;  /* 0x0000002d0300720c */ /* 0x000fe20003f64070 */
[----:B0-----:R-:W-:-:S04]  /*7680*/  IMAD.HI.U32 R57, R100, R140, RZ ;  /* 0x0000008c64397227 */ /* 0x001fc800078e00ff */
[--C-:B------:R-:W-:Y:S02]  /*7690*/  @!P4 IMAD.IADD R48, R48, 0x1, -R3.reuse ;  /* 0x000000013030c824 */ /* 0x100fe400078e0a03 */
[----:B------:R-:W-:Y:S02]  /*76a0*/  @!P5 IMAD.MOV R54, RZ, RZ, -R54 ;  /* 0x000000ffff36d224 */ /* 0x000fe400078e0a36 */
[----:B------:R-:W-:Y:S01]  /*76b0*/  @!P1 IMAD.IADD R50, R50, 0x1, -R3 ;  /* 0x0000000132329824 */ /* 0x000fe200078e0a03 */
[C---:B------:R-:W-:Y:S01]  /*76c0*/  ISETP.GT.U32.AND P1, PT, R3.reuse, R44, PT ;  /* 0x0000002c0300720c */ /* 0x040fe20003f24070 */
[----:B------:R-:W-:Y:S01]  /*76d0*/  IMAD.MOV R57, RZ, RZ, -R57 ;  /* 0x000000ffff397224 */ /* 0x000fe200078e0a39 */
[----:B------:R-:W-:Y:S01]  /*76e0*/  STL [R1+0x2f4], R54 ;  /* 0x0002f43601007387 */ /* 0x000fe20000100800 */
[--C-:B------:R-:W-:Y:S02]  /*76f0*/  @!P6 IMAD.IADD R52, R52, 0x1, -R3.reuse ;  /* 0x000000013434e824 */ /* 0x100fe400078e0a03 */
[----:B------:R-:W-:Y:S01]  /*7700*/  IMAD R140, R3, R57, R140 ;  /* 0x00000039038c7224 */ /* 0x000fe200078e028c */
[----:B------:R0:W-:Y:S01]  /*7710*/  STL [R1+0x2f0], R53 ;  /* 0x0002f03501007387 */ /* 0x0001e20000100800 */
[----:B------:R-:W-:Y:S01]  /*7720*/  @!P2 IMAD.MOV R52, RZ, RZ, -R52 ;  /* 0x000000ffff34a224 */ /* 0x000fe200078e0a34 */
[----:B------:R-:W-:Y:S01]  /*7730*/  ISETP.GE.AND P4, PT, R153, RZ, PT ;  /* 0x000000ff9900720c */ /* 0x000fe20003f86270 */
[----:B0-----:R-:W-:Y:S01]  /*7740*/  VIADD R53, R155, 0x7a ;  /* 0x0000007a9b357836 */ /* 0x001fe20000000000 */
[----:B------:R-:W-:Y:S01]  /*7750*/  ISETP.GT.U32.AND P6, PT, R3, R47, PT ;  /* 0x0000002f0300720c */ /* 0x000fe20003fc4070 */
[----:B------:R0:W-:Y:S01]  /*7760*/  STL [R1+0x18dc], R140 ;  /* 0x0018dc8c01007387 */ /* 0x0001e20000100800 */
[----:B------:R-:W-:-:S03]  /*7770*/  @!P3 IMAD.IADD R45, R45, 0x1, -R3 ;  /* 0x000000012d2db824 */ /* 0x000fc600078e0a03 */
[----:B------:R-:W-:Y:S01]  /*7780*/  STL [R1+0x1610], R53 ;  /* 0x0016103501007387 */ /* 0x000fe20000100800 */
[----:B------:R-:W-:-:S05]  /*7790*/  @!P1 IMAD.IADD R44, R44, 0x1, -R3 ;  /* 0x000000012c2c9824 */ /* 0x000fca00078e0a03 */
[----:B------:R-:W-:Y:S01]  /*77a0*/  @!P4 IMAD.MOV R51, RZ, RZ, -R51 ;  /* 0x000000ffff33c224 */ /* 0x000fe200078e0a33 */
[----:B------:R1:W-:Y:S01]  /*77b0*/  STL [R1+0x2ec], R52 ;  /* 0x0002ec3401007387 */ /* 0x0003e20000100800 */
[----:B------:R-:W-:Y:S01]  /*77c0*/  ISETP.GT.U32.AND P2, PT, R3, R46, PT ;  /* 0x0000002e0300720c */ /* 0x000fe20003f44070 */
[----:B------:R-:W-:Y:S01]  /*77d0*/  @!P6 IMAD.IADD R47, R47, 0x1, -R3 ;  /* 0x000000012f2fe824 */ /* 0x000fe200078e0a03 */
[----:B------:R-:W-:Y:S01]  /*77e0*/  ISETP.GT.U32.AND P6, PT, R3, R49, PT ;  /* 0x000000310300720c */ /* 0x000fe20003fc4070 */
[C---:B------:R-:W-:Y:S01]  /*77f0*/  IMAD R54, R106.reuse, 0xbc, RZ ;  /* 0x000000bc6a367824 */ /* 0x040fe200078e02ff */
[----:B------:R-:W-:Y:S01]  /*7800*/  IABS R139, R53 ;  /* 0x00000035008b7213 */ /* 0x000fe20000000000 */
[----:B------:R-:W-:Y:S01]  /*7810*/  IMAD R55, R106, 0x60, RZ ;  /* 0x000000606a377824 */ /* 0x000fe200078e02ff */
[----:B0-----:R-:W0:Y:S01]  /*7820*/  LDC R140, c[0x0][0x3a8] ;  /* 0x0000ea00ff8c7b82 */ /* 0x001e220000000800 */
[----:B----4-:R-:W-:Y:S02]  /*7830*/  ISETP.GE.AND P3, PT, R156, RZ, PT ;  /* 0x000000ff9c00720c */ /* 0x010fe40003f66270 */
[----:B------:R-:W4:Y:S04]  /*7840*/  LDL R156, [R1+0x1764] ;  /* 0x00176400019c7983 */ /* 0x000f280000100800 */
[----:B------:R-:W-:Y:S01]  /*7850*/  STL [R1+0x2e8], R51 ;  /* 0x0002e83301007387 */ /* 0x000fe20000100800 */
[----:B---3--:R-:W-:-:S03]  /*7860*/  ISETP.GE.AND P1, PT, R157, RZ, PT ;  /* 0x000000ff9d00720c */ /* 0x008fc60003f26270 */
[----:B------:R-:W3:Y:S01]  /*7870*/  LDL R157, [R1+0x1760] ;  /* 0x00176000019d7983 */ /* 0x000ee20000100800 */
[--C-:B------:R-:W-:Y:S01]  /*7880*/  @!P2 IMAD.IADD R46, R46, 0x1, -R3.reuse ;  /* 0x000000012e2ea824 */ /* 0x100fe200078e0a03 */
[----:B------:R-:W-:Y:S01]  /*7890*/  ISETP.GE.AND P2, PT, R154, RZ, PT ;  /* 0x000000ff9a00720c */ /* 0x000fe20003f46270 */
[----:B------:R-:W-:Y:S01]  /*78a0*/  @!P6 IMAD.IADD R49, R49, 0x1, -R3 ;  /* 0x000000013131e824 */ /* 0x000fe200078e0a03 */
[----:B------:R-:W-:-:S11]  /*78b0*/  ISETP.GT.U32.AND P6, PT, R3, R43, PT ;  /* 0x0000002b0300720c */ /* 0x000fd60003fc4070 */
[----:B------:R-:W-:Y:S02]  /*78c0*/  @!P2 IMAD.MOV R50, RZ, RZ, -R50 ;  /* 0x000000ffff32a224 */ /* 0x000fe400078e0a32 */
[----:B------:R-:W-:-:S03]  /*78d0*/  @!P6 IMAD.IADD R43, R43, 0x1, -R3 ;  /* 0x000000012b2be824 */ /* 0x000fc600078e0a03 */
[----:B------:R-:W-:Y:S01]  /*78e0*/  STL [R1+0x7e0], R50 ;  /* 0x0007e03201007387 */ /* 0x000fe20000100800 */
[----:B--2---:R-:W-:-:S03]  /*78f0*/  ISETP.GE.AND P6, PT, R103, RZ, PT ;  /* 0x000000ff6700720c */ /* 0x004fc60003fc6270 */
[----:B------:R-:W2:Y:S01]  /*7900*/  LDL R103, [R1+0x176c] ;  /* 0x00176c0001677983 */ /* 0x000ea20000100800 */
[C---:B------:R-:W-:Y:S01]  /*7910*/  ISETP.GT.U32.AND P5, PT, R3.reuse, R47, PT ;  /* 0x0000002f0300720c */ /* 0x040fe20003fa4070 */
[----:B-1----:R-:W-:Y:S01]  /*7920*/  IMAD.HI.U32 R52, R100, R139, RZ ;  /* 0x0000008b64347227 */ /* 0x002fe200078e00ff */
[----:B------:R-:W-:-:S03]  /*7930*/  ISETP.GT.U32.AND P4, PT, R3, R44, PT ;  /* 0x0000002c0300720c */ /* 0x000fc60003f84070 */
[----:B------:R-:W-:-:S08]  /*7940*/  @!P3 IMAD.MOV R49, RZ, RZ, -R49 ;  /* 0x000000ffff31b224 */ /* 0x000fd000078e0a31 */
[----:B------:R-:W-:Y:S01]  /*7950*/  @!P5 IMAD.IADD R47, R47, 0x1, -R3 ;  /* 0x000000012f2fd824 */ /* 0x000fe200078e0a03 */
[C---:B------:R-:W-:Y:S01]  /*7960*/  ISETP.GT.U32.AND P5, PT, R3.reuse, R42, PT ;  /* 0x0000002a0300720c */ /* 0x040fe20003fa4070 */
[----:B------:R-:W-:Y:S02]  /*7970*/  @!P1 IMAD.MOV R48, RZ, RZ, -R48 ;  /* 0x000000ffff309224 */ /* 0x000fe400078e0a30 */
[----:B------:R-:W-:Y:S01]  /*7980*/  IMAD.MOV R52, RZ, RZ, -R52 ;  /* 0x000000ffff347224 */ /* 0x000fe200078e0a34 */
[----:B------:R-:W-:Y:S01]  /*7990*/  STL [R1+0x7dc], R49 ;  /* 0x0007dc3101007387 */ /* 0x000fe20000100800 */
[----:B------:R-:W-:Y:S02]  /*79a0*/  @!P6 IMAD.MOV R47, RZ, RZ, -R47 ;  /* 0x000000ffff2fe224 */ /* 0x000fe400078e0a2f */
[C---:B------:R-:W-:Y:S01]  /*79b0*/  IMAD R139, R3.reuse, R52, R139 ;  /* 0x00000034038b7224 */ /* 0x040fe200078e028b */
[----:B------:R1:W-:Y:S05]  /*79c0*/  STL [R1+0x2dc], R48 ;  /* 0x0002dc3001007387 */ /* 0x0003ea0000100800 */
[--C-:B------:R-:W-:Y:S01]  /*79d0*/  @!P5 IMAD.IADD R42, R42, 0x1, -R3.reuse ;  /* 0x000000012a2ad824 */ /* 0x100fe200078e0a03 */
[----:B------:R-:W-:Y:S01]  /*79e0*/  ISETP.GT.U32.AND P5, PT, R3, R46, PT ;  /* 0x0000002e0300720c */ /* 0x000fe20003fa4070 */
[----:B-1----:R-:W-:Y:S01]  /*79f0*/  VIADD R48, R155, 0x7b ;  /* 0x0000007b9b307836 */ /* 0x002fe20000000000 */
[----:B------:R-:W-:Y:S04]  /*7a00*/  STL [R1+0x18e0], R139 ;  /* 0x0018e08b01007387 */ /* 0x000fe80000100800 */
[----:B------:R-:W-:Y:S01]  /*7a10*/  STL [R1+0x160c], R48 ;  /* 0x00160c3001007387 */ /* 0x000fe20000100800 */
[----:B------:R-:W-:-:S03]  /*7a20*/  @!P4 IMAD.IADD R44, R44, 0x1, -R3 ;  /* 0x000000012c2cc824 */ /* 0x000fc600078e0a03 */
[----:B------:R1:W-:Y:S01]  /*7a30*/  STL [R1+0x2d8], R47 ;  /* 0x0002d82f01007387 */ /* 0x0003e20000100800 */
[----:B------:R-:W-:Y:S02]  /*7a40*/  ISETP.GE.AND P4, PT, R138, RZ, PT ;  /* 0x000000ff8a00720c */ /* 0x000fe40003f86270 */
[----:B------:R-:W-:Y:S01]  /*7a50*/  @!P5 IMAD.IADD R46, R46, 0x1, -R3 ;  /* 0x000000012e2ed824 */ /* 0x000fe200078e0a03 */
[C---:B------:R-:W-:Y:S02]  /*7a60*/  ISETP.GT.U32.AND P1, PT, R3.reuse, R42, PT ;  /* 0x0000002a0300720c */ /* 0x040fe40003f24070 */
[C---:B------:R-:W-:Y:S02]  /*7a70*/  ISETP.GT.U32.AND P3, PT, R3.reuse, R43, PT ;  /* 0x0000002b0300720c */ /* 0x040fe40003f64070 */
[C---:B------:R-:W-:Y:S02]  /*7a80*/  ISETP.GT.U32.AND P2, PT, R3.reuse, R45, PT ;  /* 0x0000002d0300720c */ /* 0x040fe40003f44070 */
[----:B------:R-:W-:Y:S01]  /*7a90*/  ISETP.GT.U32.AND P6, PT, R3, R41, PT ;  /* 0x000000290300720c */ /* 0x000fe20003fc4070 */
[----:B-1----:R-:W-:Y:S01]  /*7aa0*/  VIADD R47, R155, 0x7c ;  /* 0x0000007c9b2f7836 */ /* 0x002fe20000000000 */
[----:B------:R-:W-:Y:S01]  /*7ab0*/  ISETP.GT.U32.AND P5, PT, R3, R40, PT ;  /* 0x000000280300720c */ /* 0x000fe20003fa4070 */
[----:B------:R-:W-:Y:S01]  /*7ac0*/  IMAD R49, R106, 0xb6, RZ ;  /* 0x000000b66a317824 */ /* 0x000fe200078e02ff */
[----:B------:R-:W1:Y:S02]  /*7ad0*/  LDC R139, c[0x0][0x3a8] ;  /* 0x0000ea00ff8b7b82 */ /* 0x000e640000000800 */
[----:B------:R0:W-:Y:S04]  /*7ae0*/  STL [R1+0x15fc], R47 ;  /* 0x0015fc2f01007387 */ /* 0x0001e80000100800 */
[----:B------:R-:W2:Y:S01]  /*7af0*/  LDL R153, [R1+0x1774] ;  /* 0x0017740001997983 */ /* 0x000ea20000100800 */
[----:B------:R-:W-:-:S02]  /*7b00*/  @!P4 IMAD.MOV R46, RZ, RZ, -R46 ;  /* 0x000000ffff2ec224 */ /* 0x000fc400078e0a2e */
[--C-:B------:R-:W-:Y:S01]  /*7b10*/  @!P1 IMAD.IADD R42, R42, 0x1, -R3.reuse ;  /* 0x000000012a2a9824 */ /* 0x100fe200078e0a03 */
[----:B------:R-:W2:Y:S01]  /*7b20*/  LDL R154, [R1+0x177c] ;  /* 0x00177c00019a7983 */ /* 0x000ea20000100800 */
[----:B------:R-:W-:-:S03]  /*7b30*/  @!P5 IMAD.IADD R40, R40, 0x1, -R3 ;  /* 0x000000012828d824 */ /* 0x000fc600078e0a03 */
[----:B------:R-:W-:Y:S01]  /*7b40*/  STL [R1+0x2cc], R46 ;  /* 0x0002cc2e01007387 */ /* 0x000fe20000100800 */
[----:B----4-:R-:W-:-:S03]  /*7b50*/  ISETP.GE.AND P1, PT, R156, RZ, PT ;  /* 0x000000ff9c00720c */ /* 0x010fc60003f26270 */
[----:B------:R-:W4:Y:S01]  /*7b60*/  LDL R156, [R1+0x1788] ;  /* 0x00178800019c7983 */ /* 0x000f220000100800 */
[----:B---3--:R-:W-:-:S03]  /*7b70*/  ISETP.GE.AND P5, PT, R157, RZ, PT ;  /* 0x000000ff9d00720c */ /* 0x008fc60003fa6270 */
[----:B------:R-:W3:Y:S01]  /*7b80*/  LDL R157, [R1+0x1784] ;  /* 0x00178400019d7983 */ /* 0x000ee20000100800 */
[--C-:B------:R-:W-:Y:S01]  /*7b90*/  @!P3 IMAD.IADD R43, R43, 0x1, -R3.reuse ;  /* 0x000000012b2bb824 */ /* 0x100fe200078e0a03 */
[----:B------:R-:W-:Y:S01]  /*7ba0*/  ISETP.GT.U32.AND P3, PT, R3, R38, PT ;  /* 0x000000260300720c */ /* 0x000fe20003f64070 */
[----:B------:R-:W-:-:S04]  /*7bb0*/  @!P2 IMAD.IADD R45, R45, 0x1, -R3 ;  /* 0x000000012d2da824 */ /* 0x000fc800078e0a03 */
[----:B------:R-:W-:-:S05]  /*7bc0*/  @!P1 IMAD.MOV R45, RZ, RZ, -R45 ;  /* 0x000000ffff2d9224 */ /* 0x000fca00078e0a2d */
[----:B------:R-:W-:Y:S03]  /*7bd0*/  STL [R1+0x2c8], R45 ;  /* 0x0002c82d01007387 */ /* 0x000fe60000100800 */
[--C-:B------:R-:W-:Y:S01]  /*7be0*/  @!P3 IMAD.IADD R38, R38, 0x1, -R3.reuse ;  /* 0x000000012626b824 */ /* 0x100fe200078e0a03 */
[----:B--2---:R-:W-:Y:S02]  /*7bf0*/  ISETP.GE.AND P3, PT, R103, RZ, PT ;  /* 0x000000ff6700720c */ /* 0x004fe40003f66270 */
[----:B------:R-:W2:Y:S01]  /*7c00*/  LDL R103, [R1+0x178c] ;  /* 0x00178c0001677983 */ /* 0x000ea20000100800 */
[----:B------:R-:W-:Y:S01]  /*7c10*/  @!P6 IMAD.IADD R41, R41, 0x1, -R3 ;  /* 0x000000012929e824 */ /* 0x000fe200078e0a03 */
[C---:B------:R-:W-:Y:S02]  /*7c20*/  ISETP.GT.U32.AND P6, PT, R3.reuse, R37, PT ;  /* 0x000000250300720c */ /* 0x040fe40003fc4070 */
[C---:B------:R-:W-:Y:S01]  /*7c30*/  ISETP.GT.U32.AND P2, PT, R3.reuse, R39, PT ;  /* 0x000000270300720c */ /* 0x040fe20003f44070 */
[----:B------:R-:W-:Y:S01]  /*7c40*/  @!P5 IMAD.MOV R44, RZ, RZ, -R44 ;  /* 0x000000ffff2cd224 */ /* 0x000fe200078e0a2c */
[----:B------:R-:W-:-:S09]  /*7c50*/  ISETP.GT.U32.AND P4, PT, R3, R41, PT ;  /* 0x000000290300720c */ /* 0x000fd20003f84070 */
[--C-:B------:R-:W-:Y:S02]  /*7c60*/  @!P6 IMAD.IADD R37, R37, 0x1, -R3.reuse ;  /* 0x000000012525e824 */ /* 0x100fe400078e0a03 */
[----:B------:R-:W-:Y:S01]  /*7c70*/  @!P2 IMAD.IADD R39, R39, 0x1, -R3 ;  /* 0x000000012727a824 */ /* 0x000fe200078e0a03 */
[----:B------:R-:W-:Y:S02]  /*7c80*/  ISETP.GE.AND P2, PT, R137, RZ, PT ;  /* 0x000000ff8900720c */ /* 0x000fe40003f46270 */
[C---:B------:R-:W-:Y:S02]  /*7c90*/  ISETP.GT.U32.AND P5, PT, R3.reuse, R37, PT ;  /* 0x000000250300720c */ /* 0x040fe40003fa4070 */
[----:B------:R-:W-:Y:S02]  /*7ca0*/  ISETP.GT.U32.AND P1, PT, R3, R40, PT ;  /* 0x000000280300720c */ /* 0x000fe40003f24070 */
[----:B------:R-:W-:Y:S02]  /*7cb0*/  IABS R138, R48 ;  /* 0x00000030008a7213 */ /* 0x000fe40000000000 */
[----:B------:R-:W-:Y:S01]  /*7cc0*/  IABS R137, R47 ;  /* 0x0000002f00897213 */ /* 0x000fe20000000000 */
[----:B------:R-:W-:Y:S04]  /*7cd0*/  STL [R1+0x2c4], R44 ;  /* 0x0002c42c01007387 */ /* 0x000fe80000100800 */
[----:B------:R-:W-:-:S02]  /*7ce0*/  @!P2 IMAD.MOV R43, RZ, RZ, -R43 ;  /* 0x000000ffff2ba224 */ /* 0x000fc400078e0a2b */
[--C-:B------:R-:W-:Y:S02]  /*7cf0*/  @!P5 IMAD.IADD R37, R37, 0x1, -R3.reuse ;  /* 0x000000012525d824 */ /* 0x100fe400078e0a03 */
[----:B0-----:R-:W-:Y:S01]  /*7d00*/  IMAD.HI.U32 R47, R100, R138, RZ ;  /* 0x0000008a642f7227 */ /* 0x001fe200078e00ff */
[----:B------:R0:W-:Y:S03]  /*7d10*/  STL [R1+0x2c0], R43 ;  /* 0x0002c02b01007387 */ /* 0x0001e60000100800 */
[--C-:B------:R-:W-:Y:S01]  /*7d20*/  @!P4 IMAD.IADD R41, R41, 0x1, -R3.reuse ;  /* 0x000000012929c824 */ /* 0x100fe200078e0a03 */
[C---:B------:R-:W-:Y:S01]  /*7d30*/  ISETP.GT.U32.AND P4, PT, R3.reuse, R35, PT ;  /* 0x000000230300720c */ /* 0x040fe20003f84070 */
[----:B------:R-:W-:Y:S01]  /*7d40*/  @!P1 IMAD.IADD R40, R40, 0x1, -R3 ;  /* 0x0000000128289824 */ /* 0x000fe200078e0a03 */
[----:B------:R-:W-:Y:S01]  /*7d50*/  ISETP.GT.U32.AND P1, PT, R3, R34, PT ;  /* 0x000000220300720c */ /* 0x000fe20003f24070 */
[----:B------:R-:W-:-:S02]  /*7d60*/  IMAD.MOV R47, RZ, RZ, -R47 ;  /* 0x000000ffff2f7224 */ /* 0x000fc400078e0a2f */
[----:B0-----:R-:W-:Y:S02]  /*7d70*/  IMAD.MOV.U32 R43, RZ, RZ, R42 ;  /* 0x000000ffff2b7224 */ /* 0x001fe400078e002a */
[----:B------:R-:W-:-:S04]  /*7d80*/  IMAD.HI.U32 R42, R100, R137, RZ ;  /* 0x00000089642a7227 */ /* 0x000fc800078e00ff */
[----:B------:R-:W-:Y:S01]  /*7d90*/  IMAD.MOV R42, RZ, RZ, -R42 ;  /* 0x000000ffff2a7224 */ /* 0x000fe200078e0a2a */
[----:B------:R-:W-:Y:S01]  /*7da0*/  ISETP.GE.AND P5, PT, R153, RZ, PT ;  /* 0x000000ff9900720c */ /* 0x000fe20003fa6270 */
[C---:B------:R-:W-:Y:S02]  /*7db0*/  IMAD R138, R3.reuse, R47, R138 ;  /* 0x0000002f038a7224 */ /* 0x040fe400078e028a */
[----:B------:R-:W-:Y:S02]  /*7dc0*/  @!P3 IMAD.MOV R43, RZ, RZ, -R43 ;  /* 0x000000ffff2bb224 */ /* 0x000fe400078e0a2b */
[----:B------:R-:W-:Y:S01]  /*7dd0*/  IMAD R137, R3, R42, R137 ;  /* 0x0000002a03897224 */ /* 0x000fe200078e0289 */
[----:B------:R-:W-:Y:S01]  /*7de0*/  STL [R1+0x18e4], R138 ;  /* 0x0018e48a01007387 */ /* 0x000fe20000100800 */
[----:B------:R-:W-:-:S03]  /*7df0*/  @!P4 IMAD.IADD R35, R35, 0x1, -R3 ;  /* 0x000000012323c824 */ /* 0x000fc600078e0a03 */
[----:B------:R0:W-:Y:S03]  /*7e00*/  STL [R1+0x7d8], R43 ;  /* 0x0007d82b01007387 */ /* 0x0001e60000100800 */
[----:B------:R-:W-:Y:S01]  /*7e10*/  @!P5 IMAD.MOV R41, RZ, RZ, -R41 ;  /* 0x000000ffff29d224 */ /* 0x000fe200078e0a29 */
[----:B------:R0:W-:Y:S01]  /*7e20*/  STL [R1+0x18e8], R137 ;  /* 0x0018e88901007387 */ /* 0x0001e20000100800 */
[----:B------:R-:W-:Y:S01]  /*7e30*/  @!P1 IMAD.IADD R34, R34, 0x1, -R3 ;  /* 0x0000000122229824 */ /* 0x000fe200078e0a03 */
[C---:B------:R-:W-:Y:S02]  /*7e40*/  ISETP.GT.U32.AND P3, PT, R3.reuse, R36, PT ;  /* 0x000000240300720c */ /* 0x040fe40003f64070 */
[----:B------:R-:W-:Y:S02]  /*7e50*/  ISETP.GT.U32.AND P6, PT, R3, R39, PT ;  /* 0x000000270300720c */ /* 0x000fe40003fc4070 */
[----:B----4-:R-:W-:-:S02]  /*7e60*/  ISETP.GE.AND P4, PT, R156, RZ, PT ;  /* 0x000000ff9c00720c */ /* 0x010fc40003f86270 */
[----:B------:R-:W-:Y:S01]  /*7e70*/  ISETP.GT.U32.AND P2, PT, R3, R38, PT ;  /* 0x000000260300720c */ /* 0x000fe20003f44070 */
[----:B------:R-:W4:Y:S01]  /*7e80*/  LDL R156, [R1+0x17a0] ;  /* 0x0017a000019c7983 */ /* 0x000f220000100800 */
[----:B0-----:R-:W-:Y:S01]  /*7e90*/  IMAD R43, R106, 0xac, RZ ;  /* 0x000000ac6a2b7824 */ /* 0x001fe200078e02ff */
[----:B------:R-:W0:Y:S02]  /*7ea0*/  LDC R137, c[0x0][0x3a8] ;  /* 0x0000ea00ff897b82 */ /* 0x000e240000000800 */
        /* <DEDUP_REMOVED lines=12> */
[----:B------:R-:W-:Y:S01]  /*7f70*/  @!P2 IMAD.IADD R38, R38, 0x1, -R3 ;  /* 0x000000012626a824 */ /* 0x000fe200078e0a03 */
[C---:B------:R-:W-:Y:S02]  /*7f80*/  ISETP.GT.U32.AND P2, PT, R3.reuse, R32, PT ;  /* 0x000000200300720c */ /* 0x040fe40003f44070 */
[C---:B------:R-:W-:Y:S02]  /*7f90*/  ISETP.GT.U32.AND P3, PT, R3.reuse, R35, PT ;  /* 0x000000230300720c */ /* 0x040fe40003f64070 */
[----:B------:R-:W-:Y:S01]  /*7fa0*/  ISETP.GT.U32.AND P5, PT, R3, R34, PT ;  /* 0x000000220300720c */ /* 0x000fe20003fa4070 */
[----:B------:R-:W-:-:S08]  /*7fb0*/  @!P4 IMAD.MOV R39, RZ, RZ, -R39 ;  /* 0x000000ffff27c224 */ /* 0x000fd000078e0a27 */
[--C-:B------:R-:W-:Y:S01]  /*7fc0*/  @!P2 IMAD.IADD R32, R32, 0x1, -R3.reuse ;  /* 0x000000012020a824 */ /* 0x100fe200078e0a03 */
[----:B------:R-:W-:Y:S01]  /*7fd0*/  ISETP.GT.U32.AND P2, PT, R3, R36, PT ;  /* 0x000000240300720c */ /* 0x000fe20003f44070 */
[--C-:B------:R-:W-:Y:S01]  /*7fe0*/  @!P3 IMAD.IADD R35, R35, 0x1, -R3.reuse ;  /* 0x000000012323b824 */ /* 0x100fe200078e0a03 */
[----:B------:R-:W-:Y:S01]  /*7ff0*/  ISETP.GE.AND P3, PT, R163, RZ, PT ;  /* 0x000000ffa300720c */ /* 0x000fe20003f66270 */
[----:B------:R-:W-:Y:S02]  /*8000*/  @!P1 IMAD.MOV R38, RZ, RZ, -R38 ;  /* 0x000000ffff269224 */ /* 0x000fe400078e0a26 */
[----:B------:R-:W-:Y:S01]  /*8010*/  @!P5 IMAD.IADD R34, R34, 0x1, -R3 ;  /* 0x000000012222d824 */ /* 0x000fe200078e0a03 */
[C---:B------:R-:W-:Y:S01]  /*8020*/  ISETP.GT.U32.AND P5, PT, R3.reuse, R29, PT ;  /* 0x0000001d0300720c */ /* 0x040fe20003fa4070 */
[----:B------:R0:W-:Y:S01]  /*8030*/  STL [R1+0x2b0], R39 ;  /* 0x0002b02701007387 */ /* 0x0001e20000100800 */
[----:B------:R-:W-:-:S03]  /*8040*/  ISETP.GT.U32.AND P4, PT, R3, R32, PT ;  /* 0x000000200300720c */ /* 0x000fc60003f84070 */
[----:B------:R1:W-:Y:S02]  /*8050*/  STL [R1+0x2ac], R38 ;  /* 0x0002ac2601007387 */ /* 0x0003e40000100800 */
[----:B------:R-:W-:Y:S02]  /*8060*/  @!P2 IMAD.IADD R36, R36, 0x1, -R3 ;  /* 0x000000012424a824 */ /* 0x000fe400078e0a03 */
[----:B0-----:R-:W-:Y:S02]  /*8070*/  IMAD.MOV.U32 R39, RZ, RZ, R37 ;  /* 0x000000ffff277224 */ /* 0x001fe400078e0025 */
[C---:B------:R-:W-:Y:S02]  /*8080*/  VIADD R37, R155.reuse, 0x7e ;  /* 0x0000007e9b257836 */ /* 0x040fe40000000000 */
[----:B-1----:R-:W-:Y:S02]  /*8090*/  VIADD R38, R155, 0x7d ;  /* 0x0000007d9b267836 */ /* 0x002fe40000000000 */
[----:B------:R-:W-:Y:S01]  /*80a0*/  @!P6 IMAD.MOV R39, RZ, RZ, -R39 ;  /* 0x000000ffff27e224 */ /* 0x000fe200078e0a27 */
[----:B------:R-:W-:Y:S01]  /*80b0*/  ISETP.GT.U32.AND P2, PT, R3, R30, PT ;  /* 0x0000001e0300720c */ /* 0x000fe20003f44070 */
[----:B------:R-:W-:Y:S01]  /*80c0*/  @!P3 IMAD.MOV R36, RZ, RZ, -R36 ;  /* 0x000000ffff24b224 */ /* 0x000fe200078e0a24 */
[----:B------:R-:W-:Y:S01]  /*80d0*/  STL [R1+0x15f8], R38 ;  /* 0x0015f82601007387 */ /* 0x000fe20000100800 */
[----:B------:R-:W-:-:S03]  /*80e0*/  @!P5 IMAD.IADD R29, R29, 0x1, -R3 ;  /* 0x000000011d1dd824 */ /* 0x000fc600078e0a03 */
[----:B------:R-:W-:Y:S01]  /*80f0*/  STL [R1+0x2a8], R39 ;  /* 0x0002a82701007387 */ /* 0x000fe20000100800 */
[----:B------:R-:W-:-:S03]  /*8100*/  @!P4 IMAD.IADD R32, R32, 0x1, -R3 ;  /* 0x000000012020c824 */ /* 0x000fc600078e0a03 */
[----:B------:R0:W-:Y:S01]  /*8110*/  STL [R1+0x15f4], R37 ;  /* 0x0015f42501007387 */ /* 0x0001e20000100800 */
[----:B------:R-:W-:-:S03]  /*8120*/  ISETP.GE.AND P4, PT, R136, RZ, PT ;  /* 0x000000ff8800720c */ /* 0x000fc60003f86270 */
[----:B------:R-:W2:Y:S04]  /*8130*/  LDL R152, [R1+0x17b8] ;  /* 0x0017b80001987983 */ /* 0x000ea80000100800 */
[----:B------:R-:W2:Y:S04]  /*8140*/  LDL R153, [R1+0x17b4] ;  /* 0x0017b40001997983 */ /* 0x000ea80000100800 */
[----:B------:R-:W-:Y:S01]  /*8150*/  STL [R1+0x2a4], R36 ;  /* 0x0002a42401007387 */ /* 0x000fe20000100800 */
[----:B------:R-:W-:Y:S01]  /*8160*/  @!P2 IMAD.IADD R30, R30, 0x1, -R3 ;  /* 0x000000011e1ea824 */ /* 0x000fe200078e0a03 */
[----:B------:R-:W-:Y:S01]  /*8170*/  ISETP.GT.U32.AND P1, PT, R3, R33, PT ;  /* 0x000000210300720c */ /* 0x000fe20003f24070 */
[----:B------:R-:W-:Y:S01]  /*8180*/  @!P4 IMAD.MOV R35, RZ, RZ, -R35 ;  /* 0x000000ffff23c224 */ /* 0x000fe200078e0a23 */
[----:B---3--:R-:W-:-:S02]  /*8190*/  ISETP.GE.AND P5, PT, R157, RZ, PT ;  /* 0x000000ff9d00720c */ /* 0x008fc40003fa6270 */
[----:B------:R-:W3:Y:S01]  /*81a0*/  LDL R157, [R1+0x17c4] ;  /* 0x0017c400019d7983 */ /* 0x000ee20000100800 */
[----:B----4-:R-:W-:-:S03]  /*81b0*/  ISETP.GE.AND P2, PT, R156, RZ, PT ;  /* 0x000000ff9c00720c */ /* 0x010fc60003f46270 */
[----:B------:R-:W4:Y:S05]  /*81c0*/  LDL R156, [R1+0x17bc] ;  /* 0x0017bc00019c7983 */ /* 0x000f2a0000100800 */
[----:B------:R-:W-:Y:S01]  /*81d0*/  @!P1 IMAD.IADD R33, R33, 0x1, -R3 ;  /* 0x0000000121219824 */ /* 0x000fe200078e0a03 */
[----:B------:R-:W-:Y:S01]  /*81e0*/  STL [R1+0x2a0], R35 ;  /* 0x0002a02301007387 */ /* 0x000fe20000100800 */
[----:B------:R-:W-:-:S03]  /*81f0*/  ISETP.GT.U32.AND P1, PT, R3, R28, PT ;  /* 0x0000001c0300720c */ /* 0x000fc60003f24070 */
[----:B------:R-:W4:Y:S01]  /*8200*/  LDL R154, [R1+0x17d0] ;  /* 0x0017d000019a7983 */ /* 0x000f220000100800 */
[----:B------:R-:W-:Y:S02]  /*8210*/  @!P5 IMAD.MOV R33, RZ, RZ, -R33 ;  /* 0x000000ffff21d224 */ /* 0x000fe400078e0a21 */
[----:B------:R-:W-:-:S05]  /*8220*/  @!P2 IMAD.MOV R34, RZ, RZ, -R34 ;  /* 0x000000ffff22a224 */ /* 0x000fca00078e0a22 */
[----:B------:R-:W-:Y:S02]  /*8230*/  STL [R1+0x7d0], R34 ;  /* 0x0007d02201007387 */ /* 0x000fe40000100800 */
[----:B------:R-:W-:Y:S02]  /*8240*/  @!P1 IMAD.IADD R28, R28, 0x1, -R3 ;  /* 0x000000011c1c9824 */ /* 0x000fe400078e0a03 */
[----:B------:R-:W-:Y:S01]  /*8250*/  STL [R1+0x7cc], R33 ;  /* 0x0007cc2101007387 */ /* 0x000fe20000100800 */
[----:B------:R-:W-:Y:S02]  /*8260*/  ISETP.GT.U32.AND P6, PT, R3, R31, PT ;  /* 0x0000001f0300720c */ /* 0x000fe40003fc4070 */
[----:B------:R-:W-:Y:S01]  /*8270*/  IABS R136, R38 ;  /* 0x0000002600887213 */ /* 0x000fe20000000000 */
[----:B------:R-:W4:Y:S01]  /*8280*/  LDL R155, [R1+0x17cc] ;  /* 0x0017cc00019b7983 */ /* 0x000f220000100800 */
[----:B--2---:R-:W-:-:S03]  /*8290*/  ISETP.GE.AND P1, PT, R103, RZ, PT ;  /* 0x000000ff6700720c */ /* 0x004fc60003f26270 */
[----:B------:R-:W2:Y:S06]  /*82a0*/  LDL R103, [R1+0x17d4] ;  /* 0x0017d40001677983 */ /* 0x000eac0000100800 */
[----:B------:R-:W-:-:S05]  /*82b0*/  @!P6 IMAD.IADD R31, R31, 0x1, -R3 ;  /* 0x000000011f1fe824 */ /* 0x000fca00078e0a03 */
[C---:B------:R-:W-:Y:S02]  /*82c0*/  ISETP.GT.U32.AND P3, PT, R3.reuse, R31, PT ;  /* 0x0000001f0300720c */ /* 0x040fe40003f64070 */
[----:B------:R-:W-:Y:S02]  /*82d0*/  ISETP.GT.U32.AND P6, PT, R3, R27, PT ;  /* 0x0000001b0300720c */ /* 0x000fe40003fc4070 */
[----:B------:R-:W-:Y:S01]  /*82e0*/  IABS R163, R37 ;  /* 0x0000002500a37213 */ /* 0x000fe20000000000 */
[----:B0-----:R-:W-:-:S04]  /*82f0*/  IMAD.HI.U32 R37, R100, R136, RZ ;  /* 0x0000008864257227 */ /* 0x001fc800078e00ff */
[----:B------:R-:W-:-:S04]  /*8300*/  IMAD.HI.U32 R100, R100, R163, RZ ;  /* 0x000000a364647227 */ /* 0x000fc800078e00ff */
[----:B------:R-:W-:Y:S01]  /*8310*/  @!P3 IMAD.IADD R31, R31, 0x1, -R3 ;  /* 0x000000011f1fb824 */ /* 0x000fe200078e0a03 */
[----:B------:R-:W-:Y:S01]  /*8320*/  ISETP.GT.U32.AND P3, PT, R3, R25, PT ;  /* 0x000000190300720c */ /* 0x000fe20003f64070 */
[----:B------:R-:W-:Y:S02]  /*8330*/  IMAD.MOV R37, RZ, RZ, -R37 ;  /* 0x000000ffff257224 */ /* 0x000fe400078e0a25 */
[----:B------:R-:W-:Y:S01]  /*8340*/  @!P6 IMAD.IADD R27, R27, 0x1, -R3 ;  /* 0x000000011b1be824 */ /* 0x000fe200078e0a03 */
[C---:B------:R-:W-:Y:S01]  /*8350*/  ISETP.GT.U32.AND P4, PT, R3.reuse, R30, PT ;  /* 0x0000001e0300720c */ /* 0x040fe20003f84070 */
[----:B------:R-:W-:Y:S01]  /*8360*/  IMAD.MOV R100, RZ, RZ, -R100 ;  /* 0x000000ffff647224 */ /* 0x000fe200078e0a64 */
[C---:B------:R-:W-:Y:S01]  /*8370*/  ISETP.GT.U32.AND P6, PT, R3.reuse, R28, PT ;  /* 0x0000001c0300720c */ /* 0x040fe20003fc4070 */
[----:B------:R-:W-:Y:S01]  /*8380*/  @!P1 IMAD.MOV R32, RZ, RZ, -R32 ;  /* 0x000000ffff209224 */ /* 0x000fe200078e0a20 */
[C---:B------:R-:W-:Y:S01]  /*8390*/  ISETP.GT.U32.AND P5, PT, R3.reuse, R27, PT ;  /* 0x0000001b0300720c */ /* 0x040fe20003fa4070 */
[C---:B------:R-:W-:Y:S01]  /*83a0*/  IMAD R136, R3.reuse, R37, R136 ;  /* 0x0000002503887224 */ /* 0x040fe200078e0288 */
[C---:B------:R-:W-:Y:S01]  /*83b0*/  ISETP.GT.U32.AND P2, PT, R3.reuse, R29, PT ;  /* 0x0000001d0300720c */ /* 0x040fe20003f44070 */
[C---:B------:R-:W-:Y:S01]  /*83c0*/  IMAD R163, R3.reuse, R100, R163 ;  /* 0x0000006403a37224 */ /* 0x040fe200078e02a3 */
[----:B------:R-:W-:Y:S01]  /*83d0*/  ISETP.GT.U32.AND P1, PT, R3, R26, PT ;  /* 0x0000001a0300720c */ /* 0x000fe20003f24070 */
[----:B------:R-:W-:Y:S01]  /*83e0*/  STL [R1+0x29c], R32 ;  /* 0x00029c2001007387 */ /* 0x000fe20000100800 */
[----:B------:R-:W-:-:S03]  /*83f0*/  @!P3 IMAD.IADD R25, R25, 0x1, -R3 ;  /* 0x000000011919b824 */ /* 0x000fc600078e0a03 */
[----:B------:R0:W-:Y:S04]  /*8400*/  STL [R1+0x18ec], R136 ;  /* 0x0018ec8801007387 */ /* 0x0001e80000100800 */
[----:B------:R1:W-:Y:S01]  /*8410*/  STL [R1+0x18f0], R163 ;  /* 0x0018f0a301007387 */ /* 0x0003e20000100800 */
[--C-:B------:R-:W-:Y:S01]  /*8420*/  @!P4 IMAD.IADD R30, R30, 0x1, -R3.reuse ;  /* 0x000000011e1ec824 */ /* 0x100fe200078e0a03 */
[----:B------:R-:W-:Y:S01]  /*8430*/  ISETP.GT.U32.AND P4, PT, R3, R24, PT ;  /* 0x000000180300720c */ /* 0x000fe20003f84070 */
[--C-:B------:R-:W-:Y:S02]  /*8440*/  @!P6 IMAD.IADD R28, R28, 0x1, -R3.reuse ;  /* 0x000000011c1ce824 */ /* 0x100fe400078e0a03 */
[--C-:B------:R-:W-:Y:S01]  /*8450*/  @!P5 IMAD.IADD R27, R27, 0x1, -R3.reuse ;  /* 0x000000011b1bd824 */ /* 0x100fe200078e0a03 */
[----:B0-----:R-:W0:Y:S01]  /*8460*/  LDC R136, c[0x0][0x3a8] ;  /* 0x0000ea00ff887b82 */ /* 0x001e220000000800 */
[--C-:B------:R-:W-:Y:S01]  /*8470*/  @!P2 IMAD.IADD R29, R29, 0x1, -R3.reuse ;  /* 0x000000011d1da824 */ /* 0x100fe200078e0a03 */
[----:B------:R-:W-:Y:S01]  /*8480*/  ISETP.GT.U32.AND P2, PT, R3, R23, PT ;  /* 0x000000170300720c */ /* 0x000fe20003f44070 */
[----:B------:R-:W-:Y:S01]  /*8490*/  @!P1 IMAD.IADD R26, R26, 0x1, -R3 ;  /* 0x000000011a1a9824 */ /* 0x000fe200078e0a03 */
[----:B------:R-:W-:Y:S01]  /*84a0*/  ISETP.GE.AND P6, PT, R152, RZ, PT ;  /* 0x000000ff9800720c */ /* 0x000fe20003fc6270 */
[----:B------:R-:W-:-:S02]  /*84b0*/  IMAD R32, R106, 0x4e, RZ ;  /* 0x0000004e6a207824 */ /* 0x000fc400078e02ff */
[----:B------:R-:W-:Y:S01]  /*84c0*/  IMAD R33, R106, 0x9c, RZ ;  /* 0x0000009c6a217824 */ /* 0x000fe200078e02ff */
[----:B------:R-:W-:Y:S01]  /*84d0*/  ISETP.GE.AND P5, PT, R153, RZ, PT ;  /* 0x000000ff9900720c */ /* 0x000fe20003fa6270 */
[--C-:B------:R-:W-:Y:S01]  /*84e0*/  @!P4 IMAD.IADD R24, R24, 0x1, -R3.reuse ;  /* 0x000000011818c824 */ /* 0x100fe200078e0a03 */
[----:B-1----:R-:W1:Y:S05]  /*84f0*/  LDC R163, c[0x0][0x3a8] ;  /* 0x0000ea00ffa37b82 */ /* 0x002e6a0000000800 */
[----:B------:R-:W-:Y:S02]  /*8500*/  @!P2 IMAD.IADD R23, R23, 0x1, -R3 ;  /* 0x000000011717a824 */ /* 0x000fe400078e0a03 */
[----:B------:R-:W-:Y:S01]  /*8510*/  @!P6 IMAD.MOV R31, RZ, RZ, -R31 ;  /* 0x000000ffff1fe224 */ /* 0x000fe200078e0a1f */
[----:B------:R-:W-:-:S03]  /*8520*/  ISETP.GT.U32.AND P2, PT, R3, R26, PT ;  /* 0x0000001a0300720c */ /* 0x000fc60003f44070 */
[----:B------:R-:W-:Y:S01]  /*8530*/  @!P5 IMAD.MOV R30, RZ, RZ, -R30 ;  /* 0x000000ffff1ed224 */ /* 0x000fe200078e0a1e */
[----:B---3--:R-:W-:Y:S02]  /*8540*/  ISETP.GE.AND P3, PT, R157, RZ, PT ;  /* 0x000000ff9d00720c */ /* 0x008fe40003f66270 */
[----:B------:R-:W3:Y:S01]  /*8550*/  LDL R157, [R1+0x17e0] ;  /* 0x0017e000019d7983 */ /* 0x000ee20000100800 */
[----:B----4-:R-:W-:-:S03]  /*8560*/  ISETP.GE.AND P1, PT, R156, RZ, PT ;  /* 0x000000ff9c00720c */ /* 0x010fc60003f26270 */
[----:B------:R-:W4:Y:S01]  /*8570*/  LDL R156, [R1+0x17dc] ;  /* 0x0017dc00019c7983 */ /* 0x000f220000100800 */
[----:B------:R-:W-:-:S03]  /*8580*/  ISETP.GE.AND P4, PT, R154, RZ, PT ;  /* 0x000000ff9a00720c */ /* 0x000fc60003f86270 */
[----:B------:R-:W-:Y:S03]  /*8590*/  STL [R1+0x294], R31 ;  /* 0x0002941f01007387 */ /* 0x000fe60000100800 */
[----:B------:R-:W-:Y:S02]  /*85a0*/  @!P3 IMAD.MOV R28, RZ, RZ, -R28 ;  /* 0x000000ffff1cb224 */ /* 0x000fe400078e0a1c */
[----:B------:R-:W-:Y:S02]  /*85b0*/  @!P2 IMAD.IADD R26, R26, 0x1, -R3 ;  /* 0x000000011a1aa824 */ /* 0x000fe400078e0a03 */
[----:B------:R-:W-:Y:S01]  /*85c0*/  @!P1 IMAD.MOV R29, RZ, RZ, -R29 ;  /* 0x000000ffff1d9224 */ /* 0x000fe200078e0a1d */
[----:B------:R-:W-:Y:S01]  /*85d0*/  STL [R1+0x290], R30 ;  /* 0x0002901e01007387 */ /* 0x000fe20000100800 */
[C---:B------:R-:W-:Y:S01]  /*85e0*/  ISETP.GT.U32.AND P5, PT, R3.reuse, R23, PT ;  /* 0x000000170300720c */ /* 0x040fe20003fa4070 */
[C---:B------:R-:W-:Y:S01]  /*85f0*/  IMAD R35, R106.reuse, 0xa0, RZ ;  /* 0x000000a06a237824 */ /* 0x040fe200078e02ff */
[----:B------:R-:W-:Y:S01]  /*8600*/  ISETP.GT.U32.AND P6, PT, R3, R25, PT ;  /* 0x000000190300720c */ /* 0x000fe20003fc4070 */
[----:B------:R0:W-:Y:S01]  /*8610*/  STL [R1+0x28c], R29 ;  /* 0x00028c1d01007387 */ /* 0x0001e20000100800 */
[----:B------:R-:W-:Y:S01]  /*8620*/  IMAD R36, R106, 0xa2, RZ ;  /* 0x000000a26a247824 */ /* 0x000fe200078e02ff */
[----:B------:R-:W1:Y:S01]  /*8630*/  LDC R154, c[0x0][0x3a8] ;  /* 0x0000ea00ff9a7b82 */ /* 0x000e620000000800 */
[----:B0-----:R-:W-:-:S04]  /*8640*/  IMAD.MOV.U32 R29, RZ, RZ, R27 ;  /* 0x000000ffff1d7224 */ /* 0x001fc800078e001b */
[----:B------:R-:W-:Y:S01]  /*8650*/  @!P4 IMAD.MOV R29, RZ, RZ, -R29 ;  /* 0x000000ffff1dc224 */ /* 0x000fe200078e0a1d */
[----:B------:R0:W-:Y:S04]  /*8660*/  STL [R1+0x288], R28 ;  /* 0x0002881c01007387 */ /* 0x0001e80000100800 */
[----:B------:R-:W-:Y:S01]  /*8670*/  STL [R1+0x284], R29 ;  /* 0x0002841d01007387 */ /* 0x000fe20000100800 */
[----:B--2---:R-:W-:-:S03]  /*8680*/  ISETP.GE.AND P2, PT, R103, RZ, PT ;  /* 0x000000ff6700720c */ /* 0x004fc60003f46270 */
[----:B------:R-:W2:Y:S01]  /*8690*/  LDL R103, [R1+0x17e8] ;  /* 0x0017e80001677983 */ /* 0x000ea20000100800 */
[----:B------:R-:W-:Y:S01]  /*86a0*/  ISETP.GE.AND P4, PT, R155, RZ, PT ;  /* 0x000000ff9b00720c */ /* 0x000fe20003f86270 */
[----:B0-----:R-:W-:Y:S02]  /*86b0*/  IMAD.MOV.U32 R28, RZ, RZ, R26 ;  /* 0x000000ffff1c7224 */ /* 0x001fe400078e001a */
[----:B------:R-:W-:-:S10]  /*86c0*/  @!P5 IMAD.IADD R23, R23, 0x1, -R3 ;  /* 0x000000011717d824 */ /* 0x000fd400078e0a03 */
[----:B------:R-:W-:-:S05]  /*86d0*/  @!P4 IMAD.MOV R28, RZ, RZ, -R28 ;  /* 0x000000ffff1cc224 */ /* 0x000fca00078e0a1c */
[----:B------:R-:W-:Y:S01]  /*86e0*/  STL [R1+0x7c8], R28 ;  /* 0x0007c81c01007387 */ /* 0x000fe20000100800 */
[C---:B------:R-:W-:Y:S02]  /*86f0*/  ISETP.GT.U32.AND P1, PT, R3.reuse, R24, PT ;  /* 0x000000180300720c */ /* 0x040fe40003f24070 */
[----:B------:R-:W-:Y:S01]  /*8700*/  ISETP.GT.U32.AND P3, PT, R3, R22, PT ;  /* 0x000000160300720c */ /* 0x000fe20003f64070 */
[----:B------:R-:W-:-:S04]  /*8710*/  @!P6 IMAD.IADD R25, R25, 0x1, -R3 ;  /* 0x000000011919e824 */ /* 0x000fc800078e0a03 */
[----:B------:R-:W-:-:S06]  /*8720*/  IMAD.MOV.U32 R26, RZ, RZ, R25 ;  /* 0x000000ffff1a7224 */ /* 0x000fcc00078e0019 */
[--C-:B------:R-:W-:Y:S02]  /*8730*/  @!P1 IMAD.IADD R24, R24, 0x1, -R3.reuse ;  /* 0x0000000118189824 */ /* 0x100fe400078e0a03 */
[----:B------:R-:W-:Y:S02]  /*8740*/  @!P3 IMAD.IADD R22, R22, 0x1, -R3 ;  /* 0x000000011616b824 */ /* 0x000fe400078e0a03 */
[----:B------:R-:W-:-:S03]  /*8750*/  @!P2 IMAD.MOV R26, RZ, RZ, -R26 ;  /* 0x000000ffff1aa224 */ /* 0x000fc600078e0a1a */
[----:B------:R-:W-:-:S13]  /*8760*/  ISETP.GT.U32.AND P2, PT, R3, R22, PT ;  /* 0x000000160300720c */ /* 0x000fda0003f44070 */
[----:B------:R-:W-:Y:S01]  /*8770*/  @!P2 IMAD.IADD R22, R22, 0x1, -R3 ;  /* 0x000000011616a824 */ /* 0x000fe200078e0a03 */
[----:B---3--:R-:W-:Y:S02]  /*8780*/  ISETP.GE.AND P5, PT, R157, RZ, PT ;  /* 0x000000ff9d00720c */ /* 0x008fe40003fa6270 */
[----:B------:R-:W3:Y:S01]  /*8790*/  LDL R157, [R1+0x17ec] ;  /* 0x0017ec00019d7983 */ /* 0x000ee20000100800 */
[----:B----4-:R-:W-:-:S03]  /*87a0*/  ISETP.GE.AND P1, PT, R156, RZ, PT ;  /* 0x000000ff9c00720c */ /* 0x010fc60003f26270 */
[----:B------:R0:W-:Y:S02]  /*87b0*/  STL [R1+0x7c4], R26 ;  /* 0x0007c41a01007387 */ /* 0x0001e40000100800 */
[----:B0-----:R-:W-:-:S08]  /*87c0*/  IMAD.MOV.U32 R26, RZ, RZ, R23 ;  /* 0x000000ffff1a7224 */ /* 0x001fd000078e0017 */
[----:B------:R-:W-:Y:S02]  /*87d0*/  @!P1 IMAD.MOV R24, RZ, RZ, -R24 ;  /* 0x000000ffff189224 */ /* 0x000fe400078e0a18 */
[----:B------:R-:W-:-:S03]  /*87e0*/  @!P5 IMAD.MOV R26, RZ, RZ, -R26 ;  /* 0x000000ffff1ad224 */ /* 0x000fc600078e0a1a */
[----:B------:R-:W-:Y:S04]  /*87f0*/  STL [R1+0x27c], R24 ;  /* 0x00027c1801007387 */ /* 0x000fe80000100800 */
[----:B------:R-:W-:Y:S01]  /*8800*/  STL [R1+0x278], R26 ;  /* 0x0002781a01007387 */ /* 0x000fe20000100800 */
[----:B--2---:R-:W-:-:S03]  /*8810*/  ISETP.GE.AND P2, PT, R103, RZ, PT ;  /* 0x000000ff6700720c */ /* 0x004fc60003f46270 */
[----:B------:R-:W2:Y:S01]  /*8820*/  LDL R103, [R1+0x17e4] ;  /* 0x0017e40001677983 */ /* 0x000ea20000100800 */
[----:B------:R-:W-:-:S13]  /*8830*/  ISETP.GT.U32.AND P3, PT, R3, R21, PT ;  /* 0x000000150300720c */ /* 0x000fda0003f64070 */
[----:B------:R-:W-:-:S05]  /*8840*/  @!P3 IMAD.IADD R21, R21, 0x1, -R3 ;  /* 0x000000011515b824 */ /* 0x000fca00078e0a03 */
[----:B------:R-:W-:Y:S01]  /*8850*/  ISETP.GT.U32.AND P3, PT, R3, R21, PT ;  /* 0x000000150300720c */ /* 0x000fe20003f64070 */
[----:B------:R-:W-:-:S05]  /*8860*/  @!P2 IMAD.MOV R22, RZ, RZ, -R22 ;  /* 0x000000ffff16a224 */ /* 0x000fca00078e0a16 */
[----:B------:R-:W-:Y:S07]  /*8870*/  STL [R1+0x274], R22 ;  /* 0x0002741601007387 */ /* 0x000fee0000100800 */
[----:B------:R-:W-:Y:S01]  /*8880*/  @!P3 IMAD.IADD R21, R21, 0x1, -R3 ;  /* 0x000000011515b824 */ /* 0x000fe200078e0a03 */
[----:B------:R-:W-:-:S13]  /*8890*/  ISETP.GT.U32.AND P2, PT, R3, R20, PT ;  /* 0x000000140300720c */ /* 0x000fda0003f44070 */
[----:B------:R-:W-:-:S05]  /*88a0*/  @!P2 IMAD.IADD R20, R20, 0x1, -R3 ;  /* 0x000000011414a824 */ /* 0x000fca00078e0a03 */
[----:B------:R-:W-:Y:S02]  /*88b0*/  ISETP.GT.U32.AND P2, PT, R3, R20, PT ;  /* 0x000000140300720c */ /* 0x000fe40003f44070 */
[----:B---3--:R-:W-:Y:S02]  /*88c0*/  ISETP.GE.AND P3, PT, R157, RZ, PT ;  /* 0x000000ff9d00720c */ /* 0x008fe40003f66270 */
[----:B------:R-:W3:Y:S09]  /*88d0*/  LDL R157, [R1+0x17d8] ;  /* 0x0017d800019d7983 */ /* 0x000ef20000100800 */
[----:B------:R-:W-:-:S02]  /*88e0*/  @!P2 IMAD.IADD R20, R20, 0x1, -R3 ;  /* 0x000000011414a824 */ /* 0x000fc400078e0a03 */
[----:B------:R-:W-:-:S05]  /*88f0*/  @!P3 IMAD.MOV R21, RZ, RZ, -R21 ;  /* 0x000000ffff15b224 */ /* 0x000fca00078e0a15 */
        /* <DEDUP_REMOVED lines=21> */
[C---:B------:R-:W-:Y:S01]  /*8a50*/  ISETP.GT.U32.AND P3, PT, R3.reuse, R17, PT ;  /* 0x000000110300720c */ /* 0x040fe20003f64070 */
[----:B------:R-:W-:Y:S01]  /*8a60*/  @!P2 IMAD.MOV R18, RZ, RZ, -R18 ;  /* 0x000000ffff12a224 */ /* 0x000fe200078e0a12 */
[----:B------:R-:W-:-:S11]  /*8a70*/  ISETP.GT.U32.AND P2, PT, R3, R16, PT ;  /* 0x000000100300720c */ /* 0x000fd60003f44070 */
[--C-:B------:R-:W-:Y:S02]  /*8a80*/  @!P3 IMAD.IADD R17, R17, 0x1, -R3.reuse ;  /* 0x000000011111b824 */ /* 0x100fe400078e0a03 */
[----:B------:R-:W-:-:S05]  /*8a90*/  @!P2 IMAD.IADD R16, R16, 0x1, -R3 ;  /* 0x000000011010a824 */ /* 0x000fca00078e0a03 */
[----:B------:R-:W-:-:S13]  /*8aa0*/  ISETP.GT.U32.AND P2, PT, R3, R16, PT ;  /* 0x000000100300720c */ /* 0x000fda0003f44070 */
[----:B------:R-:W-:Y:S01]  /*8ab0*/  @!P2 IMAD.IADD R16, R16, 0x1, -R3 ;  /* 0x000000011010a824 */ /* 0x000fe200078e0a03 */
[----:B---3--:R-:W-:-:S13]  /*8ac0*/  ISETP.GE.AND P3, PT, R157, RZ, PT ;  /* 0x000000ff9d00720c */ /* 0x008fda0003f66270 */
[----:B------:R-:W-:Y:S01]  /*8ad0*/  @!P3 IMAD.MOV R17, RZ, RZ, -R17 ;  /* 0x000000ffff11b224 */ /* 0x000fe200078e0a11 */
[----:B------:R-:W-:-:S13]  /*8ae0*/  ISETP.GT.U32.AND P3, PT, R3, R15, PT ;  /* 0x0000000f0300720c */ /* 0x000fda0003f64070 */
[----:B------:R-:W-:-:S05]  /*8af0*/  @!P3 IMAD.IADD R15, R15, 0x1, -R3 ;  /* 0x000000010f0fb824 */ /* 0x000fca00078e0a03 */
[----:B------:R-:W-:-:S13]  /*8b00*/  ISETP.GT.U32.AND P3, PT, R3, R15, PT ;  /* 0x0000000f0300720c */ /* 0x000fda0003f64070 */
[----:B------:R-:W-:Y:S01]  /*8b10*/  @!P3 IMAD.IADD R15, R15, 0x1, -R3 ;  /* 0x000000010f0fb824 */ /* 0x000fe200078e0a03 */
[----:B------:R-:W-:-:S13]  /*8b20*/  ISETP.GE.AND P3, PT, R161, RZ, PT ;  /* 0x000000ffa100720c */ /* 0x000fda0003f66270 */
[----:B------:R-:W-:Y:S01]  /*8b30*/  @!P3 IMAD.MOV R15, RZ, RZ, -R15 ;  /* 0x000000ffff0fb224 */ /* 0x000fe200078e0a0f */
[----:B------:R-:W-:-:S13]  /*8b40*/  ISETP.GT.U32.AND P3, PT, R3, R13, PT ;  /* 0x0000000d0300720c */ /* 0x000fda0003f64070 */
[----:B------:R-:W-:-:S05]  /*8b50*/  @!P3 IMAD.IADD R13, R13, 0x1, -R3 ;  /* 0x000000010d0db824 */ /* 0x000fca00078e0a03 */
[----:B------:R-:W-:Y:S01]  /*8b60*/  ISETP.GT.U32.AND P3, PT, R3, R13, PT ;  /* 0x0000000d0300720c */ /* 0x000fe20003f64070 */
[----:B------:R-:W-:Y:S04]  /*8b70*/  STL [R1+0x7c0], R18 ;  /* 0x0007c01201007387 */ /* 0x000fe80000100800 */
[----:B------:R0:W-:Y:S08]  /*8b80*/  STL [R1+0x7bc], R17 ;  /* 0x0007bc1101007387 */ /* 0x0001f00000100800 */
[----:B------:R-:W-:Y:S01]  /*8b90*/  @!P3 IMAD.IADD R13, R13, 0x1, -R3 ;  /* 0x000000010d0db824 */ /* 0x000fe200078e0a03 */
[----:B------:R-:W-:-:S13]  /*8ba0*/  ISETP.GE.AND P3, PT, R130, RZ, PT ;  /* 0x000000ff8200720c */ /* 0x000fda0003f66270 */
[----:B------:R-:W-:Y:S01]  /*8bb0*/  @!P3 IMAD.MOV R13, RZ, RZ, -R13 ;  /* 0x000000ffff0db224 */ /* 0x000fe200078e0a0d */
[----:B------:R-:W-:-:S13]  /*8bc0*/  ISETP.GT.U32.AND P3, PT, R3, R11, PT ;  /* 0x0000000b0300720c */ /* 0x000fda0003f64070 */
[----:B------:R-:W-:Y:S01]  /*8bd0*/  @!P3 IMAD.IADD R11, R11, 0x1, -R3 ;  /* 0x000000010b0bb824 */ /* 0x000fe200078e0a03 */
[----:B--2---:R-:W-:-:S13]  /*8be0*/  ISETP.GE.AND P2, PT, R103, RZ, PT ;  /* 0x000000ff6700720c */ /* 0x004fda0003f46270 */
[----:B------:R-:W-:Y:S01]  /*8bf0*/  @!P2 IMAD.MOV R16, RZ, RZ, -R16 ;  /* 0x000000ffff10a224 */ /* 0x000fe200078e0a10 */
[----:B------:R-:W-:-:S13]  /*8c00*/  ISETP.GT.U32.AND P2, PT, R3, R14, PT ;  /* 0x0000000e0300720c */ /* 0x000fda0003f44070 */
[----:B------:R-:W-:-:S05]  /*8c10*/  @!P2 IMAD.IADD R14, R14, 0x1, -R3 ;  /* 0x000000010e0ea824 */ /* 0x000fca00078e0a03 */
[----:B------:R-:W-:-:S13]  /*8c20*/  ISETP.GT.U32.AND P2, PT, R3, R14, PT ;  /* 0x0000000e0300720c */ /* 0x000fda0003f44070 */
[----:B------:R-:W-:Y:S01]  /*8c30*/  @!P2 IMAD.IADD R14, R14, 0x1, -R3 ;  /* 0x000000010e0ea824 */ /* 0x000fe200078e0a03 */
[----:B------:R-:W-:-:S03]  /*8c40*/  ISETP.GE.AND P2, PT, R131, RZ, PT ;  /* 0x000000ff8300720c */ /* 0x000fc60003f46270 */
[----:B0-----:R-:W-:-:S10]  /*8c50*/  IMAD.MOV.U32 R17, RZ, RZ, R14 ;  /* 0x000000ffff117224 */ /* 0x001fd400078e000e */
[----:B------:R-:W-:Y:S01]  /*8c60*/  @!P2 IMAD.MOV R17, RZ, RZ, -R17 ;  /* 0x000000ffff11a224 */ /* 0x000fe200078e0a11 */
[----:B------:R-:W-:-:S13]  /*8c70*/  ISETP.GT.U32.AND P2, PT, R3, R12, PT ;  /* 0x0000000c0300720c */ /* 0x000fda0003f44070 */
[----:B------:R-:W-:-:S05]  /*8c80*/  @!P2 IMAD.IADD R12, R12, 0x1, -R3 ;  /* 0x000000010c0ca824 */ /* 0x000fca00078e0a03 */
[C---:B------:R-:W-:Y:S02]  /*8c90*/  ISETP.GT.U32.AND P2, PT, R3.reuse, R12, PT ;  /* 0x0000000c0300720c */ /* 0x040fe40003f44070 */
[----:B------:R-:W-:-:S11]  /*8ca0*/  ISETP.GT.U32.AND P3, PT, R3, R11, PT ;  /* 0x0000000b0300720c */ /* 0x000fd60003f64070 */
[--C-:B------:R-:W-:Y:S01]  /*8cb0*/  @!P2 IMAD.IADD R12, R12, 0x1, -R3.reuse ;  /* 0x000000010c0ca824 */ /* 0x100fe200078e0a03 */
[----:B------:R-:W-:Y:S01]  /*8cc0*/  ISETP.GE.AND P2, PT, R129, RZ, PT ;  /* 0x000000ff8100720c */ /* 0x000fe20003f46270 */
[----:B------:R-:W-:Y:S01]  /*8cd0*/  @!P3 IMAD.IADD R11, R11, 0x1, -R3 ;  /* 0x000000010b0bb824 */ /* 0x000fe200078e0a03 */
[----:B------:R-:W-:Y:S01]  /*8ce0*/  ISETP.GE.AND P3, PT, R128, RZ, PT ;  /* 0x000000ff8000720c */ /* 0x000fe20003f66270 */
[----:B------:R-:W-:Y:S02]  /*8cf0*/  IMAD.MOV.U32 R29, RZ, RZ, R12 ;  /* 0x000000ffff1d7224 */ /* 0x000fe400078e000c */
[----:B------:R-:W-:-:S08]  /*8d00*/  IMAD.MOV.U32 R34, RZ, RZ, R11 ;  /* 0x000000ffff227224 */ /* 0x000fd000078e000b */
[----:B------:R-:W-:Y:S01]  /*8d10*/  @!P2 IMAD.MOV R29, RZ, RZ, -R29 ;  /* 0x000000ffff1da224 */ /* 0x000fe200078e0a1d */
[C---:B------:R-:W-:Y:S01]  /*8d20*/  ISETP.GT.U32.AND P2, PT, R3.reuse, R10, PT ;  /* 0x0000000a0300720c */ /* 0x040fe20003f44070 */
[----:B------:R-:W-:Y:S01]  /*8d30*/  @!P3 IMAD.MOV R34, RZ, RZ, -R34 ;  /* 0x000000ffff22b224 */ /* 0x000fe200078e0a22 */
[----:B------:R-:W-:-:S11]  /*8d40*/  ISETP.GT.U32.AND P3, PT, R3, R9, PT ;  /* 0x000000090300720c */ /* 0x000fd60003f64070 */
[--C-:B------:R-:W-:Y:S02]  /*8d50*/  @!P2 IMAD.IADD R10, R10, 0x1, -R3.reuse ;  /* 0x000000010a0aa824 */ /* 0x100fe400078e0a03 */
[----:B------:R-:W-:-:S03]  /*8d60*/  @!P3 IMAD.IADD R9, R9, 0x1, -R3 ;  /* 0x000000010909b824 */ /* 0x000fc600078e0a03 */
[C---:B------:R-:W-:Y:S02]  /*8d70*/  ISETP.GT.U32.AND P2, PT, R3.reuse, R10, PT ;  /* 0x0000000a0300720c */ /* 0x040fe40003f44070 */
[----:B------:R-:W-:-:S11]  /*8d80*/  ISETP.GT.U32.AND P3, PT, R3, R9, PT ;  /* 0x000000090300720c */ /* 0x000fd60003f64070 */
[--C-:B------:R-:W-:Y:S01]  /*8d90*/  @!P2 IMAD.IADD R10, R10, 0x1, -R3.reuse ;  /* 0x000000010a0aa824 */ /* 0x100fe200078e0a03 */
[----:B------:R-:W-:Y:S01]  /*8da0*/  ISETP.GE.AND P2, PT, R127, RZ, PT ;  /* 0x000000ff7f00720c */ /* 0x000fe20003f46270 */
[----:B------:R-:W-:Y:S01]  /*8db0*/  @!P3 IMAD.IADD R9, R9, 0x1, -R3 ;  /* 0x000000010909b824 */ /* 0x000fe200078e0a03 */
[----:B------:R-:W-:Y:S01]  /*8dc0*/  ISETP.GE.AND P3, PT, R125, RZ, PT ;  /* 0x000000ff7d00720c */ /* 0x000fe20003f66270 */
[----:B------:R-:W-:-:S10]  /*8dd0*/  IMAD.MOV.U32 R42, RZ, RZ, R10 ;  /* 0x000000ffff2a7224 */ /* 0x000fd400078e000a */
[----:B------:R-:W-:Y:S01]  /*8de0*/  @!P2 IMAD.MOV R42, RZ, RZ, -R42 ;  /* 0x000000ffff2aa224 */ /* 0x000fe200078e0a2a */
[C---:B------:R-:W-:Y:S01]  /*8df0*/  ISETP.GT.U32.AND P2, PT, R3.reuse, R8, PT ;  /* 0x000000080300720c */ /* 0x040fe20003f44070 */
[----:B------:R-:W-:Y:S01]  /*8e00*/  @!P3 IMAD.MOV R9, RZ, RZ, -R9 ;  /* 0x000000ffff09b224 */ /* 0x000fe200078e0a09 */
[----:B------:R-:W-:-:S11]  /*8e10*/  ISETP.GT.U32.AND P3, PT, R3, R7, PT ;  /* 0x000000070300720c */ /* 0x000fd60003f64070 */
[--C-:B------:R-:W-:Y:S02]  /*8e20*/  @!P2 IMAD.IADD R8, R8, 0x1, -R3.reuse ;  /* 0x000000010808a824 */ /* 0x100fe400078e0a03 */
[----:B------:R-:W-:-:S03]  /*8e30*/  @!P3 IMAD.IADD R7, R7, 0x1, -R3 ;  /* 0x000000010707b824 */ /* 0x000fc600078e0a03 */
[----:B------:R-:W-:Y:S02]  /*8e40*/  ISETP.GT.U32.AND P2, PT, R3, R8, PT ;  /* 0x000000080300720c */ /* 0x000fe40003f44070 */
[----:B------:R-:W-:-:S11]  /*8e50*/  ISETP.GE.AND P3, PT, R124, RZ, PT ;  /* 0x000000ff7c00720c */ /* 0x000fd60003f66270 */
[----:B------:R-:W-:-:S04]  /*8e60*/  @!P2 IMAD.IADD R8, R8, 0x1, -R3 ;  /* 0x000000010808a824 */ /* 0x000fc800078e0a03 */
[----:B------:R-:W-:Y:S01]  /*8e70*/  @!P3 IMAD.MOV R8, RZ, RZ, -R8 ;  /* 0x000000ffff08b224 */ /* 0x000fe200078e0a08 */
[C---:B------:R-:W-:Y:S02]  /*8e80*/  ISETP.GT.U32.AND P3, PT, R3.reuse, R7, PT ;  /* 0x000000070300720c */ /* 0x040fe40003f64070 */
[----:B------:R-:W-:-:S11]  /*8e90*/  ISETP.GT.U32.AND P2, PT, R3, R6, PT ;  /* 0x000000060300720c */ /* 0x000fd60003f44070 */
[--C-:B------:R-:W-:Y:S01]  /*8ea0*/  @!P3 IMAD.IADD R7, R7, 0x1, -R3.reuse ;  /* 0x000000010707b824 */ /* 0x100fe200078e0a03 */
[----:B------:R-:W-:Y:S01]  /*8eb0*/  ISETP.GT.U32.AND P3, PT, R3, R5, PT ;  /* 0x000000050300720c */ /* 0x000fe20003f64070 */
[----:B------:R-:W-:-:S05]  /*8ec0*/  @!P2 IMAD.IADD R6, R6, 0x1, -R3 ;  /* 0x000000010606a824 */ /* 0x000fca00078e0a03 */
[----:B------:R-:W-:-:S07]  /*8ed0*/  ISETP.GT.U32.AND P2, PT, R3, R6, PT ;  /* 0x000000060300720c */ /* 0x000fce0003f44070 */
[----:B------:R-:W-:-:S05]  /*8ee0*/  @!P3 IMAD.IADD R5, R5, 0x1, -R3 ;  /* 0x000000010505b824 */ /* 0x000fca00078e0a03 */
[----:B------:R-:W-:Y:S01]  /*8ef0*/  ISETP.GT.U32.AND P3, PT, R3, R5, PT ;  /* 0x000000050300720c */ /* 0x000fe20003f64070 */
[----:B------:R-:W-:Y:S01]  /*8f00*/  @!P2 IMAD.IADD R6, R6, 0x1, -R3 ;  /* 0x000000010606a824 */ /* 0x000fe200078e0a03 */
[----:B------:R-:W-:Y:S01]  /*8f10*/  ISETP.GE.AND P2, PT, R123, RZ, PT ;  /* 0x000000ff7b00720c */ /* 0x000fe20003f46270 */
[----:B------:R-:W-:Y:S01]  /*8f20*/  IMAD.MOV.U32 R56, RZ, RZ, R7 ;  /* 0x000000ffff387224 */ /* 0x000fe200078e0007 */
[----:B------:R-:W-:Y:S09]  /*8f30*/  STL [R1+0x264], R16 ;  /* 0x0002641001007387 */ /* 0x000ff20000100800 */
[----:B------:R-:W-:Y:S01]  /*8f40*/  @!P3 IMAD.IADD R5, R5, 0x1, -R3 ;  /* 0x000000010505b824 */ /* 0x000fe200078e0a03 */
[----:B------:R-:W-:Y:S01]  /*8f50*/  ISETP.GT.U32.AND P3, PT, R3, R4, PT ;  /* 0x000000040300720c */ /* 0x000fe20003f64070 */
[----:B------:R-:W-:Y:S01]  /*8f60*/  @!P2 IMAD.MOV R56, RZ, RZ, -R56 ;  /* 0x000000ffff38a224 */ /* 0x000fe200078e0a38 */
[----:B------:R-:W-:Y:S01]  /*8f70*/  STL [R1+0x260], R15 ;  /* 0x0002600f01007387 */ /* 0x000fe20000100800 */
[----:B------:R-:W-:-:S03]  /*8f80*/  ISETP.GE.AND P2, PT, R122, RZ, PT ;  /* 0x000000ff7a00720c */ /* 0x000fc60003f46270 */
[----:B------:R-:W-:Y:S04]  /*8f90*/  STL [R1+0x25c], R17 ;  /* 0x00025c1101007387 */ /* 0x000fe80000100800 */
[----:B------:R-:W-:Y:S04]  /*8fa0*/  STL [R1+0x258], R13 ;  /* 0x0002580d01007387 */ /* 0x000fe80000100800 */
[----:B------:R-:W-:Y:S01]  /*8fb0*/  STL [R1+0x254], R29 ;  /* 0x0002541d01007387 */ /* 0x000fe20000100800 */
[----:B------:R-:W-:-:S03]  /*8fc0*/  @!P3 IMAD.IADD R4, R4, 0x1, -R3 ;  /* 0x000000010404b824 */ /* 0x000fc600078e0a03 */
[----:B------:R-:W-:Y:S04]  /*8fd0*/  STL [R1+0x250], R34 ;  /* 0x0002502201007387 */ /* 0x000fe80000100800 */
[----:B------:R-:W-:Y:S04]  /*8fe0*/  STL [R1+0x7b8], R42 ;  /* 0x0007b82a01007387 */ /* 0x000fe80000100800 */
[----:B------:R-:W-:Y:S04]  /*8ff0*/  STL [R1+0x7b4], R9 ;  /* 0x0007b40901007387 */ /* 0x000fe80000100800 */
[----:B------:R-:W-:Y:S04]  /*9000*/  STL [R1+0x24c], R8 ;  /* 0x00024c0801007387 */ /* 0x000fe80000100800 */
[----:B------:R0:W-:Y:S01]  /*9010*/  STL [R1+0x248], R56 ;  /* 0x0002483801007387 */ /* 0x0001e20000100800 */
[----:B------:R-:W-:Y:S01]  /*9020*/  ISETP.GT.U32.AND P3, PT, R3, R4, PT ;  /* 0x000000040300720c */ /* 0x000fe20003f64070 */
[----:B0-----:R-:W-:-:S04]  /*9030*/  IMAD.MOV.U32 R56, RZ, RZ, R6 ;  /* 0x000000ffff387224 */ /* 0x001fc800078e0006 */
[----:B------:R-:W-:Y:S01]  /*9040*/  @!P2 IMAD.MOV R56, RZ, RZ, -R56 ;  /* 0x000000ffff38a224 */ /* 0x000fe200078e0a38 */
[----:B------:R-:W-:-:S07]  /*9050*/  ISETP.GE.AND P2, PT, R120, RZ, PT ;  /* 0x000000ff7800720c */ /* 0x000fce0003f46270 */
[----:B------:R-:W-:Y:S01]  /*9060*/  @!P3 IMAD.IADD R4, R4, 0x1, -R3 ;  /* 0x000000010404b824 */ /* 0x000fe200078e0a03 */
[----:B------:R0:W-:Y:S01]  /*9070*/  STL [R1+0x244], R56 ;  /* 0x0002443801007387 */ /* 0x0001e20000100800 */
[----:B------:R-:W-:Y:S01]  /*9080*/  ISETP.GT.U32.AND P3, PT, R3, R110, PT ;  /* 0x0000006e0300720c */ /* 0x000fe20003f64070 */
[----:B0-----:R-:W-:-:S04]  /*9090*/  IMAD.MOV.U32 R56, RZ, RZ, R5 ;  /* 0x000000ffff387224 */ /* 0x001fc800078e0005 */
[----:B------:R-:W-:Y:S01]  /*90a0*/  @!P2 IMAD.MOV R56, RZ, RZ, -R56 ;  /* 0x000000ffff38a224 */ /* 0x000fe200078e0a38 */
[----:B------:R-:W-:-:S07]  /*90b0*/  ISETP.GT.U32.AND P2, PT, R3, R108, PT ;  /* 0x0000006c0300720c */ /* 0x000fce0003f44070 */
[----:B------:R-:W-:-:S05]  /*90c0*/  @!P3 IMAD.IADD R110, R110, 0x1, -R3 ;  /* 0x000000016e6eb824 */ /* 0x000fca00078e0a03 */
[----:B------:R-:W-:Y:S01]  /*90d0*/  ISETP.GT.U32.AND P3, PT, R3, R110, PT ;  /* 0x0000006e0300720c */ /* 0x000fe20003f64070 */
[----:B------:R-:W-:-:S05]  /*90e0*/  @!P2 IMAD.IADD R108, R108, 0x1, -R3 ;  /* 0x000000016c6ca824 */ /* 0x000fca00078e0a03 */
[----:B------:R-:W-:-:S07]  /*90f0*/  ISETP.GT.U32.AND P2, PT, R3, R108, PT ;  /* 0x0000006c0300720c */ /* 0x000fce0003f44070 */
[----:B------:R-:W-:Y:S01]  /*9100*/  @!P3 IMAD.IADD R110, R110, 0x1, -R3 ;  /* 0x000000016e6eb824 */ /* 0x000fe200078e0a03 */
[----:B------:R-:W-:Y:S01]  /*9110*/  ISETP.GT.U32.AND P3, PT, R3, R111, PT ;  /* 0x0000006f0300720c */ /* 0x000fe20003f64070 */
[----:B------:R-:W-:-:S04]  /*9120*/  IMAD.MOV.U32 R155, RZ, RZ, R119 ;  /* 0x000000ffff9b7224 */ /* 0x000fc800078e0077 */
[----:B------:R-:W-:Y:S01]  /*9130*/  @!P2 IMAD.IADD R108, R108, 0x1, -R3 ;  /* 0x000000016c6ca824 */ /* 0x000fe200078e0a03 */
[----:B------:R-:W-:-:S07]  /*9140*/  ISETP.GT.U32.AND P2, PT, R3, R109, PT ;  /* 0x0000006d0300720c */ /* 0x000fce0003f44070 */
[----:B------:R-:W-:Y:S01]  /*9150*/  @!P3 IMAD.IADD R111, R111, 0x1, -R3 ;  /* 0x000000016f6fb824 */ /* 0x000fe200078e0a03 */
[----:B------:R-:W-:-:S05]  /*9160*/  ISETP.GE.AND P3, PT, R155, RZ, PT ;  /* 0x000000ff9b00720c */ /* 0x000fca0003f66270 */
[----:B------:R-:W-:-:S05]  /*9170*/  @!P2 IMAD.IADD R109, R109, 0x1, -R3 ;  /* 0x000000016d6da824 */ /* 0x000fca00078e0a03 */
[----:B------:R-:W-:-:S03]  /*9180*/  ISETP.GT.U32.AND P2, PT, R3, R109, PT ;  /* 0x0000006d0300720c */ /* 0x000fc60003f44070 */
[----:B------:R-:W-:Y:S01]  /*9190*/  @!P3 IMAD.MOV R4, RZ, RZ, -R4 ;  /* 0x000000ffff04b224 */ /* 0x000fe200078e0a04 */
[----:B------:R-:W-:Y:S01]  /*91a0*/  ISETP.GT.U32.AND P3, PT, R3, R111, PT ;  /* 0x0000006f0300720c */ /* 0x000fe20003f64070 */
[----:B------:R-:W-:Y:S08]  /*91b0*/  STL [R1+0x240], R56 ;  /* 0x0002403801007387 */ /* 0x000ff00000100800 */
[----:B------:R-:W-:Y:S01]  /*91c0*/  @!P2 IMAD.IADD R109, R109, 0x1, -R3 ;  /* 0x000000016d6da824 */ /* 0x000fe200078e0a03 */
[----:B------:R-:W-:-:S03]  /*91d0*/  ISETP.GT.U32.AND P2, PT, R3, R160, PT ;  /* 0x000000a00300720c */ /* 0x000fc60003f44070 */
[--C-:B------:R-:W-:Y:S01]  /*91e0*/  @!P3 IMAD.IADD R111, R111, 0x1, -R3.reuse ;  /* 0x000000016f6fb824 */ /* 0x100fe200078e0a03 */
[----:B------:R-:W-:Y:S04]  /*91f0*/  STL [R1+0x18f4], R108 ;  /* 0x0018f46c01007387 */ /* 0x000fe80000100800 */
[----:B------:R0:W-:Y:S04]  /*9200*/  STL [R1+0x18f8], R110 ;  /* 0x0018f86e01007387 */ /* 0x0001e80000100800 */
[----:B------:R-:W-:Y:S01]  /*9210*/  STL [R1+0x18fc], R109 ;  /* 0x0018fc6d01007387 */ /* 0x000fe20000100800 */
[----:B------:R-:W-:-:S03]  /*9220*/  @!P2 IMAD.IADD R160, R160, 0x1, -R3 ;  /* 0x00000001a0a0a824 */ /* 0x000fc600078e0a03 */
[----:B------:R-:W-:Y:S01]  /*9230*/  STL [R1+0x23c], R4 ;  /* 0x00023c0401007387 */ /* 0x000fe20000100800 */
[C---:B------:R-:W-:Y:S01]  /*9240*/  ISETP.GT.U32.AND P3, PT, R3.reuse, R159, PT ;  /* 0x0000009f0300720c */ /* 0x040fe20003f64070 */
[----:B0-----:R-:W0:Y:S02]  /*9250*/  LDC R110, c[0x0][0x3a8] ;  /* 0x0000ea00ff6e7b82 */ /* 0x001e240000000800 */
[----:B------:R2:W-:Y:S01]  /*9260*/  STL [R1+0x1900], R111 ;  /* 0x0019006f01007387 */ /* 0x0005e20000100800 */
[----:B------:R-:W-:-:S05]  /*9270*/  ISETP.GT.U32.AND P2, PT, R3, R160, PT ;  /* 0x000000a00300720c */ /* 0x000fca0003f44070 */
[----:B------:R-:W3:Y:S08]  /*9280*/  LDC R108, c[0x0][0x3a8] ;  /* 0x0000ea00ff6c7b82 */ /* 0x000ef00000000800 */
[----:B--2---:R-:W2:Y:S01]  /*9290*/  LDC R111, c[0x0][0x3a8] ;  /* 0x0000ea00ff6f7b82 */ /* 0x004ea20000000800 */
[--C-:B------:R-:W-:Y:S02]  /*92a0*/  @!P2 IMAD.IADD R160, R160, 0x1, -R3.reuse ;  /* 0x00000001a0a0a824 */ /* 0x100fe400078e0a03 */
[----:B------:R-:W-:-:S03]  /*92b0*/  @!P3 IMAD.IADD R159, R159, 0x1, -R3 ;  /* 0x000000019f9fb824 */ /* 0x000fc600078e0a03 */
[----:B------:R2:W-:Y:S01]  /*92c0*/  STL [R1+0x1904], R160 ;  /* 0x001904a001007387 */ /* 0x0005e20000100800 */
[----:B------:R-:W-:Y:S01]  /*92d0*/  ISETP.GT.U32.AND P2, PT, R3, R158, PT ;  /* 0x0000009e0300720c */ /* 0x000fe20003f44070 */
[----:B------:R-:W-:Y:S01]  /*92e0*/  IMAD R16, R106, 0x82, RZ ;  /* 0x000000826a107824 */ /* 0x000fe200078e02ff */
[----:B------:R-:W4:Y:S01]  /*92f0*/  LDC R109, c[0x0][0x3a8] ;  /* 0x0000ea00ff6d7b82 */ /* 0x000f220000000800 */
[----:B--2---:R-:W-:Y:S01]  /*9300*/  IMAD R160, R111, 0x11e, RZ ;  /* 0x0000011e6fa07824 */ /* 0x004fe200078e02ff */
[----:B0-----:R-:W-:-:S06]  /*9310*/  LEA R111, P3, R110, R2, 0x6 ;  /* 0x000000026e6f7211 */ /* 0x001fcc00078630ff */
[----:B------:R-:W0:Y:S03]  /*9320*/  LDC R110, c[0x0][0x3a8] ;  /* 0x0000ea00ff6e7b82 */ /* 0x000e260000000800 */
[----:B------:R-:W-:Y:S01]  /*9330*/  @!P2 IMAD.IADD R158, R158, 0x1, -R3 ;  /* 0x000000019e9ea824 */ /* 0x000fe200078e0a03 */
[----:B------:R-:W-:Y:S04]  /*9340*/  STL [R1+0x1908], R159 ;  /* 0x0019089f01007387 */ /* 0x000fe80000100800 */
[----:B------:R2:W-:Y:S04]  /*9350*/  STL [R1+0xab0], R111 ;  /* 0x000ab06f01007387 */ /* 0x0005e80000100800 */
[----:B------:R-:W-:Y:S04]  /*9360*/  STL [R1+0x1910], R158 ;  /* 0x0019109e01007387 */ /* 0x000fe80000100800 */
[----:B------:R0:W-:Y:S01]  /*9370*/  STL [R1+0x190c], R3 ;  /* 0x00190c0301007387 */ /* 0x0001e20000100800 */
[----:B--2---:R-:W2:Y:S01]  /*9380*/  LDC R111, c[0x0][0x3a8] ;  /* 0x0000ea00ff6f7b82 */ /* 0x004ea20000000800 */
[----:B0-----:R-:W-:-:S07]  /*9390*/  LEA R3, P2, R110, R2, 0x7 ;  /* 0x000000026e037211 */ /* 0x001fce00078438ff */
[----:B------:R-:W0:Y:S01]  /*93a0*/  LDC R110, c[0x0][0x3a8] ;  /* 0x0000ea00ff6e7b82 */ /* 0x000e220000000800 */
[----:B------:R-:W-:Y:S01]  /*93b0*/  IMAD.SHL.U32 R159, R106, 0x20, RZ ;  /* 0x000000206a9f7824 */ /* 0x000fe200078e00ff */
[----:B------:R0:W-:Y:S01]  /*93c0*/  STL [R1+0xbb0], R3 ;  /* 0x000bb00301007387 */ /* 0x0001e20000100800 */
[----:B---3--:R-:W-:-:S03]  /*93d0*/  IMAD R4, R108, 0x102, RZ ;  /* 0x000001026c047824 */ /* 0x008fc600078e02ff */
[----:B------:R-:W-:Y:S01]  /*93e0*/  LEA.HI.X.SX32 R159, R159, R0, 0x1, P3 ;  /* 0x000000009f9f7211 */ /* 0x000fe200018f0eff */
[C---:B------:R-:W-:Y:S01]  /*93f0*/  IMAD R14, R106.reuse, 0x42, RZ ;  /* 0x000000426a0e7824 */ /* 0x040fe200078e02ff */
[----:B------:R-:W3:Y:S01]  /*9400*/  LDC R108, c[0x0][0x3a8] ;  /* 0x0000ea00ff6c7b82 */ /* 0x000ee20000000800 */
[----:B--2---:R-:W-:Y:S02]  /*9410*/  IMAD R158, R111, 0x120, RZ ;  /* 0x000001206f9e7824 */ /* 0x004fe400078e02ff */
[----:B------:R-:W-:Y:S01]  /*9420*/  IMAD.SHL.U32 R111, R106, 0x40, RZ ;  /* 0x000000406a6f7824 */ /* 0x000fe200078e00ff */
[----:B------:R2:W-:Y:S01]  /*9430*/  STL [R1+0xaac], R159 ;  /* 0x000aac9f01007387 */ /* 0x0005e20000100800 */
[----:B0-----:R-:W-:Y:S01]  /*9440*/  LEA R3, P3, R110, R2, 0x8 ;  /* 0x000000026e037211 */ /* 0x001fe200078640ff */
[C---:B------:R-:W-:Y:S02]  /*9450*/  IMAD R17, R106.reuse, 0x84, RZ ;  /* 0x000000846a117824 */ /* 0x040fe400078e02ff */
[----:B------:R-:W0:Y:S01]  /*9460*/  LDC R110, c[0x0][0x3a8] ;  /* 0x0000ea00ff6e7b82 */ /* 0x000e220000000800 */
[----:B--2---:R-:W-:Y:S01]  /*9470*/  LEA.HI.X.SX32 R159, R111, R0, 0x1, P2 ;  /* 0x000000006f9f7211 */ /* 0x004fe200010f0eff */
[----:B------:R2:W-:Y:S01]  /*9480*/  STL [R1+0xdb0], R3 ;  /* 0x000db00301007387 */ /* 0x0005e20000100800 */
[----:B------:R-:W-:-:S03]  /*9490*/  IMAD.SHL.U32 R111, R106, 0x80, RZ ;  /* 0x000000806a6f7824 */ /* 0x000fc600078e00ff */
[----:B------:R1:W-:Y:S01]  /*94a0*/  STL [R1+0xbac], R159 ;  /* 0x000bac9f01007387 */ /* 0x0003e20000100800 */
[----:B--2---:R-:W-:-:S05]  /*94b0*/  IADD3 R3, P2, PT, R4, R2, RZ ;  /* 0x0000000204037210 */ /* 0x004fca0007f5e0ff */
[----:B------:R2:W-:Y:S01]  /*94c0*/  STL [R1+0xdb8], R3 ;  /* 0x000db80301007387 */ /* 0x0005e20000100800 */
[----:B-1----:R-:W-:Y:S01]  /*94d0*/  IMAD R159, R106, 0x81, RZ ;  /* 0x000000816a9f7824 */ /* 0x002fe200078e02ff */
[-C--:B--2---:R-:W-:Y:S02]  /*94e0*/  LEA.HI.X.SX32 R3, R111, R0.reuse, 0x1, P3 ;  /* 0x000000006f037211 */ /* 0x084fe400018f0eff */
[----:B------:R-:W1:Y:S03]  /*94f0*/  LDC R111, c[0x0][0x3a8] ;  /* 0x0000ea00ff6f7b82 */ /* 0x000e660000000800 */
[----:B------:R2:W-:Y:S02]  /*9500*/  STL [R1+0xdac], R3 ;  /* 0x000dac0301007387 */ /* 0x0005e40000100800 */
[----:B--2---:R-:W-:-:S03]  /*9510*/  LEA.HI.X.SX32 R3, R159, R0, 0x1, P2 ;  /* 0x000000009f037211 */ /* 0x004fc600010f0eff */
[----:B------:R-:W2:Y:S01]  /*9520*/  LDC R159, c[0x0][0x3a8] ;  /* 0x0000ea00ff9f7b82 */ /* 0x000ea20000000800 */
[----:B------:R-:W-:-:S05]  /*9530*/  IADD3 R4, P3, PT, R16, R2, RZ ;  /* 0x0000000210047210 */ /* 0x000fca0007f7e0ff */
[----:B------:R1:W-:Y:S04]  /*9540*/  STL [R1+0xbb8], R4 ;  /* 0x000bb80401007387 */ /* 0x0003e80000100800 */
[----:B------:R0:W-:Y:S01]  /*9550*/  STL [R1+0xdb4], R3 ;  /* 0x000db40301007387 */ /* 0x0001e20000100800 */
[----:B-1----:R-:W-:Y:S02]  /*9560*/  IMAD R4, R111, 0x104, RZ ;  /* 0x000001046f047824 */ /* 0x002fe400078e02ff */
[C---:B------:R-:W-:Y:S01]  /*9570*/  IMAD R18, R106.reuse, 0x86, RZ ;  /* 0x000000866a127824 */ /* 0x040fe200078e02ff */
[----:B------:R-:W1:Y:S01]  /*9580*/  LDC R111, c[0x0][0x3a8] ;  /* 0x0000ea00ff6f7b82 */ /* 0x000e620000000800 */
[----:B0-----:R-:W-:Y:S01]  /*9590*/  IMAD R3, R106, 0x41, RZ ;  /* 0x000000416a037824 */ /* 0x001fe200078e02ff */
[----:B------:R-:W-:Y:S01]  /*95a0*/  IADD3 R4, P2, PT, R4, R2, RZ ;  /* 0x0000000204047210 */ /* 0x000fe20007f5e0ff */
[----:B--2---:R-:W-:-:S03]  /*95b0*/  IMAD R159, R159, 0x106, RZ ;  /* 0x000001069f9f7824 */ /* 0x004fc600078e02ff */
[----:B------:R-:W-:Y:S01]  /*95c0*/  LEA.HI.X.SX32 R3, R3, R0, 0x1, P3 ;  /* 0x0000000003037211 */ /* 0x000fe200018f0eff */
[----:B------:R0:W-:Y:S04]  /*95d0*/  STL [R1+0xdc0], R4 ;  /* 0x000dc00401007387 */ /* 0x0001e80000100800 */
[----:B------:R2:W-:Y:S01]  /*95e0*/  STL [R1+0xbb4], R3 ;  /* 0x000bb40301007387 */ /* 0x0005e20000100800 */
[----:B0-----:R-:W-:Y:S01]  /*95f0*/  IADD3 R4, P3, PT, R159, R2, RZ ;  /* 0x000000029f047210 */ /* 0x001fe20007f7e0ff */
[----:B------:R-:W-:Y:S01]  /*9600*/  IMAD R159, R106, 0x83, RZ ;  /* 0x000000836a9f7824 */ /* 0x000fe200078e02ff */
[----:B--2---:R-:W0:Y:S03]  /*9610*/  LDC R3, c[0x0][0x3a8] ;  /* 0x0000ea00ff037b82 */ /* 0x004e260000000800 */
[----:B------:R2:W-:Y:S01]  /*9620*/  STL [R1+0xdc8], R4 ;  /* 0x000dc80401007387 */ /* 0x0005e20000100800 */
[----:B------:R-:W-:-:S02]  /*9630*/  LEA.HI.X.SX32 R159, R159, R0, 0x1, P3 ;  /* 0x000000009f9f7211 */ /* 0x000fc400018f0eff */
[----:B--2---:R-:W-:Y:S02]  /*9640*/  LEA.HI.X.SX32 R4, R16, R0, 0x1, P2 ;  /* 0x0000000010047211 */ /* 0x004fe400010f0eff */
[----:B------:R-:W-:-:S03]  /*9650*/  IADD3 R16, P2, PT, R14, R2, RZ ;  /* 0x000000020e107210 */ /* 0x000fc60007f5e0ff */
[----:B------:R-:W-:Y:S04]  /*9660*/  STL [R1+0xdbc], R4 ;  /* 0x000dbc0401007387 */ /* 0x000fe80000100800 */
[----:B------:R-:W-:Y:S04]  /*9670*/  STL [R1+0xab8], R16 ;  /* 0x000ab81001007387 */ /* 0x000fe80000100800 */
[----:B------:R2:W-:Y:S02]  /*9680*/  STL [R1+0xdc4], R159 ;  /* 0x000dc49f01007387 */ /* 0x0005e40000100800 */
[----:B--2---:R-:W2:Y:S01]  /*9690*/  LDC R159, c[0x0][0x3a8] ;  /* 0x0000ea00ff9f7b82 */ /* 0x004ea20000000800 */
[----:B0-----:R-:W-:Y:S01]  /*96a0*/  IMAD R4, R3, 0x126, RZ ;  /* 0x0000012603047824 */ /* 0x001fe200078e02ff */
[----:B------:R-:W-:Y:S01]  /*96b0*/  IADD3 R3, P3, PT, R17, R2, RZ ;  /* 0x0000000211037210 */ /* 0x000fe20007f7e0ff */
[----:B------:R-:W-:-:S04]  /*96c0*/  IMAD R16, R106, 0x21, RZ ;  /* 0x000000216a107824 */ /* 0x000fc800078e02ff */
[----:B------:R4:W-:Y:S01]  /*96d0*/  STL [R1+0xbc0], R3 ;  /* 0x000bc00301007387 */ /* 0x0009e20000100800 */
[----:B------:R-:W-:Y:S01]  /*96e0*/  LEA.HI.X.SX32 R16, R16, R0, 0x1, P2 ;  /* 0x0000000010107211 */ /* 0x000fe200010f0eff */
[----:B----4-:R-:W-:-:S04]  /*96f0*/  IMAD R3, R109, 0x108, RZ ;  /* 0x000001086d037824 */ /* 0x010fc800078e02ff */
[----:B------:R0:W-:Y:S01]  /*9700*/  STL [R1+0xab4], R16 ;  /* 0x000ab41001007387 */ /* 0x0001e20000100800 */
[----:B------:R-:W-:Y:S01]  /*9710*/  IMAD R19, R106, 0x44, RZ ;  /* 0x000000446a137824 */ /* 0x000fe200078e02ff */
[----:B------:R-:W4:Y:S01]  /*9720*/  LDC R109, c[0x0][0x3a8] ;  /* 0x0000ea00ff6d7b82 */ /* 0x000f220000000800 */
[----:B------:R-:W-:Y:S01]  /*9730*/  IADD3 R3, P2, PT, R3, R2, RZ ;  /* 0x0000000203037210 */ /* 0x000fe20007f5e0ff */
[----:B--2---:R-:W-:-:S04]  /*9740*/  IMAD R159, R159, 0x10a, RZ ;  /* 0x0000010a9f9f7824 */ /* 0x004fc800078e02ff */
[----:B------:R2:W-:Y:S01]  /*9750*/  STL [R1+0xdd0], R3 ;  /* 0x000dd00301007387 */ /* 0x0005e20000100800 */
[----:B0-----:R-:W-:Y:S02]  /*9760*/  LEA.HI.X.SX32 R16, R14, R0, 0x1, P3 ;  /* 0x000000000e107211 */ /* 0x001fe400018f0eff */
[----:B------:R-:W-:Y:S02]  /*9770*/  IADD3 R14, P3, PT, R159, R2, RZ ;  /* 0x000000029f0e7210 */ /* 0x000fe40007f7e0ff */
[----:B------:R-:W0:Y:S01]  /*9780*/  LDC R159, c[0x0][0x3a8] ;  /* 0x0000ea00ff9f7b82 */ /* 0x000e220000000800 */
[----:B------:R-:W-:Y:S01]  /*9790*/  STL [R1+0xbbc], R16 ;  /* 0x000bbc1001007387 */ /* 0x000fe20000100800 */
[----:B--2---:R-:W-:-:S03]  /*97a0*/  LEA.HI.X.SX32 R3, R17, R0, 0x1, P2 ;  /* 0x0000000011037211 */ /* 0x004fc600010f0eff */
[----:B------:R-:W-:Y:S04]  /*97b0*/  STL [R1+0xdd8], R14 ;  /* 0x000dd80e01007387 */ /* 0x000fe80000100800 */
[----:B------:R2:W-:Y:S02]  /*97c0*/  STL [R1+0xdcc], R3 ;  /* 0x000dcc0301007387 */ /* 0x0005e40000100800 */
[----:B--2---:R-:W2:Y:S01]  /*97d0*/  LDC R3, c[0x0][0x3a8] ;  /* 0x0000ea00ff037b82 */ /* 0x004ea20000000800 */
[----:B------:R-:W-:Y:S01]  /*97e0*/  IADD3 R14, P2, PT, R18, R2, RZ ;  /* 0x00000002120e7210 */ /* 0x000fe20007f5e0ff */
[----:B------:R-:W-:Y:S02]  /*97f0*/  IMAD R16, R106, 0x85, RZ ;  /* 0x000000856a107824 */ /* 0x000fe400078e02ff */
[----:B0-----:R-:W-:-:S04]  /*9800*/  IMAD R17, R159, 0x12a, RZ ;  /* 0x0000012a9f117824 */ /* 0x001fc800078e02ff */
[----:B------:R-:W0:Y:S01]  /*9810*/  LDC R159, c[0x0][0x3a8] ;  /* 0x0000ea00ff9f7b82 */ /* 0x000e220000000800 */
[----:B------:R1:W-:Y:S02]  /*9820*/  STL [R1+0xbc8], R14 ;  /* 0x000bc80e01007387 */ /* 0x0003e40000100800 */
[----:B-1----:R-:W-:Y:S01]  /*9830*/  LEA.HI.X.SX32 R14, R16, R0, 0x1, P3 ;  /* 0x00000000100e7211 */ /* 0x002fe200018f0eff */
[----:B--2---:R-:W-:-:S04]  /*9840*/  IMAD R3, R3, 0x10c, RZ ;  /* 0x0000010c03037824 */ /* 0x004fc800078e02ff */
[----:B------:R1:W-:Y:S02]  /*9850*/  STL [R1+0xdd4], R14 ;  /* 0x000dd40e01007387 */ /* 0x0003e40000100800 */
[----:B-1----:R-:W-:Y:S02]  /*9860*/  IADD3 R14, P3, PT, R3, R2, RZ ;  /* 0x00000002030e7210 */ /* 0x002fe40007f7e0ff */
[----:B------:R-:W1:Y:S01]  /*9870*/  LDC R3, c[0x0][0x3a8] ;  /* 0x0000ea00ff037b82 */ /* 0x000e620000000800 */
[----:B------:R-:W-:Y:S02]  /*9880*/  IMAD R16, R106, 0x43, RZ ;  /* 0x000000436a107824 */ /* 0x000fe400078e02ff */
[----:B0-----:R-:W-:Y:S01]  /*9890*/  IMAD R159, R159, 0x10e, RZ ;  /* 0x0000010e9f9f7824 */ /* 0x001fe200078e02ff */
[----:B------:R0:W-:Y:S02]  /*98a0*/  STL [R1+0xde0], R14 ;  /* 0x000de00e01007387 */ /* 0x0001e40000100800 */
[----:B------:R-:W-:-:S02]  /*98b0*/  LEA.HI.X.SX32 R16, R16, R0, 0x1, P2 ;  /* 0x0000000010107211 */ /* 0x000fc400010f0eff */
[----:B0-----:R-:W-:-:S03]  /*98c0*/  IADD3 R14, P2, PT, R159, R2, RZ ;  /* 0x000000029f0e7210 */ /* 0x001fc60007f5e0ff */
[----:B------:R1:W-:Y:S01]  /*98d0*/  STL [R1+0xbc4], R16 ;  /* 0x000bc41001007387 */ /* 0x0003e20000100800 */
[----:B------:R-:W-:-:S03]  /*98e0*/  IMAD R159, R106, 0x87, RZ ;  /* 0x000000876a9f7824 */ /* 0x000fc600078e02ff */
[----:B------:R0:W-:Y:S01]  /*98f0*/  STL [R1+0xde8], R14 ;  /* 0x000de80e01007387 */ /* 0x0001e20000100800 */
[----:B-1----:R-:W-:Y:S01]  /*9900*/  IMAD R16, R3, 0x12c, RZ ;  /* 0x0000012c03107824 */ /* 0x002fe200078e02ff */
[----:B0-----:R-:W-:Y:S02]  /*9910*/  LEA.HI.X.SX32 R14, R18, R0, 0x1, P3 ;  /* 0x00000000120e7211 */ /* 0x001fe400018f0eff */
[----:B------:R-:W-:-:S03]  /*9920*/  IADD3 R3, P3, PT, R19, R2, RZ ;  /* 0x0000000213037210 */ /* 0x000fc60007f7e0ff */
[----:B------:R0:W-:Y:S01]  /*9930*/  STL [R1+0xddc], R14 ;  /* 0x000ddc0e01007387 */ /* 0x0001e20000100800 */
[-C--:B------:R-:W-:Y:S02]  /*9940*/  LEA.HI.X.SX32 R18, R159, R0.reuse, 0x1, P2 ;  /* 0x000000009f127211 */ /* 0x080fe400010f0eff */
[----:B------:R-:W1:Y:S01]  /*9950*/  LDC R159, c[0x0][0x3a8] ;  /* 0x0000ea00ff9f7b82 */ /* 0x000e620000000800 */
[----:B------:R2:W-:Y:S01]  /*9960*/  STL [R1+0xac0], R3 ;  /* 0x000ac00301007387 */ /* 0x0005e20000100800 */
[C---:B------:R-:W-:Y:S01]  /*9970*/  IMAD R20, R106.reuse, 0x88, RZ ;  /* 0x000000886a147824 */ /* 0x040fe200078e02ff */
[----:B------:R-:W-:Y:S01]  /*9980*/  LEA.HI.X.SX32 R117, R117, R0, 0x1, P3 ;  /* 0x0000000075757211 */ /* 0x000fe200018f0eff */
[C---:B------:R-:W-:Y:S02]  /*9990*/  IMAD R21, R106.reuse, 0x8a, RZ ;  /* 0x0000008a6a157824 */ /* 0x040fe400078e02ff */
[C---:B------:R-:W-:Y:S02]  /*99a0*/  IMAD R13, R106.reuse, 0x46, RZ ;  /* 0x000000466a0d7824 */ /* 0x040fe400078e02ff */
[----:B------:R-:W-:Y:S01]  /*99b0*/  IMAD R22, R106, 0x8c, RZ ;  /* 0x0000008c6a167824 */ /* 0x000fe200078e02ff */
[----:B0-----:R-:W0:Y:S08]  /*99c0*/  LDC R14, c[0x0][0x3a8] ;  /* 0x0000ea00ff0e7b82 */ /* 0x001e300000000800 */
[----:B--2---:R-:W2:Y:S01]  /*99d0*/  LDC R3, c[0x0][0x3a8] ;  /* 0x0000ea00ff037b82 */ /* 0x004ea20000000800 */
[----:B------:R3:W-:Y:S02]  /*99e0*/  STL [R1+0xde4], R18 ;  /* 0x000de41201007387 */ /* 0x0007e40000100800 */
[----:B---3--:R-:W-:-:S05]  /*99f0*/  IADD3 R18, P2, PT, R20, R2, RZ ;  /* 0x0000000214127210 */ /* 0x008fca0007f5e0ff */
[----:B------:R2:W-:Y:S02]  /*9a00*/  STL [R1+0xbd0], R18 ;  /* 0x000bd01201007387 */ /* 0x0005e40000100800 */
[----:B--2---:R-:W-:Y:S02]  /*9a10*/  IMAD R18, R3, 0x110, RZ ;  /* 0x0000011003127824 */ /* 0x004fe400078e02ff */
[----:B-1----:R-:W-:Y:S02]  /*9a20*/  IMAD R3, R159, 0x112, RZ ;  /* 0x000001129f037824 */ /* 0x002fe400078e02ff */
[----:B------:R-:W1:Y:S01]  /*9a30*/  LDC R159, c[0x0][0x3a8] ;  /* 0x0000ea00ff9f7b82 */ /* 0x000e620000000800 */
[----:B------:R2:W-:Y:S02]  /*9a40*/  STL [R1+0xabc], R117 ;  /* 0x000abc7501007387 */ /* 0x0005e40000100800 */
[----:B--2---:R-:W-:Y:S02]  /*9a50*/  IADD3 R117, P3, PT, R18, R2, RZ ;  /* 0x0000000212757210 */ /* 0x004fe40007f7e0ff */
[----:B------:R-:W-:-:S02]  /*9a60*/  LEA.HI.X.SX32 R18, R19, R0, 0x1, P2 ;  /* 0x0000000013127211 */ /* 0x000fc400010f0eff */
[----:B------:R-:W-:Y:S01]  /*9a70*/  IADD3 R3, P2, PT, R3, R2, RZ ;  /* 0x0000000203037210 */ /* 0x000fe20007f5e0ff */
[----:B------:R1:W-:Y:S04]  /*9a80*/  STL [R1+0xdf0], R117 ;  /* 0x000df07501007387 */ /* 0x0003e80000100800 */
[----:B------:R2:W-:Y:S01]  /*9a90*/  STL [R1+0xbcc], R18 ;  /* 0x000bcc1201007387 */ /* 0x0005e20000100800 */
[----:B-1----:R-:W-:Y:S02]  /*9aa0*/  IMAD R117, R159, 0x130, RZ ;  /* 0x000001309f757824 */ /* 0x002fe400078e02ff */
[----:B------:R-:W-:Y:S01]  /*9ab0*/  IMAD R159, R106, 0x89, RZ ;  /* 0x000000896a9f7824 */ /* 0x000fe200078e02ff */
[----:B--2---:R-:W-:Y:S01]  /*9ac0*/  LEA.HI.X.SX32 R18, R20, R0, 0x1, P3 ;  /* 0x0000000014127211 */ /* 0x004fe200018f0eff */
[----:B------:R1:W-:Y:S01]  /*9ad0*/  STL [R1+0xdf8], R3 ;  /* 0x000df80301007387 */ /* 0x0003e20000100800 */
[----:B------:R-:W-:-:S03]  /*9ae0*/  IADD3 R19, P3, PT, R21, R2, RZ ;  /* 0x0000000215137210 */ /* 0x000fc60007f7e0ff */
[----:B------:R2:W-:Y:S01]  /*9af0*/  STL [R1+0xdec], R18 ;  /* 0x000dec1201007387 */ /* 0x0005e20000100800 */
[----:B-1----:R-:W1:Y:S01]  /*9b00*/  LDC R3, c[0x0][0x3a8] ;  /* 0x0000ea00ff037b82 */ /* 0x002e620000000800 */
[----:B--2---:R-:W-:Y:S02]  /*9b10*/  LEA.HI.X.SX32 R18, R159, R0, 0x1, P2 ;  /* 0x000000009f127211 */ /* 0x004fe400010f0eff */
[----:B------:R-:W-:Y:S05]  /*9b20*/  STL [R1+0xbd8], R19 ;  /* 0x000bd81301007387 */ /* 0x000fea0000100800 */
[----:B------:R-:W2:Y:S01]  /*9b30*/  LDC R159, c[0x0][0x3a8] ;  /* 0x0000ea00ff9f7b82 */ /* 0x000ea20000000800 */
[----:B------:R3:W-:Y:S07]  /*9b40*/  STL [R1+0xdf4], R18 ;  /* 0x000df41201007387 */ /* 0x0007ee0000100800 */
[----:B---3--:R-:W3:Y:S01]  /*9b50*/  LDC R18, c[0x0][0x3a8] ;  /* 0x0000ea00ff127b82 */ /* 0x008ee20000000800 */
[----:B-1----:R-:W-:-:S02]  /*9b60*/  IMAD R19, R3, 0x114, RZ ;  /* 0x0000011403137824 */ /* 0x002fc400078e02ff */
[----:B------:R-:W-:-:S03]  /*9b70*/  IMAD R3, R106, 0x45, RZ ;  /* 0x000000456a037824 */ /* 0x000fc600078e02ff */
[----:B------:R-:W-:Y:S01]  /*9b80*/  IADD3 R20, P2, PT, R19, R2, RZ ;  /* 0x0000000213147210 */ /* 0x000fe20007f5e0ff */
[----:B--2---:R-:W-:Y:S02]  /*9b90*/  IMAD R159, R159, 0x116, RZ ;  /* 0x000001169f9f7824 */ /* 0x004fe400078e02ff */
[----:B---3--:R-:W-:Y:S01]  /*9ba0*/  IMAD R19, R18, 0x132, RZ ;  /* 0x0000013212137824 */ /* 0x008fe200078e02ff */
[----:B------:R-:W-:Y:S02]  /*9bb0*/  LEA.HI.X.SX32 R18, R3, R0, 0x1, P3 ;  /* 0x0000000003127211 */ /* 0x000fe400018f0eff */
[----:B------:R-:W-:Y:S02]  /*9bc0*/  IADD3 R3, P3, PT, R159, R2, RZ ;  /* 0x000000029f037210 */ /* 0x000fe40007f7e0ff */
[----:B------:R-:W1:Y:S01]  /*9bd0*/  LDC R159, c[0x0][0x3a8] ;  /* 0x0000ea00ff9f7b82 */ /* 0x000e620000000800 */
[----:B------:R2:W-:Y:S04]  /*9be0*/  STL [R1+0xe00], R20 ;  /* 0x000e001401007387 */ /* 0x0005e80000100800 */
[----:B------:R3:W-:Y:S04]  /*9bf0*/  STL [R1+0xbd4], R18 ;  /* 0x000bd41201007387 */ /* 0x0007e80000100800 */
[----:B------:R0:W-:Y:S01]  /*9c00*/  STL [R1+0xe08], R3 ;  /* 0x000e080301007387 */ /* 0x0001e20000100800 */
[----:B--2---:R-:W-:Y:S01]  /*9c10*/  LEA.HI.X.SX32 R20, R21, R0, 0x1, P2 ;  /* 0x0000000015147211 */ /* 0x004fe200010f0eff */
[----:B---3--:R-:W2:Y:S01]  /*9c20*/  LDC R18, c[0x0][0x3a8] ;  /* 0x0000ea00ff127b82 */ /* 0x008ea20000000800 */
[----:B------:R-:W-:Y:S01]  /*9c30*/  IADD3 R21, P2, PT, R13, R2, RZ ;  /* 0x000000020d157210 */ /* 0x000fe20007f5e0ff */
[----:B0-----:R-:W-:-:S02]  /*9c40*/  IMAD R3, R106, 0x8b, RZ ;  /* 0x0000008b6a037824 */ /* 0x001fc400078e02ff */
[----:B------:R-:W-:Y:S04]  /*9c50*/  STL [R1+0xdfc], R20 ;  /* 0x000dfc1401007387 */ /* 0x000fe80000100800 */
[----:B------:R0:W-:Y:S02]  /*9c60*/  STL [R1+0xac8], R21 ;  /* 0x000ac81501007387 */ /* 0x0001e40000100800 */
[----:B0-----:R-:W-:Y:S01]  /*9c70*/  LEA.HI.X.SX32 R21, R3, R0, 0x1, P3 ;  /* 0x0000000003157211 */ /* 0x001fe200018f0eff */
[----:B-1----:R-:W-:Y:S02]  /*9c80*/  IMAD R3, R159, 0x118, RZ ;  /* 0x000001189f037824 */ /* 0x002fe400078e02ff */
[----:B------:R-:W0:Y:S01]  /*9c90*/  LDC R159, c[0x0][0x3a8] ;  /* 0x0000ea00ff9f7b82 */ /* 0x000e220000000800 */
[----:B--2---:R-:W-:-:S02]  /*9ca0*/  IMAD R20, R18, 0x134, RZ ;  /* 0x0000013412147824 */ /* 0x004fc400078e02ff */
[----:B------:R-:W-:Y:S01]  /*9cb0*/  IMAD R18, R106, 0x23, RZ ;  /* 0x000000236a127824 */ /* 0x000fe200078e02ff */
[----:B------:R1:W-:Y:S04]  /*9cc0*/  STL [R1+0xe04], R21 ;  /* 0x000e041501007387 */ /* 0x0003e80000100800 */
[----:B------:R-:W-:Y:S02]  /*9cd0*/  LEA.HI.X.SX32 R18, R18, R0, 0x1, P2 ;  /* 0x0000000012127211 */ /* 0x000fe400010f0eff */
[----:B-1----:R-:W-:Y:S01]  /*9ce0*/  IADD3 R21, P3, PT, R22, R2, RZ ;  /* 0x0000000216157210 */ /* 0x002fe20007f7e0ff */
[----:B------:R-:W-:-:S04]  /*9cf0*/  IMAD R108, R108, 0x11a, RZ ;  /* 0x0000011a6c6c7824 */ /* 0x000fc800078e02ff */
[----:B------:R1:W-:Y:S04]  /*9d00*/  STL [R1+0xbe0], R21 ;  /* 0x000be01501007387 */ /* 0x0003e80000100800 */
[----:B------:R0:W-:Y:S01]  /*9d10*/  STL [R1+0xac4], R18 ;  /* 0x000ac41201007387 */ /* 0x0001e20000100800 */
[----:B-1----:R-:W-:Y:S01]  /*9d20*/  IADD3 R21, P2, PT, R3, R2, RZ ;  /* 0x0000000203157210 */ /* 0x002fe20007f5e0ff */
[----:B0-----:R-:W-:Y:S02]  /*9d30*/  IMAD R18, R159, 0x136, RZ ;  /* 0x000001369f127824 */ /* 0x001fe400078e02ff */
[----:B------:R-:W0:Y:S01]  /*9d40*/  LDC R159, c[0x0][0x3a8] ;  /* 0x0000ea00ff9f7b82 */ /* 0x000e220000000800 */
[-C--:B------:R-:W-:Y:S01]  /*9d50*/  LEA.HI.X.SX32 R3, R13, R0.reuse, 0x1, P3 ;  /* 0x000000000d037211 */ /* 0x080fe200018f0eff */
[----:B------:R1:W-:Y:S01]  /*9d60*/  STL [R1+0xe10], R21 ;  /* 0x000e101501007387 */ /* 0x0003e20000100800 */
[----:B------:R-:W-:Y:S01]  /*9d70*/  LEA.HI.X.SX32 R13, R22, R0, 0x1, P2 ;  /* 0x00000000160d7211 */ /* 0x000fe200010f0eff */
[----:B------:R-:W-:Y:S01]  /*9d80*/  VIADD R23, R107, 0xffffffdc ;  /* 0xffffffdc6b177836 */ /* 0x000fe20000000000 */
[----:B-1----:R-:W-:Y:S01]  /*9d90*/  IADD3 R21, P3, PT, R108, R2, RZ ;  /* 0x000000026c157210 */ /* 0x002fe20007f7e0ff */
[----:B------:R-:W-:-:S05]  /*9da0*/  IMAD R108, R106, 0x8d, RZ ;  /* 0x0000008d6a6c7824 */ /* 0x000fca00078e02ff */
[----:B------:R-:W-:Y:S02]  /*9db0*/  LEA.HI.X.SX32 R22, R108, R0, 0x1, P3 ;  /* 0x000000006c167211 */ /* 0x000fe400018f0eff */
[----:B------:R-:W1:Y:S01]  /*9dc0*/  LDC R108, c[0x0][0x3a8] ;  /* 0x0000ea00ff6c7b82 */ /* 0x000e620000000800 */
[----:B------:R-:W-:Y:S01]  /*9dd0*/  ISETP.GE.U32.AND P5, PT, R23, 0x7ffffedd, PT ;  /* 0x7ffffedd1700780c */ /* 0x000fe20003fa6070 */
[C---:B------:R-:W-:Y:S01]  /*9de0*/  IMAD R23, R106.reuse, 0x8e, RZ ;  /* 0x0000008e6a177824 */ /* 0x040fe200078e02ff */
[----:B------:R2:W-:Y:S04]  /*9df0*/  STL [R1+0xbdc], R3 ;  /* 0x000bdc0301007387 */ /* 0x0005e80000100800 */
[----:B------:R0:W-:Y:S04]  /*9e00*/  STL [R1+0xe18], R21 ;  /* 0x000e181501007387 */ /* 0x0001e80000100800 */
[----:B------:R3:W-:Y:S01]  /*9e10*/  STL [R1+0xe0c], R13 ;  /* 0x000e0c0d01007387 */ /* 0x0007e20000100800 */
[----:B------:R-:W-:Y:S01]  /*9e20*/  VIADD R25, R107, 0xffffffdd ;  /* 0xffffffdd6b197836 */ /* 0x000fe20000000000 */
[----:B--2---:R-:W2:Y:S01]  /*9e30*/  LDC R3, c[0x0][0x3a8] ;  /* 0x0000ea00ff037b82 */ /* 0x004ea20000000800 */
[----:B0-----:R-:W-:Y:S01]  /*9e40*/  IMAD R21, R159, 0x11c, RZ ;  /* 0x0000011c9f157824 */ /* 0x001fe200078e02ff */
[----:B---3--:R-:W-:Y:S01]  /*9e50*/  IADD3 R13, P2, PT, R23, R2, RZ ;  /* 0x00000002170d7210 */ /* 0x008fe20007f5e0ff */
[----:B------:R-:W-:-:S04]  /*9e60*/  IMAD R159, R106, 0x47, RZ ;  /* 0x000000476a9f7824 */ /* 0x000fc800078e02ff */
[----:B------:R0:W-:Y:S04]  /*9e70*/  STL [R1+0xbe8], R13 ;  /* 0x000be80d01007387 */ /* 0x0001e80000100800 */
[----:B------:R3:W-:Y:S01]  /*9e80*/  STL [R1+0xe14], R22 ;  /* 0x000e141601007387 */ /* 0x0007e20000100800 */
[----:B0-----:R-:W-:Y:S02]  /*9e90*/  IADD3 R13, P3, PT, R21, R2, RZ ;  /* 0x00000002150d7210 */ /* 0x001fe40007f7e0ff */
[----:B---3--:R-:W-:-:S03]  /*9ea0*/  LEA.HI.X.SX32 R22, R159, R0, 0x1, P2 ;  /* 0x000000009f167211 */ /* 0x008fc600010f0eff */
[----:B------:R1:W-:Y:S01]  /*9eb0*/  STL [R1+0xe20], R13 ;  /* 0x000e200d01007387 */ /* 0x0003e20000100800 */
[----:B------:R-:W-:Y:S01]  /*9ec0*/  IADD3 R21, P2, PT, R160, R2, RZ ;  /* 0x00000002a0157210 */ /* 0x000fe20007f5e0ff */
[----:B------:R-:W-:Y:S02]  /*9ed0*/  IMAD R24, R106, 0x48, RZ ;  /* 0x000000486a187824 */ /* 0x000fe400078e02ff */
[----:B------:R-:W-:Y:S01]  /*9ee0*/  STL [R1+0xbe4], R22 ;  /* 0x000be41601007387 */ /* 0x000fe20000100800 */
[----:B-1----:R-:W-:Y:S02]  /*9ef0*/  IMAD R13, R108, 0x13a, RZ ;  /* 0x0000013a6c0d7824 */ /* 0x002fe400078e02ff */
[----:B------:R-:W0:Y:S01]  /*9f00*/  LDC R108, c[0x0][0x3a8] ;  /* 0x0000ea00ff6c7b82 */ /* 0x000e220000000800 */
[----:B------:R1:W-:Y:S01]  /*9f10*/  STL [R1+0xe28], R21 ;  /* 0x000e281501007387 */ /* 0x0003e20000100800 */
[----:B------:R-:W-:Y:S01]  /*9f20*/  ISETP.GE.U32.AND P1, PT, R25, 0x7ffffede, PT ;  /* 0x7ffffede1900780c */ /* 0x000fe20003f26070 */
[----:B------:R-:W-:-:S02]  /*9f30*/  IMAD R160, R106, 0x8f, RZ ;  /* 0x0000008f6aa07824 */ /* 0x000fc400078e02ff */
[----:B------:R-:W-:Y:S01]  /*9f40*/  IMAD R25, R106, 0x90, RZ ;  /* 0x000000906a197824 */ /* 0x000fe200078e02ff */
[----:B-1----:R-:W-:Y:S02]  /*9f50*/  LEA.HI.X.SX32 R21, R23, R0, 0x1, P3 ;  /* 0x0000000017157211 */ /* 0x002fe400018f0eff */
[----:B------:R-:W-:-:S03]  /*9f60*/  IADD3 R22, P3, PT, R24, R2, RZ ;  /* 0x0000000218167210 */ /* 0x000fc60007f7e0ff */
[----:B------:R1:W-:Y:S01]  /*9f70*/  STL [R1+0xe1c], R21 ;  /* 0x000e1c1501007387 */ /* 0x0003e20000100800 */
[----:B------:R-:W-:-:S03]  /*9f80*/  IMAD R110, R110, 0x122, RZ ;  /* 0x000001226e6e7824 */ /* 0x000fc600078e02ff */
[----:B------:R0:W-:Y:S01]  /*9f90*/  STL [R1+0xad0], R22 ;  /* 0x000ad01601007387 */ /* 0x0001e20000100800 */
[----:B-1----:R-:W-:Y:S02]  /*9fa0*/  LEA.HI.X.SX32 R21, R160, R0, 0x1, P2 ;  /* 0x00000000a0157211 */ /* 0x002fe400010f0eff */
[----:B------:R-:W-:-:S03]  /*9fb0*/  IADD3 R23, P2, PT, R25, R2, RZ ;  /* 0x0000000219177210 */ /* 0x000fc60007f5e0ff */
[----:B------:R-:W-:Y:S01]  /*9fc0*/  STL [R1+0xe24], R21 ;  /* 0x000e241501007387 */ /* 0x000fe20000100800 */
[----:B------:R-:W-:-:S03]  /*9fd0*/  LEA.HI.X.SX32 R24, R24, R0, 0x1, P2 ;  /* 0x0000000018187211 */ /* 0x000fc600010f0eff */
[----:B------:R1:W-:Y:S01]  /*9fe0*/  STL [R1+0xbf0], R23 ;  /* 0x000bf01701007387 */ /* 0x0003e20000100800 */
[----:B0-----:R-:W-:Y:S02]  /*9ff0*/  IMAD R22, R108, 0x13c, RZ ;  /* 0x0000013c6c167824 */ /* 0x001fe400078e02ff */
[----:B------:R-:W0:Y:S01]  /*a000*/  LDC R108, c[0x0][0x3a8] ;  /* 0x0000ea00ff6c7b82 */ /* 0x000e220000000800 */
[----:B-1----:R-:W-:-:S07]  /*a010*/  IADD3 R23, P2, PT, R110, R2, RZ ;  /* 0x000000026e177210 */ /* 0x002fce0007f5e0ff */
[----:B------:R-:W1:Y:S01]  /*a020*/  LDC R110, c[0x0][0x3a8] ;  /* 0x0000ea00ff6e7b82 */ /* 0x000e620000000800 */
[----:B------:R-:W-:Y:S01]  /*a030*/  LEA.HI.X.SX32 R21, R116, R0, 0x1, P3 ;  /* 0x0000000074157211 */ /* 0x000fe200018f0eff */
[----:B------:R-:W-:Y:S04]  /*a040*/  STL [R1+0x1964], R116 ;  /* 0x0019647401007387 */ /* 0x000fe80000100800 */
[----:B------:R3:W-:Y:S01]  /*a050*/  STL [R1+0xacc], R21 ;  /* 0x000acc1501007387 */ /* 0x0007e20000100800 */
[----:B------:R-:W-:Y:S01]  /*a060*/  IMAD R26, R106, 0x92, RZ ;  /* 0x000000926a1a7824 */ /* 0x000fe200078e02ff */
[----:B---3--:R-:W-:-:S05]  /*a070*/  IADD3 R21, P3, PT, R158, R2, RZ ;  /* 0x000000029e157210 */ /* 0x008fca0007f7e0ff */
[----:B------:R-:W-:Y:S04]  /*a080*/  STL [R1+0xe30], R21 ;  /* 0x000e301501007387 */ /* 0x000fe80000100800 */
[----:B------:R3:W-:Y:S04]  /*a090*/  STL [R1+0xbec], R24 ;  /* 0x000bec1801007387 */ /* 0x0007e80000100800 */
[----:B------:R2:W-:Y:S01]  /*a0a0*/  STL [R1+0xe38], R23 ;  /* 0x000e381701007387 */ /* 0x0005e20000100800 */
[----:B---3--:R-:W-:Y:S02]  /*a0b0*/  LEA.HI.X.SX32 R24, R25, R0, 0x1, P3 ;  /* 0x0000000019187211 */ /* 0x008fe400018f0eff */
[----:B--2---:R-:W-:-:S03]  /*a0c0*/  IADD3 R23, P3, PT, R26, R2, RZ ;  /* 0x000000021a177210 */ /* 0x004fc60007f7e0ff */
[----:B------:R-:W-:Y:S01]  /*a0d0*/  STL [R1+0xe2c], R24 ;  /* 0x000e2c1801007387 */ /* 0x000fe20000100800 */
[----:B------:R-:W-:-:S03]  /*a0e0*/  IMAD R160, R106, 0x91, RZ ;  /* 0x000000916aa07824 */ /* 0x000fc600078e02ff */
[----:B------:R1:W-:Y:S01]  /*a0f0*/  STL [R1+0xbf8], R23 ;  /* 0x000bf81701007387 */ /* 0x0003e20000100800 */
[----:B------:R-:W-:Y:S01]  /*a100*/  IMAD R111, R111, 0x124, RZ ;  /* 0x000001246f6f7824 */ /* 0x000fe200078e02ff */
[----:B------:R-:W-:Y:S01]  /*a110*/  LEA.HI.X.SX32 R25, R160, R0, 0x1, P2 ;  /* 0x00000000a0197211 */ /* 0x000fe200010f0eff */
[----:B------:R-:W-:Y:S02]  /*a120*/  VIADD R27, R107, 0xffffffdf ;  /* 0xffffffdf6b1b7836 */ /* 0x000fe40000000000 */
[----:B-1----:R-:W-:Y:S02]  /*a130*/  IMAD R23, R110, 0x140, RZ ;  /* 0x000001406e177824 */ /* 0x002fe400078e02ff */
[----:B------:R-:W1:Y:S01]  /*a140*/  LDC R110, c[0x0][0x3a8] ;  /* 0x0000ea00ff6e7b82 */ /* 0x000e620000000800 */
[----:B0-----:R-:W-:Y:S01]  /*a150*/  IMAD R21, R108, 0x13e, RZ ;  /* 0x0000013e6c157824 */ /* 0x001fe200078e02ff */
[----:B------:R-:W-:Y:S01]  /*a160*/  IADD3 R24, P2, PT, R111, R2, RZ ;  /* 0x000000026f187210 */ /* 0x000fe20007f5e0ff */
[----:B------:R-:W-:Y:S01]  /*a170*/  IMAD R108, R106, 0x49, RZ ;  /* 0x000000496a6c7824 */ /* 0x000fe200078e02ff */
[----:B------:R-:W-:Y:S01]  /*a180*/  ISETP.GE.U32.AND P6, PT, R27, 0x7ffffee0, PT ;  /* 0x7ffffee01b00780c */ /* 0x000fe20003fc6070 */
[----:B------:R0:W-:Y:S01]  /*a190*/  STL [R1+0xe34], R25 ;  /* 0x000e341901007387 */ /* 0x0001e20000100800 */
[----:B------:R-:W-:-:S03]  /*a1a0*/  VIADD R27, R107, 0xffffffde ;  /* 0xffffffde6b1b7836 */ /* 0x000fc60000000000 */
[----:B------:R2:W-:Y:S01]  /*a1b0*/  STL [R1+0xe40], R24 ;  /* 0x000e401801007387 */ /* 0x0005e20000100800 */
[----:B0-----:R-:W-:Y:S01]  /*a1c0*/  LEA.HI.X.SX32 R25, R108, R0, 0x1, P3 ;  /* 0x000000006c197211 */ /* 0x001fe200018f0eff */
[----:B------:R-:W-:Y:S01]  /*a1d0*/  IMAD R108, R106, 0x93, RZ ;  /* 0x000000936a6c7824 */ /* 0x000fe200078e02ff */
[----:B--2---:R-:W-:-:S03]  /*a1e0*/  IADD3 R24, P3, PT, R4, R2, RZ ;  /* 0x0000000204187210 */ /* 0x004fc60007f7e0ff */
[----:B------:R0:W-:Y:S01]  /*a1f0*/  STL [R1+0xbf4], R25 ;  /* 0x000bf41901007387 */ /* 0x0001e20000100800 */
[----:B------:R-:W-:Y:S01]  /*a200*/  ISETP.GE.U32.AND P4, PT, R27, 0x7ffffedf, PT ;  /* 0x7ffffedf1b00780c */ /* 0x000fe20003f86070 */
[----:B------:R-:W-:Y:S01]  /*a210*/  IMAD R27, R106, 0x4a, RZ ;  /* 0x0000004a6a1b7824 */ /* 0x000fe200078e02ff */
[-C--:B------:R-:W-:Y:S01]  /*a220*/  LEA.HI.X.SX32 R4, R26, R0.reuse, 0x1, P2 ;  /* 0x000000001a047211 */ /* 0x080fe200010f0eff */
[----:B------:R2:W-:Y:S01]  /*a230*/  STL [R1+0xe48], R24 ;  /* 0x000e481801007387 */ /* 0x0005e20000100800 */
[----:B0-----:R-:W-:Y:S02]  /*a240*/  LEA.HI.X.SX32 R25, R108, R0, 0x1, P3 ;  /* 0x000000006c197211 */ /* 0x001fe400018f0eff */
[----:B------:R-:W0:Y:S01]  /*a250*/  LDC R108, c[0x0][0x3a8] ;  /* 0x0000ea00ff6c7b82 */ /* 0x000e220000000800 */
[----:B------:R-:W-:Y:S01]  /*a260*/  STL [R1+0x1aa8], R26 ;  /* 0x001aa81a01007387 */ /* 0x000fe20000100800 */
[----:B--2---:R-:W-:Y:S01]  /*a270*/  IADD3 R24, P2, PT, R27, R2, RZ ;  /* 0x000000021b187210 */ /* 0x004fe20007f5e0ff */
[----:B------:R-:W-:-:S02]  /*a280*/  IMAD R28, R106, 0x94, RZ ;  /* 0x000000946a1c7824 */ /* 0x000fc400078e02ff */
[----:B------:R1:W-:Y:S01]  /*a290*/  STL [R1+0xe3c], R4 ;  /* 0x000e3c0401007387 */ /* 0x0003e20000100800 */
[----:B----4-:R-:W-:-:S03]  /*a2a0*/  IMAD R109, R109, 0x128, RZ ;  /* 0x000001286d6d7824 */ /* 0x010fc600078e02ff */
[----:B------:R2:W-:Y:S01]  /*a2b0*/  STL [R1+0xad8], R24 ;  /* 0x000ad81801007387 */ /* 0x0005e20000100800 */
[----:B-1----:R-:W-:Y:S02]  /*a2c0*/  IMAD R4, R110, 0x142, RZ ;  /* 0x000001426e047824 */ /* 0x002fe400078e02ff */
[----:B------:R-:W-:Y:S01]  /*a2d0*/  IMAD R110, R106, 0x25, RZ ;  /* 0x000000256a6e7824 */ /* 0x000fe200078e02ff */
[----:B------:R1:W-:Y:S01]  /*a2e0*/  STL [R1+0xe44], R25 ;  /* 0x000e441901007387 */ /* 0x0003e20000100800 */
[----:B--2---:R-:W-:-:S03]  /*a2f0*/  IADD3 R24, P3, PT, R28, R2, RZ ;  /* 0x000000021c187210 */ /* 0x004fc60007f7e0ff */
[----:B------:R-:W-:Y:S02]  /*a300*/  LEA.HI.X.SX32 R26, R110, R0, 0x1, P2 ;  /* 0x000000006e1a7211 */ /* 0x000fe400010f0eff */
[----:B------:R-:W-:Y:S01]  /*a310*/  STL [R1+0xc00], R24 ;  /* 0x000c001801007387 */ /* 0x000fe20000100800 */
[----:B------:R-:W-:Y:S01]  /*a320*/  IMAD R12, R106, 0x96, RZ ;  /* 0x000000966a0c7824 */ /* 0x000fe200078e02ff */
[----:B------:R-:W2:Y:S01]  /*a330*/  LDC R110, c[0x0][0x3a8] ;  /* 0x0000ea00ff6e7b82 */ /* 0x000ea20000000800 */
[----:B-1----:R-:W-:Y:S01]  /*a340*/  IADD3 R25, P2, PT, R109, R2, RZ ;  /* 0x000000026d197210 */ /* 0x002fe20007f5e0ff */
[----:B------:R1:W-:Y:S04]  /*a350*/  STL [R1+0xad4], R26 ;  /* 0x000ad41a01007387 */ /* 0x0003e80000100800 */
[----:B------:R3:W-:Y:S01]  /*a360*/  STL [R1+0xe50], R25 ;  /* 0x000e501901007387 */ /* 0x0007e20000100800 */
[----:B-1----:R-:W-:-:S03]  /*a370*/  LEA.HI.X.SX32 R26, R27, R0, 0x1, P3 ;  /* 0x000000001b1a7211 */ /* 0x002fc600018f0eff */
[----:B------:R-:W-:Y:S01]  /*a380*/  STL [R1+0x1aa4], R27 ;  /* 0x001aa41b01007387 */ /* 0x000fe20000100800 */
[----:B---3--:R-:W-:-:S03]  /*a390*/  IADD3 R25, P3, PT, R17, R2, RZ ;  /* 0x0000000211197210 */ /* 0x008fc60007f7e0ff */
[----:B------:R-:W-:Y:S01]  /*a3a0*/  STL [R1+0xbfc], R26 ;  /* 0x000bfc1a01007387 */ /* 0x000fe20000100800 */
[----:B------:R-:W-:Y:S01]  /*a3b0*/  LEA.HI.X.SX32 R17, R28, R0, 0x1, P2 ;  /* 0x000000001c117211 */ /* 0x000fe200010f0eff */
[----:B0-----:R-:W-:Y:S02]  /*a3c0*/  IMAD R24, R108, 0x144, RZ ;  /* 0x000001446c187824 */ /* 0x001fe400078e02ff */
[----:B------:R0:W-:Y:S01]  /*a3d0*/  STL [R1+0xe58], R25 ;  /* 0x000e581901007387 */ /* 0x0001e20000100800 */
[----:B------:R-:W-:-:S03]  /*a3e0*/  IMAD R108, R106, 0x95, RZ ;  /* 0x000000956a6c7824 */ /* 0x000fc600078e02ff */
[----:B------:R-:W-:Y:S01]  /*a3f0*/  STL [R1+0x1aa0], R28 ;  /* 0x001aa01c01007387 */ /* 0x000fe20000100800 */
[----:B0-----:R-:W-:-:S03]  /*a400*/  IADD3 R25, P2, PT, R12, R2, RZ ;  /* 0x000000020c197210 */ /* 0x001fc60007f5e0ff */
[----:B------:R-:W-:Y:S04]  /*a410*/  STL [R1+0xe4c], R17 ;  /* 0x000e4c1101007387 */ /* 0x000fe80000100800 */
[----:B------:R0:W-:Y:S02]  /*a420*/  STL [R1+0xc08], R25 ;  /* 0x000c081901007387 */ /* 0x0001e40000100800 */
[----:B0-----:R-:W-:Y:S02]  /*a430*/  LEA.HI.X.SX32 R25, R108, R0, 0x1, P3 ;  /* 0x000000006c197211 */ /* 0x001fe400018f0eff */
[----:B------:R-:W0:Y:S01]  /*a440*/  LDC R108, c[0x0][0x3a8] ;  /* 0x0000ea00ff6c7b82 */ /* 0x000e220000000800 */
[----:B--2---:R-:W-:Y:S02]  /*a450*/  IMAD R17, R110, 0x146, RZ ;  /* 0x000001466e117824 */ /* 0x004fe400078e02ff */
[----:B------:R-:W-:-:S02]  /*a460*/  IMAD R110, R106, 0x4b, RZ ;  /* 0x0000004b6a6e7824 */ /* 0x000fc400078e02ff */
[----:B------:R-:W-:Y:S01]  /*a470*/  IMAD R14, R14, 0x12e, RZ ;  /* 0x0000012e0e0e7824 */ /* 0x000fe200078e02ff */
[----:B------:R1:W-:Y:S01]  /*a480*/  STL [R1+0xe54], R25 ;  /* 0x000e541901007387 */ /* 0x0003e20000100800 */
[----:B------:R-:W-:Y:S01]  /*a490*/  IADD3 R26, P3, PT, R16, R2, RZ ;  /* 0x00000002101a7210 */ /* 0x000fe20007f7e0ff */
[----:B------:R-:W-:Y:S01]  /*a4a0*/  IMAD R29, R106, 0x4c, RZ ;  /* 0x0000004c6a1d7824 */ /* 0x000fe200078e02ff */
[----:B-1----:R-:W-:Y:S02]  /*a4b0*/  LEA.HI.X.SX32 R25, R110, R0, 0x1, P2 ;  /* 0x000000006e197211 */ /* 0x002fe400010f0eff */
[----:B------:R-:W-:Y:S01]  /*a4c0*/  IADD3 R16, P2, PT, R14, R2, RZ ;  /* 0x000000020e107210 */ /* 0x000fe20007f5e0ff */
[----:B------:R-:W-:Y:S02]  /*a4d0*/  IMAD R110, R106, 0x97, RZ ;  /* 0x000000976a6e7824 */ /* 0x000fe400078e02ff */
[----:B0-----:R-:W-:Y:S02]  /*a4e0*/  IMAD R14, R108, 0x148, RZ ;  /* 0x000001486c0e7824 */ /* 0x001fe400078e02ff */
[----:B------:R-:W0:Y:S01]  /*a4f0*/  LDC R108, c[0x0][0x3a8] ;  /* 0x0000ea00ff6c7b82 */ /* 0x000e220000000800 */
[----:B------:R-:W-:Y:S01]  /*a500*/  LEA.HI.X.SX32 R12, R12, R0, 0x1, P3 ;  /* 0x000000000c0c7211 */ /* 0x000fe200018f0eff */
[----:B------:R-:W-:Y:S01]  /*a510*/  IMAD R30, R106, 0x98, RZ ;  /* 0x000000986a1e7824 */ /* 0x000fe200078e02ff */
[----:B------:R-:W-:Y:S04]  /*a520*/  STL [R1+0xe60], R26 ;  /* 0x000e601a01007387 */ /* 0x000fe80000100800 */
[----:B------:R1:W-:Y:S04]  /*a530*/  STL [R1+0xc04], R25 ;  /* 0x000c041901007387 */ /* 0x0003e80000100800 */
[----:B------:R2:W-:Y:S04]  /*a540*/  STL [R1+0xe68], R16 ;  /* 0x000e681001007387 */ /* 0x0005e80000100800 */
[----:B------:R3:W-:Y:S01]  /*a550*/  STL [R1+0xe5c], R12 ;  /* 0x000e5c0c01007387 */ /* 0x0007e20000100800 */
[----:B-1----:R-:W-:-:S02]  /*a560*/  IADD3 R25, P3, PT, R29, R2, RZ ;  /* 0x000000021d197210 */ /* 0x002fc40007f7e0ff */
[----:B--2---:R-:W-:-:S03]  /*a570*/  LEA.HI.X.SX32 R16, R110, R0, 0x1, P2 ;  /* 0x000000006e107211 */ /* 0x004fc600010f0eff */
[----:B------:R-:W-:Y:S01]  /*a580*/  STL [R1+0xae0], R25 ;  /* 0x000ae01901007387 */ /* 0x000fe20000100800 */
[----:B------:R-:W1:Y:S01]  /*a590*/  LDC R110, c[0x0][0x3a8] ;  /* 0x0000ea00ff6e7b82 */ /* 0x000e620000000800 */
[----:B---3--:R-:W-:Y:S02]  /*a5a0*/  IADD3 R12, P2, PT, R30, R2, RZ ;  /* 0x000000021e0c7210 */ /* 0x008fe40007f5e0ff */
[----:B------:R2:W-:Y:S04]  /*a5b0*/  STL [R1+0xe64], R16 ;  /* 0x000e641001007387 */ /* 0x0005e80000100800 */
[----:B------:R3:W-:Y:S01]  /*a5c0*/  STL [R1+0xc10], R12 ;  /* 0x000c100c01007387 */ /* 0x0007e20000100800 */
[----:B--2---:R-:W-:-:S03]  /*a5d0*/  LEA.HI.X.SX32 R16, R118, R0, 0x1, P3 ;  /* 0x0000000076107211 */ /* 0x004fc600018f0eff */
[----:B------:R-:W-:Y:S01]  /*a5e0*/  STL [R1+0x1960], R118 ;  /* 0x0019607601007387 */ /* 0x000fe20000100800 */
[----:B---3--:R-:W-:-:S03]  /*a5f0*/  IADD3 R12, P3, PT, R117, R2, RZ ;  /* 0x00000002750c7210 */ /* 0x008fc60007f7e0ff */
[----:B------:R-:W-:Y:S04]  /*a600*/  STL [R1+0xadc], R16 ;  /* 0x000adc1001007387 */ /* 0x000fe80000100800 */
[----:B------:R-:W-:Y:S01]  /*a610*/  STL [R1+0x1968], R117 ;  /* 0x0019687501007387 */ /* 0x000fe20000100800 */
[----:B0-----:R-:W-:Y:S02]  /*a620*/  IMAD R25, R108, 0x14a, RZ ;  /* 0x0000014a6c197824 */ /* 0x001fe400078e02ff */
[----:B------:R-:W0:Y:S01]  /*a630*/  LDC R108, c[0x0][0x3a8] ;  /* 0x0000ea00ff6c7b82 */ /* 0x000e220000000800 */
[----:B------:R2:W-:Y:S01]  /*a640*/  STL [R1+0xe70], R12 ;  /* 0x000e700c01007387 */ /* 0x0005e20000100800 */
[----:B------:R-:W-:-:S03]  /*a650*/  IMAD R31, R106, 0x9a, RZ ;  /* 0x0000009a6a1f7824 */ /* 0x000fc600078e02ff */
[----:B------:R-:W-:Y:S01]  /*a660*/  STL [R1+0x1a9c], R29 ;  /* 0x001a9c1d01007387 */ /* 0x000fe20000100800 */
[----:B--2---:R-:W-:Y:S02]  /*a670*/  LEA.HI.X.SX32 R12, R29, R0, 0x1, P2 ;  /* 0x000000001d0c7211 */ /* 0x004fe400010f0eff */
[----:B------:R-:W-:-:S03]  /*a680*/  IADD3 R19, P2, PT, R19, R2, RZ ;  /* 0x0000000213137210 */ /* 0x000fc60007f5e0ff */
[----:B------:R2:W-:Y:S04]  /*a690*/  STL [R1+0xc0c], R12 ;  /* 0x000c0c0c01007387 */ /* 0x0005e80000100800 */
[----:B------:R-:W-:Y:S01]  /*a6a0*/  STL [R1+0xe78], R19 ;  /* 0x000e781301007387 */ /* 0x000fe20000100800 */
[----:B--2---:R-:W-:-:S03]  /*a6b0*/  LEA.HI.X.SX32 R12, R30, R0, 0x1, P3 ;  /* 0x000000001e0c7211 */ /* 0x004fc600018f0eff */
[----:B------:R-:W-:Y:S04]  /*a6c0*/  STL [R1+0x1a98], R30 ;  /* 0x001a981e01007387 */ /* 0x000fe80000100800 */
[----:B------:R2:W-:Y:S02]  /*a6d0*/  STL [R1+0xe6c], R12 ;  /* 0x000e6c0c01007387 */ /* 0x0005e40000100800 */
[----:B--2---:R-:W-:-:S05]  /*a6e0*/  IADD3 R12, P3, PT, R31, R2, RZ ;  /* 0x000000021f0c7210 */ /* 0x004fca0007f7e0ff */
[----:B------:R1:W-:Y:S01]  /*a6f0*/  STL [R1+0xc18], R12 ;  /* 0x000c180c01007387 */ /* 0x0003e20000100800 */
[----:B------:R-:W-:Y:S02]  /*a700*/  IMAD R109, R106, 0x99, RZ ;  /* 0x000000996a6d7824 */ /* 0x000fe400078e02ff */
[----:B-1----:R-:W-:Y:S02]  /*a710*/  IMAD R12, R110, 0x14e, RZ ;  /* 0x0000014e6e0c7824 */ /* 0x002fe400078e02ff */
[----:B------:R-:W1:Y:S01]  /*a720*/  LDC R110, c[0x0][0x3a8] ;  /* 0x0000ea00ff6e7b82 */ /* 0x000e620000000800 */
[----:B0-----:R-:W-:Y:S01]  /*a730*/  IMAD R16, R108, 0x14c, RZ ;  /* 0x0000014c6c107824 */ /* 0x001fe200078e02ff */
[----:B------:R-:W-:Y:S01]  /*a740*/  LEA.HI.X.SX32 R26, R109, R0, 0x1, P2 ;  /* 0x000000006d1a7211 */ /* 0x000fe200010f0eff */
[----:B------:R-:W-:Y:S01]  /*a750*/  IMAD R108, R106, 0x4d, RZ ;  /* 0x0000004d6a6c7824 */ /* 0x000fe200078e02ff */
[----:B------:R-:W-:-:S03]  /*a760*/  IADD3 R19, P2, PT, R20, R2, RZ ;  /* 0x0000000214137210 */ /* 0x000fc60007f5e0ff */
[----:B------:R-:W-:Y:S01]  /*a770*/  STL [R1+0xe74], R26 ;  /* 0x000e741a01007387 */ /* 0x000fe20000100800 */
[----:B------:R-:W-:Y:S01]  /*a780*/  LEA.HI.X.SX32 R20, R108, R0, 0x1, P3 ;  /* 0x000000006c147211 */ /* 0x000fe200018f0eff */
[----:B------:R-:W-:Y:S02]  /*a790*/  IMAD R108, R106, 0x9b, RZ ;  /* 0x0000009b6a6c7824 */ /* 0x000fe400078e02ff */
[----:B------:R0:W-:Y:S04]  /*a7a0*/  STL [R1+0xe80], R19 ;  /* 0x000e801301007387 */ /* 0x0001e80000100800 */
[----:B------:R2:W-:Y:S01]  /*a7b0*/  STL [R1+0xc14], R20 ;  /* 0x000c141401007387 */ /* 0x0005e20000100800 */
[----:B0-----:R-:W-:Y:S02]  /*a7c0*/  IADD3 R19, P3, PT, R18, R2, RZ ;  /* 0x0000000212137210 */ /* 0x001fe40007f7e0ff */
[----:B------:R-:W-:-:S02]  /*a7d0*/  LEA.HI.X.SX32 R18, R31, R0, 0x1, P2 ;  /* 0x000000001f127211 */ /* 0x000fc400010f0eff */
[----:B--2---:R-:W-:Y:S01]  /*a7e0*/  LEA.HI.X.SX32 R20, R108, R0, 0x1, P3 ;  /* 0x000000006c147211 */ /* 0x004fe200018f0eff */
[----:B------:R0:W-:Y:S01]  /*a7f0*/  STL [R1+0xe88], R19 ;  /* 0x000e881301007387 */ /* 0x0001e20000100800 */
[----:B------:R-:W2:Y:S03]  /*a800*/  LDC R108, c[0x0][0x3a8] ;  /* 0x0000ea00ff6c7b82 */ /* 0x000ea60000000800 */
[----:B------:R-:W-:Y:S01]  /*a810*/  STL [R1+0x1a8c], R31 ;  /* 0x001a8c1f01007387 */ /* 0x000fe20000100800 */
[----:B------:R-:W-:-:S03]  /*a820*/  IMAD R3, R3, 0x138, RZ ;  /* 0x0000013803037824 */ /* 0x000fc600078e02ff */
[----:B------:R1:W-:Y:S01]  /*a830*/  STL [R1+0xe7c], R18 ;  /* 0x000e7c1201007387 */ /* 0x0003e20000100800 */
[----:B0-----:R-:W-:Y:S01]  /*a840*/  IADD3 R19, P2, PT, R32, R2, RZ ;  /* 0x0000000220137210 */ /* 0x001fe20007f5e0ff */
[----:B-1----:R-:W-:Y:S02]  /*a850*/  IMAD R18, R110, 0x150, RZ ;  /* 0x000001506e127824 */ /* 0x002fe400078e02ff */
[----:B------:R-:W-:Y:S02]  /*a860*/  IMAD R110, R106, 0x27, RZ ;  /* 0x000000276a6e7824 */ /* 0x000fe400078e02ff */
[----:B------:R0:W-:Y:S04]  /*a870*/  STL [R1+0xae8], R19 ;  /* 0x000ae81301007387 */ /* 0x0001e80000100800 */
[----:B------:R1:W-:Y:S01]  /*a880*/  STL [R1+0xe84], R20 ;  /* 0x000e841401007387 */ /* 0x0003e20000100800 */
[----:B------:R-:W-:Y:S01]  /*a890*/  LEA.HI.X.SX32 R26, R110, R0, 0x1, P2 ;  /* 0x000000006e1a7211 */ /* 0x000fe200010f0eff */
[----:B------:R-:W-:Y:S01]  /*a8a0*/  IMAD R11, R106, 0x9e, RZ ;  /* 0x0000009e6a0b7824 */ /* 0x000fe200078e02ff */
[----:B------:R-:W3:Y:S01]  /*a8b0*/  LDC R110, c[0x0][0x3a8] ;  /* 0x0000ea00ff6e7b82 */ /* 0x000ee20000000800 */
[----:B0-----:R-:W-:-:S02]  /*a8c0*/  IADD3 R19, P3, PT, R33, R2, RZ ;  /* 0x0000000221137210 */ /* 0x001fc40007f7e0ff */
[----:B-1----:R-:W-:-:S03]  /*a8d0*/  IADD3 R20, P2, PT, R3, R2, RZ ;  /* 0x0000000203147210 */ /* 0x002fc60007f5e0ff */
[----:B------:R2:W-:Y:S01]  /*a8e0*/  STL [R1+0xc20], R19 ;  /* 0x000c201301007387 */ /* 0x0005e20000100800 */
[----:B------:R-:W-:-:S03]  /*a8f0*/  LEA.HI.X.SX32 R3, R32, R0, 0x1, P3 ;  /* 0x0000000020037211 */ /* 0x000fc600018f0eff */
[----:B------:R-:W-:Y:S01]  /*a900*/  STL [R1+0xae4], R26 ;  /* 0x000ae41a01007387 */ /* 0x000fe20000100800 */
[----:B------:R-:W-:-:S03]  /*a910*/  IADD3 R13, P3, PT, R13, R2, RZ ;  /* 0x000000020d0d7210 */ /* 0x000fc60007f7e0ff */
[----:B------:R-:W-:Y:S04]  /*a920*/  STL [R1+0xe90], R20 ;  /* 0x000e901401007387 */ /* 0x000fe80000100800 */
[----:B------:R-:W-:Y:S04]  /*a930*/  STL [R1+0x1a7c], R32 ;  /* 0x001a7c2001007387 */ /* 0x000fe80000100800 */
[----:B------:R0:W-:Y:S01]  /*a940*/  STL [R1+0xc1c], R3 ;  /* 0x000c1c0301007387 */ /* 0x0001e20000100800 */
[----:B--2---:R-:W-:-:S03]  /*a950*/  IMAD R19, R108, 0x152, RZ ;  /* 0x000001526c137824 */ /* 0x004fc600078e02ff */
[----:B------:R-:W-:Y:S01]  /*a960*/  STL [R1+0xe98], R13 ;  /* 0x000e980d01007387 */ /* 0x000fe20000100800 */
[----:B0-----:R-:W-:-:S03]  /*a970*/  LEA.HI.X.SX32 R3, R33, R0, 0x1, P2 ;  /* 0x0000000021037211 */ /* 0x001fc600010f0eff */
[----:B------:R-:W-:Y:S01]  /*a980*/  STL [R1+0x1a6c], R33 ;  /* 0x001a6c2101007387 */ /* 0x000fe20000100800 */
[----:B------:R-:W-:-:S03]  /*a990*/  IMAD R108, R106, 0x9d, RZ ;  /* 0x0000009d6a6c7824 */ /* 0x000fc600078e02ff */
[----:B------:R0:W-:Y:S02]  /*a9a0*/  STL [R1+0xe8c], R3 ;  /* 0x000e8c0301007387 */ /* 0x0001e40000100800 */
[----:B0-----:R-:W-:-:S05]  /*a9b0*/  IADD3 R3, P2, PT, R11, R2, RZ ;  /* 0x000000020b037210 */ /* 0x001fca0007f5e0ff */
[----:B------:R0:W-:Y:S02]  /*a9c0*/  STL [R1+0xc28], R3 ;  /* 0x000c280301007387 */ /* 0x0001e40000100800 */
[----:B0-----:R-:W-:Y:S02]  /*a9d0*/  LEA.HI.X.SX32 R3, R108, R0, 0x1, P3 ;  /* 0x000000006c037211 */ /* 0x001fe400018f0eff */
[----:B------:R-:W0:Y:S01]  /*a9e0*/  LDC R108, c[0x0][0x3a8] ;  /* 0x0000ea00ff6c7b82 */ /* 0x000e220000000800 */
[----:B------:R-:W-:Y:S01]  /*a9f0*/  IADD3 R13, P3, PT, R22, R2, RZ ;  /* 0x00000002160d7210 */ /* 0x000fe20007f7e0ff */
[----:B---3--:R-:W-:Y:S01]  /*aa00*/  IMAD R20, R110, 0x154, RZ ;  /* 0x000001546e147824 */ /* 0x008fe200078e02ff */
[----:B------:R1:W-:Y:S01]  /*aa10*/  STL [R1+0xe94], R3 ;  /* 0x000e940301007387 */ /* 0x0003e20000100800 */
[----:B------:R-:W-:-:S03]  /*aa20*/  IMAD R110, R106, 0x4f, RZ ;  /* 0x0000004f6a6e7824 */ /* 0x000fc600078e02ff */
[----:B------:R0:W-:Y:S01]  /*aa30*/  STL [R1+0xea0], R13 ;  /* 0x000ea00d01007387 */ /* 0x0001e20000100800 */
[----:B------:R-:W-:Y:S01]  /*aa40*/  IMAD R34, R106, 0x50, RZ ;  /* 0x000000506a227824 */ /* 0x000fe200078e02ff */
[-C--:B------:R-:W-:Y:S02]  /*aa50*/  LEA.HI.X.SX32 R11, R11, R0.reuse, 0x1, P3 ;  /* 0x000000000b0b7211 */ /* 0x080fe400018f0eff */
[----:B-1----:R-:W-:Y:S02]  /*aa60*/  LEA.HI.X.SX32 R3, R110, R0, 0x1, P2 ;  /* 0x000000006e037211 */ /* 0x002fe400010f0eff */
[----:B------:R-:W-:Y:S01]  /*aa70*/  IADD3 R117, P2, PT, R21, R2, RZ ;  /* 0x0000000215757210 */ /* 0x000fe20007f5e0ff */
[----:B0-----:R-:W-:Y:S02]  /*aa80*/  IMAD R13, R108, 0x156, RZ ;  /* 0x000001566c0d7824 */ /* 0x001fe400078e02ff */
[----:B------:R-:W0:Y:S01]  /*aa90*/  LDC R108, c[0x0][0x3a8] ;  /* 0x0000ea00ff6c7b82 */ /* 0x000e220000000800 */
[----:B------:R1:W-:Y:S01]  /*aaa0*/  STL [R1+0xc24], R3 ;  /* 0x000c240301007387 */ /* 0x0003e20000100800 */
[----:B------:R-:W-:-:S03]  /*aab0*/  IMAD R110, R106, 0x9f, RZ ;  /* 0x0000009f6a6e7824 */ /* 0x000fc600078e02ff */
[----:B------:R-:W-:Y:S01]  /*aac0*/  STL [R1+0xea8], R117 ;  /* 0x000ea87501007387 */ /* 0x000fe20000100800 */
[----:B-1----:R-:W-:-:S03]  /*aad0*/  IADD3 R3, P3, PT, R34, R2, RZ ;  /* 0x0000000222037210 */ /* 0x002fc60007f7e0ff */
[----:B------:R-:W-:Y:S04]  /*aae0*/  STL [R1+0xe9c], R11 ;  /* 0x000e9c0b01007387 */ /* 0x000fe80000100800 */
[----:B------:R-:W-:Y:S04]  /*aaf0*/  STL [R1+0x196c], R117 ;  /* 0x00196c7501007387 */ /* 0x000fe80000100800 */
[----:B------:R1:W-:Y:S04]  /*ab00*/  STL [R1+0xaf0], R3 ;  /* 0x000af00301007387 */ /* 0x0003e80000100800 */
[----:B------:R-:W-:Y:S04]  /*ab10*/  STL [R1+0x1970], R117 ;  /* 0x0019707501007387 */ /* 0x000fe80000100800 */
[----:B------:R-:W-:Y:S01]  /*ab20*/  STL [R1+0x1974], R117 ;  /* 0x0019747501007387 */ /* 0x000fe20000100800 */
[----:B-1----:R-:W-:-:S03]  /*ab30*/  LEA.HI.X.SX32 R3, R110, R0, 0x1, P2 ;  /* 0x000000006e037211 */ /* 0x002fc600010f0eff */
[----:B------:R-:W-:Y:S01]  /*ab40*/  STL [R1+0x1978], R117 ;  /* 0x0019787501007387 */ /* 0x000fe20000100800 */
[----:B0-----:R-:W-:Y:S01]  /*ab50*/  IMAD R22, R108, 0x158, RZ ;  /* 0x000001586c167824 */ /* 0x001fe200078e02ff */
[----:B------:R-:W-:Y:S01]  /*ab60*/  IADD3 R11, P2, PT, R35, R2, RZ ;  /* 0x00000002230b7210 */ /* 0x000fe20007f5e0ff */
[----:B------:R-:W0:Y:S01]  /*ab70*/  LDC R108, c[0x0][0x3a8] ;  /* 0x0000ea00ff6c7b82 */ /* 0x000e220000000800 */
[----:B------:R-:W-:Y:S04]  /*ab80*/  STL [R1+0x197c], R117 ;  /* 0x00197c7501007387 */ /* 0x000fe80000100800 */
[----:B------:R-:W-:Y:S01]  /*ab90*/  STL [R1+0x1980], R117 ;  /* 0x0019807501007387 */ /* 0x000fe20000100800 */
[----:B------:R-:W-:Y:S02]  /*aba0*/  IMAD R109, R106, 0xa1, RZ ;  /* 0x000000a16a6d7824 */ /* 0x000fe400078e02ff */
[----:B------:R-:W1:Y:S01]  /*abb0*/  LDC R110, c[0x0][0x3a8] ;  /* 0x0000ea00ff6e7b82 */ /* 0x000e620000000800 */
[----:B------:R-:W-:Y:S04]  /*abc0*/  STL [R1+0x1984], R117 ;  /* 0x0019847501007387 */ /* 0x000fe80000100800 */
[----:B------:R-:W-:Y:S04]  /*abd0*/  STL [R1+0x1988], R117 ;  /* 0x0019887501007387 */ /* 0x000fe80000100800 */
[----:B------:R-:W-:Y:S04]  /*abe0*/  STL [R1+0x1990], R117 ;  /* 0x0019907501007387 */ /* 0x000fe80000100800 */
[----:B------:R2:W-:Y:S04]  /*abf0*/  STL [R1+0xea4], R3 ;  /* 0x000ea40301007387 */ /* 0x0005e80000100800 */
[----:B------:R3:W-:Y:S01]  /*ac00*/  STL [R1+0xc30], R11 ;  /* 0x000c300b01007387 */ /* 0x0007e20000100800 */
[----:B--2---:R-:W-:-:S03]  /*ac10*/  LEA.HI.X.SX32 R3, R121, R0, 0x1, P3 ;  /* 0x0000000079037211 */ /* 0x004fc600018f0eff */
[----:B------:R-:W-:Y:S01]  /*ac20*/  STL [R1+0x195c], R121 ;  /* 0x00195c7901007387 */ /* 0x000fe20000100800 */
[----:B------:R-:W-:Y:S02]  /*ac30*/  IADD3 R116, P3, PT, R23, R2, RZ ;  /* 0x0000000217747210 */ /* 0x000fe40007f7e0ff */
[----:B---3--:R-:W-:Y:S01]  /*ac40*/  LEA.HI.X.SX32 R11, R34, R0, 0x1, P2 ;  /* 0x00000000220b7211 */ /* 0x008fe200010f0eff */
[----:B------:R2:W-:Y:S04]  /*ac50*/  STL [R1+0xaec], R3 ;  /* 0x000aec0301007387 */ /* 0x0005e80000100800 */
[----:B------:R-:W-:Y:S01]  /*ac60*/  STL [R1+0x1a5c], R34 ;  /* 0x001a5c2201007387 */ /* 0x000fe20000100800 */
[----:B--2---:R-:W-:-:S03]  /*ac70*/  IADD3 R3, P2, PT, R4, R2, RZ ;  /* 0x0000000204037210 */ /* 0x004fc60007f5e0ff */
[----:B------:R-:W-:Y:S04]  /*ac80*/  STL [R1+0xc2c], R11 ;  /* 0x000c2c0b01007387 */ /* 0x000fe80000100800 */
[----:B------:R-:W-:Y:S04]  /*ac90*/  STL [R1+0xeb0], R116 ;  /* 0x000eb07401007387 */ /* 0x000fe80000100800 */
[----:B------:R2:W-:Y:S04]  /*aca0*/  STL [R1+0xeb8], R3 ;  /* 0x000eb80301007387 */ /* 0x0005e80000100800 */
[----:B------:R3:W-:Y:S01]  /*acb0*/  STL [R1+0x198c], R116 ;  /* 0x00198c7401007387 */ /* 0x0007e20000100800 */
[----:B--2---:R-:W-:-:S03]  /*acc0*/  LEA.HI.X.SX32 R3, R35, R0, 0x1, P3 ;  /* 0x0000000023037211 */ /* 0x004fc600018f0eff */
[----:B------:R-:W-:Y:S01]  /*acd0*/  STL [R1+0x1a4c], R35 ;  /* 0x001a4c2301007387 */ /* 0x000fe20000100800 */
[----:B0-----:R-:W-:Y:S02]  /*ace0*/  IMAD R4, R108, 0x15a, RZ ;  /* 0x0000015a6c047824 */ /* 0x001fe400078e02ff */
[C---:B------:R-:W-:Y:S01]  /*acf0*/  IMAD R37, R106.reuse, 0x52, RZ ;  /* 0x000000526a257824 */ /* 0x040fe200078e02ff */
[----:B------:R0:W-:Y:S01]  /*ad00*/  STL [R1+0xeac], R3 ;  /* 0x000eac0301007387 */ /* 0x0001e20000100800 */
[----:B------:R-:W-:Y:S01]  /*ad10*/  IMAD R108, R106, 0x51, RZ ;  /* 0x000000516a6c7824 */ /* 0x000fe200078e02ff */
[----:B---3--:R-:W2:Y:S01]  /*ad20*/  LDC R116, c[0x0][0x3a8] ;  /* 0x0000ea00ff747b82 */ /* 0x008ea20000000800 */
[----:B0-----:R-:W-:-:S05]  /*ad30*/  IADD3 R3, P3, PT, R36, R2, RZ ;  /* 0x0000000224037210 */ /* 0x001fca0007f7e0ff */
[----:B------:R0:W-:Y:S02]  /*ad40*/  STL [R1+0xc38], R3 ;  /* 0x000c380301007387 */ /* 0x0001e40000100800 */
[----:B0-----:R-:W-:-:S05]  /*ad50*/  LEA.HI.X.SX32 R3, R109, R0, 0x1, P2 ;  /* 0x000000006d037211 */ /* 0x001fca00010f0eff */
[----:B------:R0:W-:Y:S02]  /*ad60*/  STL [R1+0xeb4], R3 ;  /* 0x000eb40301007387 */ /* 0x0001e40000100800 */
[----:B0-----:R-:W-:Y:S02]  /*ad70*/  LEA.HI.X.SX32 R3, R108, R0, 0x1, P3 ;  /* 0x000000006c037211 */ /* 0x001fe400018f0eff */
[----:B------:R-:W0:Y:S01]  /*ad80*/  LDC R108, c[0x0][0x3a8] ;  /* 0x0000ea00ff6c7b82 */ /* 0x000e220000000800 */
[----:B------:R-:W-:-:S04]  /*ad90*/  IADD3 R118, P2, PT, R24, R2, RZ ;  /* 0x0000000218767210 */ /* 0x000fc80007f5e0ff */
[----:B------:R-:W-:Y:S01]  /*ada0*/  LEA.HI.X.SX32 R11, R36, R0, 0x1, P2 ;  /* 0x00000000240b7211 */ /* 0x000fe200010f0eff */
[----:B------:R-:W-:Y:S04]  /*adb0*/  STL [R1+0xec0], R118 ;  /* 0x000ec07601007387 */ /* 0x000fe80000100800 */
[----:B------:R3:W-:Y:S04]  /*adc0*/  STL [R1+0xc34], R3 ;  /* 0x000c340301007387 */ /* 0x0007e80000100800 */
[----:B------:R-:W-:Y:S04]  /*add0*/  STL [R1+0x1994], R118 ;  /* 0x0019947601007387 */ /* 0x000fe80000100800 */
[----:B------:R4:W-:Y:S01]  /*ade0*/  STL [R1+0x1a38], R36 ;  /* 0x001a382401007387 */ /* 0x0009e20000100800 */
[----:B---3--:R-:W-:-:S03]  /*adf0*/  IADD3 R3, P2, PT, R37, R2, RZ ;  /* 0x0000000225037210 */ /* 0x008fc60007f5e0ff */
[----:B------:R0:W-:Y:S01]  /*ae00*/  STL [R1+0xebc], R11 ;  /* 0x000ebc0b01007387 */ /* 0x0001e20000100800 */
[----:B------:R-:W-:Y:S01]  /*ae10*/  IADD3 R121, P3, PT, R17, R2, RZ ;  /* 0x0000000211797210 */ /* 0x000fe20007f7e0ff */
[----:B------:R-:W-:Y:S02]  /*ae20*/  IMAD R38, R106, 0xa4, RZ ;  /* 0x000000a46a267824 */ /* 0x000fe400078e02ff */
[----:B------:R3:W-:Y:S01]  /*ae30*/  STL [R1+0xaf8], R3 ;  /* 0x000af80301007387 */ /* 0x0007e20000100800 */
[----:B-1----:R-:W-:Y:S01]  /*ae40*/  IMAD R21, R110, 0x15c, RZ ;  /* 0x0000015c6e157824 */ /* 0x002fe200078e02ff */
[----:B----4-:R-:W1:Y:S01]  /*ae50*/  LDC R36, c[0x0][0x3a8] ;  /* 0x0000ea00ff247b82 */ /* 0x010e620000000800 */
[----:B0-----:R-:W-:Y:S02]  /*ae60*/  IMAD R11, R108, 0x15e, RZ ;  /* 0x0000015e6c0b7824 */ /* 0x001fe400078e02ff */
[C---:B------:R-:W-:Y:S02]  /*ae70*/  IMAD R108, R106.reuse, 0xa3, RZ ;  /* 0x000000a36a6c7824 */ /* 0x040fe400078e02ff */
[----:B------:R-:W-:-:S03]  /*ae80*/  IMAD R110, R106, 0x29, RZ ;  /* 0x000000296a6e7824 */ /* 0x000fc600078e02ff */
[----:B---3--:R-:W-:Y:S02]  /*ae90*/  LEA.HI.X.SX32 R3, R108, R0, 0x1, P3 ;  /* 0x000000006c037211 */ /* 0x008fe400018f0eff */
[----:B------:R-:W0:Y:S01]  /*aea0*/  LDC R108, c[0x0][0x3a8] ;  /* 0x0000ea00ff6c7b82 */ /* 0x000e220000000800 */
[----:B------:R-:W-:Y:S01]  /*aeb0*/  STL [R1+0xec8], R121 ;  /* 0x000ec87901007387 */ /* 0x000fe20000100800 */
[----:B------:R-:W-:-:S03]  /*aec0*/  IADD3 R17, P3, PT, R38, R2, RZ ;  /* 0x0000000226117210 */ /* 0x000fc60007f7e0ff */
[----:B------:R-:W-:Y:S04]  /*aed0*/  STL [R1+0x1998], R121 ;  /* 0x0019987901007387 */ /* 0x000fe80000100800 */
[----:B------:R3:W-:Y:S04]  /*aee0*/  STL [R1+0xec4], R3 ;  /* 0x000ec40301007387 */ /* 0x0007e80000100800 */
[----:B------:R-:W-:Y:S01]  /*aef0*/  STL [R1+0xc40], R17 ;  /* 0x000c401101007387 */ /* 0x000fe20000100800 */
[----:B---3--:R-:W-:Y:S02]  /*af00*/  LEA.HI.X.SX32 R3, R110, R0, 0x1, P2 ;  /* 0x000000006e037211 */ /* 0x008fe400010f0eff */
[----:B------:R-:W-:Y:S01]  /*af10*/  IADD3 R14, P2, PT, R14, R2, RZ ;  /* 0x000000020e0e7210 */ /* 0x000fe20007f5e0ff */
[----:B------:R-:W-:Y:S01]  /*af20*/  IMAD R39, R106, 0xa6, RZ ;  /* 0x000000a66a277824 */ /* 0x000fe200078e02ff */
[----:B------:R-:W3:Y:S01]  /*af30*/  LDC R110, c[0x0][0x3a8] ;  /* 0x0000ea00ff6e7b82 */ /* 0x000ee20000000800 */
[----:B------:R4:W-:Y:S04]  /*af40*/  STL [R1+0xaf4], R3 ;  /* 0x000af40301007387 */ /* 0x0009e80000100800 */
[----:B------:R1:W-:Y:S01]  /*af50*/  STL [R1+0xed0], R14 ;  /* 0x000ed00e01007387 */ /* 0x0003e20000100800 */
[----:B----4-:R-:W-:-:S03]  /*af60*/  LEA.HI.X.SX32 R3, R37, R0, 0x1, P3 ;  /* 0x0000000025037211 */ /* 0x010fc600018f0eff */
[----:B------:R-:W-:Y:S01]  /*af70*/  STL [R1+0x1a34], R37 ;  /* 0x001a342501007387 */ /* 0x000fe20000100800 */
[----:B-1----:R-:W-:-:S03]  /*af80*/  IADD3 R14, P3, PT, R25, R2, RZ ;  /* 0x00000002190e7210 */ /* 0x002fc60007f7e0ff */
[----:B------:R1:W-:Y:S01]  /*af90*/  STL [R1+0xc3c], R3 ;  /* 0x000c3c0301007387 */ /* 0x0003e20000100800 */
[----:B0-----:R-:W-:-:S03]  /*afa0*/  IMAD R17, R108, 0x160, RZ ;  /* 0x000001606c117824 */ /* 0x001fc600078e02ff */
[----:B------:R-:W-:Y:S01]  /*afb0*/  STL [R1+0xed8], R14 ;  /* 0x000ed80e01007387 */ /* 0x000fe20000100800 */
[----:B-1----:R-:W-:-:S03]  /*afc0*/  LEA.HI.X.SX32 R3, R38, R0, 0x1, P2 ;  /* 0x0000000026037211 */ /* 0x002fc600010f0eff */
[----:B------:R-:W-:Y:S01]  /*afd0*/  STL [R1+0x1a3c], R38 ;  /* 0x001a3c2601007387 */ /* 0x000fe20000100800 */
[----:B------:R-:W-:-:S03]  /*afe0*/  IMAD R108, R106, 0xa5, RZ ;  /* 0x000000a56a6c7824 */ /* 0x000fc600078e02ff */
[----:B------:R0:W-:Y:S02]  /*aff0*/  STL [R1+0xecc], R3 ;  /* 0x000ecc0301007387 */ /* 0x0001e40000100800 */
[----:B0-----:R-:W-:-:S05]  /*b000*/  IADD3 R3, P2, PT, R39, R2, RZ ;  /* 0x0000000227037210 */ /* 0x001fca0007f5e0ff */
[----:B------:R0:W-:Y:S02]  /*b010*/  STL [R1+0xc48], R3 ;  /* 0x000c480301007387 */ /* 0x0001e40000100800 */
[----:B0-----:R-:W-:Y:S02]  /*b020*/  LEA.HI.X.SX32 R3, R108, R0, 0x1, P3 ;  /* 0x000000006c037211 */ /* 0x001fe400018f0eff */
[----:B------:R-:W0:Y:S01]  /*b030*/  LDC R108, c[0x0][0x3a8] ;  /* 0x0000ea00ff6c7b82 */ /* 0x000e220000000800 */
[----:B---3--:R-:W-:Y:S02]  /*b040*/  IMAD R14, R110, 0x162, RZ ;  /* 0x000001626e0e7824 */ /* 0x008fe400078e02ff */
[----:B------:R-:W-:Y:S01]  /*b050*/  IMAD R110, R106, 0x53, RZ ;  /* 0x000000536a6e7824 */ /* 0x000fe200078e02ff */
[----:B------:R1:W-:Y:S01]  /*b060*/  STL [R1+0xed4], R3 ;  /* 0x000ed40301007387 */ /* 0x0003e20000100800 */
[----:B------:R-:W-:-:S03]  /*b070*/  IADD3 R26, P3, PT, R16, R2, RZ ;  /* 0x00000002101a7210 */ /* 0x000fc60007f7e0ff */
[----:B-1----:R-:W-:Y:S02]  /*b080*/  LEA.HI.X.SX32 R3, R110, R0, 0x1, P2 ;  /* 0x000000006e037211 */ /* 0x002fe400010f0eff */
[----:B------:R-:W-:Y:S01]  /*b090*/  IADD3 R16, P2, PT, R12, R2, RZ ;  /* 0x000000020c107210 */ /* 0x000fe20007f5e0ff */
[----:B0-----:R-:W-:Y:S02]  /*b0a0*/  IMAD R12, R108, 0x164, RZ ;  /* 0x000001646c0c7824 */ /* 0x001fe400078e02ff */
[----:B------:R-:W0:Y:S01]  /*b0b0*/  LDC R108, c[0x0][0x3a8] ;  /* 0x0000ea00ff6c7b82 */ /* 0x000e220000000800 */
[----:B------:R-:W-:Y:S01]  /*b0c0*/  STL [R1+0xee0], R26 ;  /* 0x000ee01a01007387 */ /* 0x000fe20000100800 */
[C---:B------:R-:W-:Y:S02]  /*b0d0*/  IMAD R110, R106.reuse, 0xa7, RZ ;  /* 0x000000a76a6e7824 */ /* 0x040fe400078e02ff */
[C---:B------:R-:W-:Y:S01]  /*b0e0*/  IMAD R40, R106.reuse, 0x54, RZ ;  /* 0x000000546a287824 */ /* 0x040fe200078e02ff */
[----:B------:R1:W-:Y:S01]  /*b0f0*/  STL [R1+0xc44], R3 ;  /* 0x000c440301007387 */ /* 0x0003e20000100800 */
[----:B------:R-:W-:Y:S01]  /*b100*/  IMAD R41, R106, 0xa8, RZ ;  /* 0x000000a86a297824 */ /* 0x000fe200078e02ff */
[----:B------:R-:W-:-:S02]  /*b110*/  LEA.HI.X.SX32 R27, R110, R0, 0x1, P2 ;  /* 0x000000006e1b7211 */ /* 0x000fc400010f0eff */
[----:B------:R0:W-:Y:S01]  /*b120*/  STL [R1+0xee8], R16 ;  /* 0x000ee81001007387 */ /* 0x0001e20000100800 */
[----:B------:R-:W3:Y:S01]  /*b130*/  LDC R110, c[0x0][0x3a8] ;  /* 0x0000ea00ff6e7b82 */ /* 0x000ee20000000800 */
[----:B-1----:R-:W-:Y:S02]  /*b140*/  LEA.HI.X.SX32 R3, R39, R0, 0x1, P3 ;  /* 0x0000000027037211 */ /* 0x002fe400018f0eff */
[----:B------:R-:W-:Y:S01]  /*b150*/  STL [R1+0x1a40], R39 ;  /* 0x001a402701007387 */ /* 0x000fe20000100800 */
[----:B------:R-:W-:-:S03]  /*b160*/  IADD3 R26, P3, PT, R40, R2, RZ ;  /* 0x00000002281a7210 */ /* 0x000fc60007f7e0ff */
[----:B------:R1:W-:Y:S01]  /*b170*/  STL [R1+0xedc], R3 ;  /* 0x000edc0301007387 */ /* 0x0003e20000100800 */
[----:B0-----:R-:W-:-:S03]  /*b180*/  IMAD R16, R108, 0x166, RZ ;  /* 0x000001666c107824 */ /* 0x001fc600078e02ff */
[----:B------:R-:W-:Y:S01]  /*b190*/  STL [R1+0xee4], R27 ;  /* 0x000ee41b01007387 */ /* 0x000fe20000100800 */
[----:B------:R-:W0:Y:S01]  /*b1a0*/  LDC R108, c[0x0][0x3a8] ;  /* 0x0000ea00ff6c7b82 */ /* 0x000e220000000800 */
[----:B-1----:R-:W-:Y:S02]  /*b1b0*/  IADD3 R3, P2, PT, R41, R2, RZ ;  /* 0x0000000229037210 */ /* 0x002fe40007f5e0ff */
[----:B------:R-:W-:Y:S04]  /*b1c0*/  STL [R1+0xb00], R26 ;  /* 0x000b001a01007387 */ /* 0x000fe80000100800 */
[----:B------:R1:W-:Y:S04]  /*b1d0*/  STL [R1+0xc50], R3 ;  /* 0x000c500301007387 */ /* 0x0003e80000100800 */
[----:B------:R-:W-:Y:S01]  /*b1e0*/  STL [R1+0x1958], R126 ;  /* 0x0019587e01007387 */ /* 0x000fe20000100800 */
[----:B-1----:R-:W-:-:S02]  /*b1f0*/  LEA.HI.X.SX32 R3, R126, R0, 0x1, P3 ;  /* 0x000000007e037211 */ /* 0x002fc400018f0eff */
[----:B------:R-:W-:-:S03]  /*b200*/  IADD3 R18, P3, PT, R18, R2, RZ ;  /* 0x0000000212127210 */ /* 0x000fc60007f7e0ff */
[----:B------:R1:W-:Y:S04]  /*b210*/  STL [R1+0xafc], R3 ;  /* 0x000afc0301007387 */ /* 0x0003e80000100800 */
[----:B------:R4:W-:Y:S01]  /*b220*/  STL [R1+0xef0], R18 ;  /* 0x000ef01201007387 */ /* 0x0009e20000100800 */
[----:B-1----:R-:W-:-:S03]  /*b230*/  LEA.HI.X.SX32 R3, R40, R0, 0x1, P2 ;  /* 0x0000000028037211 */ /* 0x002fc600010f0eff */
[----:B------:R-:W-:Y:S01]  /*b240*/  STL [R1+0x1a44], R40 ;  /* 0x001a442801007387 */ /* 0x000fe20000100800 */
[----:B----4-:R-:W-:-:S03]  /*b250*/  IADD3 R18, P2, PT, R19, R2, RZ ;  /* 0x0000000213127210 */ /* 0x010fc60007f5e0ff */
[----:B------:R1:W-:Y:S01]  /*b260*/  STL [R1+0xc4c], R3 ;  /* 0x000c4c0301007387 */ /* 0x0003e20000100800 */
[----:B------:R-:W-:-:S03]  /*b270*/  IMAD R10, R106, 0xaa, RZ ;  /* 0x000000aa6a0a7824 */ /* 0x000fc600078e02ff */
[----:B------:R3:W-:Y:S01]  /*b280*/  STL [R1+0xef8], R18 ;  /* 0x000ef81201007387 */ /* 0x0007e20000100800 */
[----:B-1----:R-:W-:-:S03]  /*b290*/  LEA.HI.X.SX32 R3, R41, R0, 0x1, P3 ;  /* 0x0000000029037211 */ /* 0x002fc600018f0eff */
[----:B------:R-:W-:Y:S01]  /*b2a0*/  STL [R1+0x1a48], R41 ;  /* 0x001a482901007387 */ /* 0x000fe20000100800 */
[----:B------:R-:W-:Y:S02]  /*b2b0*/  IMAD R109, R106, 0xa9, RZ ;  /* 0x000000a96a6d7824 */ /* 0x000fe400078e02ff */
[----:B---3--:R-:W-:Y:S01]  /*b2c0*/  IMAD R18, R110, 0x16a, RZ ;  /* 0x0000016a6e127824 */ /* 0x008fe200078e02ff */
[----:B------:R1:W-:Y:S01]  /*b2d0*/  STL [R1+0xeec], R3 ;  /* 0x000eec0301007387 */ /* 0x0003e20000100800 */
[----:B------:R-:W3:Y:S01]  /*b2e0*/  LDC R110, c[0x0][0x3a8] ;  /* 0x0000ea00ff6e7b82 */ /* 0x000ee20000000800 */
[----:B0-----:R-:W-:Y:S02]  /*b2f0*/  IMAD R19, R108, 0x168, RZ ;  /* 0x000001686c137824 */ /* 0x001fe400078e02ff */
[----:B------:R-:W-:Y:S01]  /*b300*/  IMAD R108, R106, 0x55, RZ ;  /* 0x000000556a6c7824 */ /* 0x000fe200078e02ff */
[----:B-1----:R-:W-:-:S05]  /*b310*/  IADD3 R3, P3, PT, R10, R2, RZ ;  /* 0x000000020a037210 */ /* 0x002fca0007f7e0ff */
[----:B------:R0:W-:Y:S01]  /*b320*/  STL [R1+0xc58], R3 ;  /* 0x000c580301007387 */ /* 0x0001e20000100800 */
[----:B------:R-:W-:Y:S01]  /*b330*/  IMAD R42, R106, 0x56, RZ ;  /* 0x000000566a2a7824 */ /* 0x000fe200078e02ff */
[----:B0-----:R-:W-:Y:S02]  /*b340*/  LEA.HI.X.SX32 R3, R109, R0, 0x1, P2 ;  /* 0x000000006d037211 */ /* 0x001fe400010f0eff */
[----:B------:R-:W-:Y:S02]  /*b350*/  IADD3 R126, P2, PT, R20, R2, RZ ;  /* 0x00000002147e7210 */ /* 0x000fe40007f5e0ff */
[-C--:B------:R-:W-:Y:S01]  /*b360*/  LEA.HI.X.SX32 R20, R108, R0.reuse, 0x1, P3 ;  /* 0x000000006c147211 */ /* 0x080fe200018f0eff */
[----:B------:R0:W-:Y:S01]  /*b370*/  STL [R1+0xef4], R3 ;  /* 0x000ef40301007387 */ /* 0x0001e20000100800 */
[----:B------:R-:W-:-:S03]  /*b380*/  LEA.HI.X.SX32 R10, R10, R0, 0x1, P2 ;  /* 0x000000000a0a7211 */ /* 0x000fc600010f0eff */
[----:B------:R-:W-:Y:S01]  /*b390*/  STL [R1+0xf00], R126 ;  /* 0x000f007e01007387 */ /* 0x000fe20000100800 */
[----:B0-----:R-:W-:-:S03]  /*b3a0*/  IADD3 R3, P3, PT, R13, R2, RZ ;  /* 0x000000020d037210 */ /* 0x001fc60007f7e0ff */
[----:B------:R-:W-:Y:S01]  /*b3b0*/  STL [R1+0xc54], R20 ;  /* 0x000c541401007387 */ /* 0x000fe20000100800 */
[----:B------:R-:W-:-:S03]  /*b3c0*/  IMAD R108, R106, 0xab, RZ ;  /* 0x000000ab6a6c7824 */ /* 0x000fc600078e02ff */
[----:B------:R-:W-:Y:S04]  /*b3d0*/  STL [R1+0x199c], R126 ;  /* 0x00199c7e01007387 */ /* 0x000fe80000100800 */
[----:B------:R0:W-:Y:S04]  /*b3e0*/  STL [R1+0xf08], R3 ;  /* 0x000f080301007387 */ /* 0x0001e80000100800 */
[----:B------:R3:W-:Y:S01]  /*b3f0*/  STL [R1+0xefc], R10 ;  /* 0x000efc0a01007387 */ /* 0x0007e20000100800 */
[----:B0-----:R-:W-:-:S05]  /*b400*/  IADD3 R3, P2, PT, R42, R2, RZ ;  /* 0x000000022a037210 */ /* 0x001fca0007f5e0ff */
[----:B------:R0:W-:Y:S01]  /*b410*/  STL [R1+0xb08], R3 ;  /* 0x000b080301007387 */ /* 0x0001e20000100800 */
[----:B---3--:R-:W-:Y:S02]  /*b420*/  IMAD R10, R110, 0x16c, RZ ;  /* 0x0000016c6e0a7824 */ /* 0x008fe400078e02ff */
[----:B------:R-:W-:Y:S01]  /*b430*/  IMAD R110, R106, 0x2b, RZ ;  /* 0x0000002b6a6e7824 */ /* 0x000fe200078e02ff */
[----:B0-----:R-:W-:Y:S02]  /*b440*/  LEA.HI.X.SX32 R3, R108, R0, 0x1, P3 ;  /* 0x000000006c037211 */ /* 0x001fe400018f0eff */
[----:B------:R-:W0:Y:S01]  /*b450*/  LDC R108, c[0x0][0x3a8] ;  /* 0x0000ea00ff6c7b82 */ /* 0x000e220000000800 */
[----:B------:R-:W-:Y:S02]  /*b460*/  IADD3 R13, P3, PT, R43, R2, RZ ;  /* 0x000000022b0d7210 */ /* 0x000fe40007f7e0ff */
[----:B------:R1:W-:Y:S04]  /*b470*/  STL [R1+0xf04], R3 ;  /* 0x000f040301007387 */ /* 0x0003e80000100800 */
[----:B------:R-:W-:Y:S01]  /*b480*/  STL [R1+0xc60], R13 ;  /* 0x000c600d01007387 */ /* 0x000fe20000100800 */
[----:B-1----:R-:W-:-:S02]  /*b490*/  LEA.HI.X.SX32 R3, R110, R0, 0x1, P2 ;  /* 0x000000006e037211 */ /* 0x002fc400010f0eff */
[----:B------:R-:W-:Y:S01]  /*b4a0*/  IADD3 R20, P2, PT, R22, R2, RZ ;  /* 0x0000000216147210 */ /* 0x000fe20007f5e0ff */
[----:B------:R-:W-:Y:S01]  /*b4b0*/  IMAD R44, R106, 0xae, RZ ;  /* 0x000000ae6a2c7824 */ /* 0x000fe200078e02ff */
[----:B------:R-:W1:Y:S01]  /*b4c0*/  LDC R110, c[0x0][0x3a8] ;  /* 0x0000ea00ff6e7b82 */ /* 0x000e620000000800 */
[----:B------:R3:W-:Y:S04]  /*b4d0*/  STL [R1+0xb04], R3 ;  /* 0x000b040301007387 */ /* 0x0007e80000100800 */
[----:B------:R-:W-:Y:S01]  /*b4e0*/  STL [R1+0xf10], R20 ;  /* 0x000f101401007387 */ /* 0x000fe20000100800 */
[----:B---3--:R-:W-:-:S03]  /*b4f0*/  LEA.HI.X.SX32 R3, R42, R0, 0x1, P3 ;  /* 0x000000002a037211 */ /* 0x008fc600018f0eff */
[----:B------:R-:W-:Y:S01]  /*b500*/  STL [R1+0x1a50], R42 ;  /* 0x001a502a01007387 */ /* 0x000fe20000100800 */
[----:B------:R-:W-:-:S03]  /*b510*/  IADD3 R4, P3, PT, R4, R2, RZ ;  /* 0x0000000204047210 */ /* 0x000fc60007f7e0ff */
[----:B------:R3:W-:Y:S01]  /*b520*/  STL [R1+0xc5c], R3 ;  /* 0x000c5c0301007387 */ /* 0x0007e20000100800 */
[----:B0-----:R-:W-:-:S03]  /*b530*/  IMAD R13, R108, 0x16e, RZ ;  /* 0x0000016e6c0d7824 */ /* 0x001fc600078e02ff */
[----:B------:R-:W-:Y:S01]  /*b540*/  STL [R1+0xf18], R4 ;  /* 0x000f180401007387 */ /* 0x000fe20000100800 */
[----:B---3--:R-:W-:-:S03]  /*b550*/  LEA.HI.X.SX32 R3, R43, R0, 0x1, P2 ;  /* 0x000000002b037211 */ /* 0x008fc600010f0eff */
        /* <DEDUP_REMOVED lines=8> */
[----:B-1----:R-:W-:Y:S01]  /*b5e0*/  IMAD R20, R110, 0x170, RZ ;  /* 0x000001706e147824 */ /* 0x002fe200078e02ff */
[----:B------:R1:W-:Y:S01]  /*b5f0*/  STL [R1+0xf14], R3 ;  /* 0x000f140301007387 */ /* 0x0003e20000100800 */
[----:B------:R-:W-:-:S03]  /*b600*/  IMAD R110, R106, 0x57, RZ ;  /* 0x000000576a6e7824 */ /* 0x000fc600078e02ff */
[----:B------:R0:W-:Y:S02]  /*b610*/  STL [R1+0xf20], R4 ;  /* 0x000f200401007387 */ /* 0x0001e40000100800 */
[----:B-1----:R-:W-:Y:S01]  /*b620*/  LEA.HI.X.SX32 R3, R110, R0, 0x1, P2 ;  /* 0x000000006e037211 */ /* 0x002fe200010f0eff */
[C---:B------:R-:W-:Y:S01]  /*b630*/  IMAD R110, R106.reuse, 0xaf, RZ ;  /* 0x000000af6a6e7824 */ /* 0x040fe200078e02ff */
[----:B------:R-:W-:Y:S01]  /*b640*/  IADD3 R11, P2, PT, R11, R2, RZ ;  /* 0x000000020b0b7210 */ /* 0x000fe20007f5e0ff */
[----:B------:R-:W-:Y:S02]  /*b650*/  IMAD R45, R106, 0x58, RZ ;  /* 0x000000586a2d7824 */ /* 0x000fe400078e02ff */
[----:B0-----:R-:W-:Y:S02]  /*b660*/  IMAD R4, R108, 0x172, RZ ;  /* 0x000001726c047824 */ /* 0x001fe400078e02ff */
[----:B------:R-:W0:Y:S01]  /*b670*/  LDC R108, c[0x0][0x3a8] ;  /* 0x0000ea00ff6c7b82 */ /* 0x000e220000000800 */
[----:B------:R1:W-:Y:S01]  /*b680*/  STL [R1+0xc64], R3 ;  /* 0x000c640301007387 */ /* 0x0003e20000100800 */
[----:B------:R-:W-:-:S03]  /*b690*/  IMAD R46, R106, 0xb0, RZ ;  /* 0x000000b06a2e7824 */ /* 0x000fc600078e02ff */
[----:B------:R3:W-:Y:S01]  /*b6a0*/  STL [R1+0xf28], R11 ;  /* 0x000f280b01007387 */ /* 0x0007e20000100800 */
[----:B-1----:R-:W-:-:S03]  /*b6b0*/  LEA.HI.X.SX32 R3, R44, R0, 0x1, P3 ;  /* 0x000000002c037211 */ /* 0x002fc600018f0eff */
[----:B------:R-:W-:Y:S01]  /*b6c0*/  STL [R1+0x1a58], R44 ;  /* 0x001a582c01007387 */ /* 0x000fe20000100800 */
[----:B------:R-:W-:Y:S02]  /*b6d0*/  IADD3 R27, P3, PT, R45, R2, RZ ;  /* 0x000000022d1b7210 */ /* 0x000fe40007f7e0ff */
[----:B---3--:R-:W-:Y:S01]  /*b6e0*/  LEA.HI.X.SX32 R11, R110, R0, 0x1, P2 ;  /* 0x000000006e0b7211 */ /* 0x008fe200010f0eff */
[----:B------:R1:W-:Y:S01]  /*b6f0*/  STL [R1+0xf1c], R3 ;  /* 0x000f1c0301007387 */ /* 0x0003e20000100800 */
[----:B------:R-:W3:Y:S03]  /*b700*/  LDC R110, c[0x0][0x3a8] ;  /* 0x0000ea00ff6e7b82 */ /* 0x000ee60000000800 */
[----:B------:R-:W-:Y:S01]  /*b710*/  STL [R1+0xf24], R11 ;  /* 0x000f240b01007387 */ /* 0x000fe20000100800 */
[----:B-1----:R-:W-:-:S03]  /*b720*/  IADD3 R3, P2, PT, R46, R2, RZ ;  /* 0x000000022e037210 */ /* 0x002fc60007f5e0ff */
[----:B------:R-:W-:Y:S04]  /*b730*/  STL [R1+0xb10], R27 ;  /* 0x000b101b01007387 */ /* 0x000fe80000100800 */
[----:B------:R1:W-:Y:S01]  /*b740*/  STL [R1+0xc70], R3 ;  /* 0x000c700301007387 */ /* 0x0003e20000100800 */
[----:B0-----:R-:W-:Y:S02]  /*b750*/  IMAD R21, R108, 0x174, RZ ;  /* 0x000001746c157824 */ /* 0x001fe400078e02ff */
[----:B------:R-:W0:Y:S01]  /*b760*/  LDC R108, c[0x0][0x3a8] ;  /* 0x0000ea00ff6c7b82 */ /* 0x000e220000000800 */
[----:B-1----:R-:W-:Y:S02]  /*b770*/  LEA.HI.X.SX32 R3, R162, R0, 0x1, P3 ;  /* 0x00000000a2037211 */ /* 0x002fe400018f0eff */
[----:B------:R-:W-:-:S03]  /*b780*/  IADD3 R11, P3, PT, R17, R2, RZ ;  /* 0x00000002110b7210 */ /* 0x000fc60007f7e0ff */
[----:B------:R1:W-:Y:S04]  /*b790*/  STL [R1+0xb0c], R3 ;  /* 0x000b0c0301007387 */ /* 0x0003e80000100800 */
[----:B------:R-:W-:Y:S01]  /*b7a0*/  STL [R1+0xf30], R11 ;  /* 0x000f300b01007387 */ /* 0x000fe20000100800 */
[----:B-1----:R-:W-:-:S03]  /*b7b0*/  LEA.HI.X.SX32 R3, R45, R0, 0x1, P2 ;  /* 0x000000002d037211 */ /* 0x002fc600010f0eff */
[----:B------:R-:W-:Y:S01]  /*b7c0*/  STL [R1+0x1a60], R45 ;  /* 0x001a602d01007387 */ /* 0x000fe20000100800 */
[----:B------:R-:W-:Y:S01]  /*b7d0*/  IADD3 R14, P2, PT, R14, R2, RZ ;  /* 0x000000020e0e7210 */ /* 0x000fe20007f5e0ff */
[C---:B------:R-:W-:Y:S02]  /*b7e0*/  IMAD R9, R106.reuse, 0xb2, RZ ;  /* 0x000000b26a097824 */ /* 0x040fe400078e02ff */
[----:B------:R1:W-:Y:S01]  /*b7f0*/  STL [R1+0xc6c], R3 ;  /* 0x000c6c0301007387 */ /* 0x0003e20000100800 */
[----:B------:R-:W-:-:S03]  /*b800*/  IMAD R109, R106, 0xb1, RZ ;  /* 0x000000b16a6d7824 */ /* 0x000fc600078e02ff */
[----:B------:R4:W-:Y:S01]  /*b810*/  STL [R1+0xf38], R14 ;  /* 0x000f380e01007387 */ /* 0x0009e20000100800 */
[----:B-1----:R-:W-:-:S03]  /*b820*/  LEA.HI.X.SX32 R3, R46, R0, 0x1, P3 ;  /* 0x000000002e037211 */ /* 0x002fc600018f0eff */
[----:B------:R-:W-:Y:S04]  /*b830*/  STL [R1+0x1a64], R46 ;  /* 0x001a642e01007387 */ /* 0x000fe80000100800 */
[----:B------:R1:W-:Y:S01]  /*b840*/  STL [R1+0xf2c], R3 ;  /* 0x000f2c0301007387 */ /* 0x0003e20000100800 */
[----:B----4-:R-:W-:Y:S02]  /*b850*/  LEA.HI.X.SX32 R14, R109, R0, 0x1, P2 ;  /* 0x000000006d0e7211 */ /* 0x010fe400010f0eff */
[----:B-1----:R-:W-:-:S05]  /*b860*/  IADD3 R3, P3, PT, R9, R2, RZ ;  /* 0x0000000209037210 */ /* 0x002fca0007f7e0ff */
[----:B------:R1:W-:Y:S01]  /*b870*/  STL [R1+0xc78], R3 ;  /* 0x000c780301007387 */ /* 0x0003e20000100800 */
[----:B0-----:R-:W-:Y:S02]  /*b880*/  IMAD R11, R108, 0x176, RZ ;  /* 0x000001766c0b7824 */ /* 0x001fe400078e02ff */
[----:B------:R-:W-:Y:S01]  /*b890*/  IMAD R108, R106, 0x59, RZ ;  /* 0x000000596a6c7824 */ /* 0x000fe200078e02ff */
[----:B-1----:R-:W-:Y:S01]  /*b8a0*/  IADD3 R3, P2, PT, R12, R2, RZ ;  /* 0x000000020c037210 */ /* 0x002fe20007f5e0ff */
[----:B---3--:R-:W-:Y:S02]  /*b8b0*/  IMAD R12, R110, 0x178, RZ ;  /* 0x000001786e0c7824 */ /* 0x008fe400078e02ff */
[----:B------:R-:W0:Y:S01]  /*b8c0*/  LDC R110, c[0x0][0x3a8] ;  /* 0x0000ea00ff6e7b82 */ /* 0x000e220000000800 */
[----:B------:R1:W-:Y:S01]  /*b8d0*/  STL [R1+0xf34], R14 ;  /* 0x000f340e01007387 */ /* 0x0003e20000100800 */
[----:B------:R-:W-:-:S03]  /*b8e0*/  IMAD R47, R106, 0x5a, RZ ;  /* 0x0000005a6a2f7824 */ /* 0x000fc600078e02ff */
[----:B------:R3:W-:Y:S01]  /*b8f0*/  STL [R1+0xf40], R3 ;  /* 0x000f400301007387 */ /* 0x0007e20000100800 */
[----:B-1----:R-:W-:Y:S02]  /*b900*/  LEA.HI.X.SX32 R14, R108, R0, 0x1, P3 ;  /* 0x000000006c0e7211 */ /* 0x002fe400018f0eff */
[----:B---3--:R-:W-:-:S03]  /*b910*/  IADD3 R3, P3, PT, R16, R2, RZ ;  /* 0x0000000210037210 */ /* 0x008fc60007f7e0ff */
[----:B------:R-:W-:Y:S01]  /*b920*/  STL [R1+0xc74], R14 ;  /* 0x000c740e01007387 */ /* 0x000fe20000100800 */
[----:B------:R-:W-:Y:S01]  /*b930*/  LEA.HI.X.SX32 R9, R9, R0, 0x1, P2 ;  /* 0x0000000009097211 */ /* 0x000fe200010f0eff */
[C---:B------:R-:W-:Y:S02]  /*b940*/  IMAD R108, R106.reuse, 0xb3, RZ ;  /* 0x000000b36a6c7824 */ /* 0x040fe400078e02ff */
[----:B------:R1:W-:Y:S01]  /*b950*/  STL [R1+0xf48], R3 ;  /* 0x000f480301007387 */ /* 0x0003e20000100800 */
[----:B------:R-:W-:-:S03]  /*b960*/  IMAD R48, R106, 0xb4, RZ ;  /* 0x000000b46a307824 */ /* 0x000fc600078e02ff */
[----:B------:R0:W-:Y:S01]  /*b970*/  STL [R1+0xf3c], R9 ;  /* 0x000f3c0901007387 */ /* 0x0001e20000100800 */
[----:B-1----:R-:W-:-:S05]  /*b980*/  IADD3 R3, P2, PT, R47, R2, RZ ;  /* 0x000000022f037210 */ /* 0x002fca0007f5e0ff */
[----:B------:R1:W-:Y:S01]  /*b990*/  STL [R1+0xb18], R3 ;  /* 0x000b180301007387 */ /* 0x0003e20000100800 */
[----:B0-----:R-:W-:Y:S02]  /*b9a0*/  IMAD R9, R110, 0x17a, RZ ;  /* 0x0000017a6e097824 */ /* 0x001fe400078e02ff */
[----:B------:R-:W-:Y:S01]  /*b9b0*/  IMAD R110, R106, 0x2d, RZ ;  /* 0x0000002d6a6e7824 */ /* 0x000fe200078e02ff */
[----:B-1----:R-:W-:Y:S02]  /*b9c0*/  LEA.HI.X.SX32 R3, R108, R0, 0x1, P3 ;  /* 0x000000006c037211 */ /* 0x002fe400018f0eff */
[----:B------:R-:W0:Y:S01]  /*b9d0*/  LDC R108, c[0x0][0x3a8] ;  /* 0x0000ea00ff6c7b82 */ /* 0x000e220000000800 */
[----:B------:R-:W-:Y:S02]  /*b9e0*/  IADD3 R16, P3, PT, R48, R2, RZ ;  /* 0x0000000230107210 */ /* 0x000fe40007f7e0ff */
[----:B------:R1:W-:Y:S04]  /*b9f0*/  STL [R1+0xf44], R3 ;  /* 0x000f440301007387 */ /* 0x0003e80000100800 */
[----:B------:R-:W-:Y:S01]  /*ba00*/  STL [R1+0xc80], R16 ;  /* 0x000c801001007387 */ /* 0x000fe20000100800 */
[----:B-1----:R-:W-:-:S02]  /*ba10*/  LEA.HI.X.SX32 R3, R110, R0, 0x1, P2 ;  /* 0x000000006e037211 */ /* 0x002fc400010f0eff */
[----:B------:R-:W1:Y:S01]  /*ba20*/  LDC R110, c[0x0][0x3a8] ;  /* 0x0000ea00ff6e7b82 */ /* 0x000e620000000800 */
[----:B------:R-:W-:Y:S02]  /*ba30*/  IADD3 R14, P2, PT, R19, R2, RZ ;  /* 0x00000002130e7210 */ /* 0x000fe40007f5e0ff */
[----:B------:R3:W-:Y:S04]  /*ba40*/  STL [R1+0xb14], R3 ;  /* 0x000b140301007387 */ /* 0x0007e80000100800 */
[----:B------:R4:W-:Y:S01]  /*ba50*/  STL [R1+0xf50], R14 ;  /* 0x000f500e01007387 */ /* 0x0009e20000100800 */
[----:B---3--:R-:W-:-:S03]  /*ba60*/  LEA.HI.X.SX32 R3, R47, R0, 0x1, P3 ;  /* 0x000000002f037211 */ /* 0x008fc600018f0eff */
[----:B------:R-:W-:Y:S01]  /*ba70*/  STL [R1+0x1a68], R47 ;  /* 0x001a682f01007387 */ /* 0x000fe20000100800 */
[----:B----4-:R-:W-:-:S03]  /*ba80*/  IADD3 R14, P3, PT, R18, R2, RZ ;  /* 0x00000002120e7210 */ /* 0x010fc60007f7e0ff */
[----:B------:R3:W-:Y:S01]  /*ba90*/  STL [R1+0xc7c], R3 ;  /* 0x000c7c0301007387 */ /* 0x0007e20000100800 */
[----:B0-----:R-:W-:-:S03]  /*baa0*/  IMAD R16, R108, 0x17c, RZ ;  /* 0x0000017c6c107824 */ /* 0x001fc600078e02ff */
[----:B------:R1:W-:Y:S01]  /*bab0*/  STL [R1+0xf58], R14 ;  /* 0x000f580e01007387 */ /* 0x0003e20000100800 */
[----:B---3--:R-:W-:-:S03]  /*bac0*/  LEA.HI.X.SX32 R3, R48, R0, 0x1, P2 ;  /* 0x0000000030037211 */ /* 0x008fc600010f0eff */
[----:B------:R-:W-:Y:S01]  /*bad0*/  STL [R1+0x1a70], R48 ;  /* 0x001a703001007387 */ /* 0x000fe20000100800 */
[----:B------:R-:W-:-:S03]  /*bae0*/  IMAD R108, R106, 0xb5, RZ ;  /* 0x000000b56a6c7824 */ /* 0x000fc600078e02ff */
[----:B------:R0:W-:Y:S01]  /*baf0*/  STL [R1+0xf4c], R3 ;  /* 0x000f4c0301007387 */ /* 0x0001e20000100800 */
[----:B-1----:R-:W-:Y:S01]  /*bb00*/  IMAD R14, R110, 0x17e, RZ ;  /* 0x0000017e6e0e7824 */ /* 0x002fe200078e02ff */
[----:B0-----:R-:W-:-:S05]  /*bb10*/  IADD3 R3, P2, PT, R49, R2, RZ ;  /* 0x0000000231037210 */ /* 0x001fca0007f5e0ff */
[----:B------:R0:W-:Y:S01]  /*bb20*/  STL [R1+0xc88], R3 ;  /* 0x000c880301007387 */ /* 0x0001e20000100800 */
[----:B------:R-:W-:Y:S01]  /*bb30*/  IMAD R110, R106, 0x5b, RZ ;  /* 0x0000005b6a6e7824 */ /* 0x000fe200078e02ff */
[-C--:B0-----:R-:W-:Y:S02]  /*bb40*/  LEA.HI.X.SX32 R3, R108, R0.reuse, 0x1, P3 ;  /* 0x000000006c037211 */ /* 0x081fe400018f0eff */
[----:B------:R-:W0:Y:S03]  /*bb50*/  LDC R108, c[0x0][0x3a8] ;  /* 0x0000ea00ff6c7b82 */ /* 0x000e260000000800 */
[----:B------:R1:W-:Y:S02]  /*bb60*/  STL [R1+0xf54], R3 ;  /* 0x000f540301007387 */ /* 0x0003e40000100800 */
[----:B-1----:R-:W-:-:S03]  /*bb70*/  LEA.HI.X.SX32 R3, R110, R0, 0x1, P2 ;  /* 0x000000006e037211 */ /* 0x002fc600010f0eff */
[----:B------:R-:W1:Y:S01]  /*bb80*/  LDC R110, c[0x0][0x3a8] ;  /* 0x0000ea00ff6e7b82 */ /* 0x000e620000000800 */
[-C--:B------:R-:W-:Y:S02]  /*bb90*/  IADD3 R10, P3, PT, R10, R2.reuse, RZ ;  /* 0x000000020a0a7210 */ /* 0x080fe40007f7e0ff */
[----:B------:R-:W-:-:S03]  /*bba0*/  IADD3 R13, P2, PT, R13, R2, RZ ;  /* 0x000000020d0d7210 */ /* 0x000fc60007f5e0ff */
[----:B------:R0:W-:Y:S01]  /*bbb0*/  STL [R1+0xf60], R10 ;  /* 0x000f600a01007387 */ /* 0x0001e20000100800 */
[----:B------:R-:W-:-:S03]  /*bbc0*/  IMAD R50, R106, 0x5c, RZ ;  /* 0x0000005c6a327824 */ /* 0x000fc600078e02ff */
[----:B------:R3:W-:Y:S01]  /*bbd0*/  STL [R1+0xc84], R3 ;  /* 0x000c840301007387 */ /* 0x0007e20000100800 */
[----:B------:R-:W-:Y:S02]  /*bbe0*/  IMAD R51, R106, 0xb8, RZ ;  /* 0x000000b86a337824 */ /* 0x000fe400078e02ff */
[----:B0-----:R-:W-:Y:S02]  /*bbf0*/  IMAD R10, R108, 0x180, RZ ;  /* 0x000001806c0a7824 */ /* 0x001fe400078e02ff */
[----:B------:R-:W-:Y:S01]  /*bc00*/  IMAD R108, R106, 0xb7, RZ ;  /* 0x000000b76a6c7824 */ /* 0x000fe200078e02ff */
[----:B---3--:R-:W-:Y:S01]  /*bc10*/  LEA.HI.X.SX32 R3, R49, R0, 0x1, P3 ;  /* 0x0000000031037211 */ /* 0x008fe200018f0eff */
[----:B------:R0:W-:Y:S01]  /*bc20*/  STL [R1+0xf68], R13 ;  /* 0x000f680d01007387 */ /* 0x0001e20000100800 */
[----:B------:R-:W-:-:S03]  /*bc30*/  IADD3 R28, P3, PT, R50, R2, RZ ;  /* 0x00000002321c7210 */ /* 0x000fc60007f7e0ff */
[----:B------:R-:W-:Y:S01]  /*bc40*/  STL [R1+0x1a74], R49 ;  /* 0x001a743101007387 */ /* 0x000fe20000100800 */
[----:B-1----:R-:W-:Y:S02]  /*bc50*/  IMAD R17, R110, 0x182, RZ ;  /* 0x000001826e117824 */ /* 0x002fe400078e02ff */
[----:B------:R-:W1:Y:S01]  /*bc60*/  LDC R110, c[0x0][0x3a8] ;  /* 0x0000ea00ff6e7b82 */ /* 0x000e620000000800 */
[----:B------:R3:W-:Y:S01]  /*bc70*/  STL [R1+0xf5c], R3 ;  /* 0x000f5c0301007387 */ /* 0x0007e20000100800 */
[----:B0-----:R-:W-:Y:S01]  /*bc80*/  LEA.HI.X.SX32 R13, R108, R0, 0x1, P2 ;  /* 0x000000006c0d7211 */ /* 0x001fe200010f0eff */
[----:B------:R-:W-:-:S04]  /*bc90*/  IMAD R108, R106, 0x2e, RZ ;  /* 0x0000002e6a6c7824 */ /* 0x000fc800078e02ff */
[----:B------:R-:W-:Y:S01]  /*bca0*/  STL [R1+0xf64], R13 ;  /* 0x000f640d01007387 */ /* 0x000fe20000100800 */
[----:B---3--:R-:W-:-:S03]  /*bcb0*/  IADD3 R3, P2, PT, R51, R2, RZ ;  /* 0x0000000233037210 */ /* 0x008fc60007f5e0ff */
[----:B------:R-:W-:Y:S04]  /*bcc0*/  STL [R1+0xb20], R28 ;  /* 0x000b201c01007387 */ /* 0x000fe80000100800 */
[----:B------:R0:W-:Y:S02]  /*bcd0*/  STL [R1+0xc90], R3 ;  /* 0x000c900301007387 */ /* 0x0001e40000100800 */
[----:B0-----:R-:W-:Y:S02]  /*bce0*/  LEA.HI.X.SX32 R3, R108, R0, 0x1, P3 ;  /* 0x000000006c037211 */ /* 0x001fe400018f0eff */
[----:B------:R-:W0:Y:S01]  /*bcf0*/  LDC R108, c[0x0][0x3a8] ;  /* 0x0000ea00ff6c7b82 */ /* 0x000e220000000800 */
[----:B------:R-:W-:Y:S02]  /*bd00*/  IADD3 R13, P3, PT, R20, R2, RZ ;  /* 0x00000002140d7210 */ /* 0x000fe40007f7e0ff */
[----:B------:R3:W-:Y:S04]  /*bd10*/  STL [R1+0xb1c], R3 ;  /* 0x000b1c0301007387 */ /* 0x0007e80000100800 */
[----:B------:R-:W-:Y:S01]  /*bd20*/  STL [R1+0xf70], R13 ;  /* 0x000f700d01007387 */ /* 0x000fe20000100800 */
[----:B---3--:R-:W-:-:S03]  /*bd30*/  LEA.HI.X.SX32 R3, R50, R0, 0x1, P2 ;  /* 0x0000000032037211 */ /* 0x008fc600010f0eff */
[----:B------:R-:W-:Y:S01]  /*bd40*/  STL [R1+0x1a78], R50 ;  /* 0x001a783201007387 */ /* 0x000fe20000100800 */
[----:B------:R-:W-:Y:S01]  /*bd50*/  IADD3 R4, P2, PT, R4, R2, RZ ;  /* 0x0000000204047210 */ /* 0x000fe20007f5e0ff */
[C---:B------:R-:W-:Y:S02]  /*bd60*/  IMAD R52, R106.reuse, 0xba, RZ ;  /* 0x000000ba6a347824 */ /* 0x040fe400078e02ff */
[----:B------:R3:W-:Y:S01]  /*bd70*/  STL [R1+0xc8c], R3 ;  /* 0x000c8c0301007387 */ /* 0x0007e20000100800 */
[----:B------:R-:W-:-:S03]  /*bd80*/  IMAD R109, R106, 0xb9, RZ ;  /* 0x000000b96a6d7824 */ /* 0x000fc600078e02ff */
[----:B------:R1:W-:Y:S01]  /*bd90*/  STL [R1+0xf78], R4 ;  /* 0x000f780401007387 */ /* 0x0003e20000100800 */
[----:B---3--:R-:W-:-:S03]  /*bda0*/  LEA.HI.X.SX32 R3, R51, R0, 0x1, P3 ;  /* 0x0000000033037211 */ /* 0x008fc600018f0eff */
[----:B------:R-:W-:Y:S01]  /*bdb0*/  STL [R1+0x1a80], R51 ;  /* 0x001a803301007387 */ /* 0x000fe20000100800 */
[----:B-1----:R-:W-:-:S03]  /*bdc0*/  IMAD R4, R110, 0x186, RZ ;  /* 0x000001866e047824 */ /* 0x002fc600078e02ff */
[----:B------:R1:W-:Y:S01]  /*bdd0*/  STL [R1+0xf6c], R3 ;  /* 0x000f6c0301007387 */ /* 0x0003e20000100800 */
[----:B------:R-:W3:Y:S01]  /*bde0*/  LDC R110, c[0x0][0x3a8] ;  /* 0x0000ea00ff6e7b82 */ /* 0x000ee20000000800 */
[----:B0-----:R-:W-:Y:S01]  /*bdf0*/  IMAD R13, R108, 0x184, RZ ;  /* 0x000001846c0d7824 */ /* 0x001fe200078e02ff */
[----:B------:R-:W-:Y:S01]  /*be00*/  LEA.HI.X.SX32 R18, R109, R0, 0x1, P2 ;  /* 0x000000006d127211 */ /* 0x000fe200010f0eff */
[----:B------:R-:W-:Y:S01]  /*be10*/  IMAD R108, R106, 0x5d, RZ ;  /* 0x0000005d6a6c7824 */ /* 0x000fe200078e02ff */
[----:B-1----:R-:W-:-:S05]  /*be20*/  IADD3 R3, P3, PT, R52, R2, RZ ;  /* 0x0000000234037210 */ /* 0x002fca0007f7e0ff */
[----:B------:R0:W-:Y:S04]  /*be30*/  STL [R1+0xc98], R3 ;  /* 0x000c980301007387 */ /* 0x0001e80000100800 */
[----:B------:R1:W-:Y:S01]  /*be40*/  STL [R1+0xf74], R18 ;  /* 0x000f741201007387 */ /* 0x0003e20000100800 */
[----:B0-----:R-:W-:Y:S02]  /*be50*/  IADD3 R3, P2, PT, R21, R2, RZ ;  /* 0x0000000215037210 */ /* 0x001fe40007f5e0ff */
[----:B-1----:R-:W-:-:S03]  /*be60*/  LEA.HI.X.SX32 R18, R108, R0, 0x1, P3 ;  /* 0x000000006c127211 */ /* 0x002fc600018f0eff */
[----:B------:R0:W-:Y:S01]  /*be70*/  STL [R1+0xf80], R3 ;  /* 0x000f800301007387 */ /* 0x0001e20000100800 */
[----:B------:R-:W-:Y:S01]  /*be80*/  IADD3 R11, P3, PT, R11, R2, RZ ;  /* 0x000000020b0b7210 */ /* 0x000fe20007f7e0ff */
[----:B------:R-:W-:Y:S02]  /*be90*/  IMAD R53, R106, 0x5e, RZ ;  /* 0x0000005e6a357824 */ /* 0x000fe400078e02ff */
[----:B------:R-:W-:Y:S01]  /*bea0*/  STL [R1+0xc94], R18 ;  /* 0x000c941201007387 */ /* 0x000fe20000100800 */
[----:B0-----:R-:W-:-:S03]  /*beb0*/  LEA.HI.X.SX32 R3, R52, R0, 0x1, P2 ;  /* 0x0000000034037211 */ /* 0x001fc600010f0eff */
[----:B------:R3:W-:Y:S01]  /*bec0*/  STL [R1+0xf88], R11 ;  /* 0x000f880b01007387 */ /* 0x0007e20000100800 */
[----:B------:R-:W-:-:S03]  /*bed0*/  IMAD R108, R106, 0xbb, RZ ;  /* 0x000000bb6a6c7824 */ /* 0x000fc600078e02ff */
[----:B------:R-:W-:Y:S04]  /*bee0*/  STL [R1+0x1a30], R52 ;  /* 0x001a303401007387 */ /* 0x000fe80000100800 */
[----:B------:R0:W-:Y:S01]  /*bef0*/  STL [R1+0xf7c], R3 ;  /* 0x000f7c0301007387 */ /* 0x0001e20000100800 */
[----:B---3--:R-:W-:Y:S02]  /*bf00*/  IMAD R11, R110, 0x188, RZ ;  /* 0x000001886e0b7824 */ /* 0x008fe400078e02ff */
[----:B------:R-:W-:Y:S01]  /*bf10*/  IMAD R110, R106, 0x2f, RZ ;  /* 0x0000002f6a6e7824 */ /* 0x000fe200078e02ff */
[----:B0-----:R-:W-:-:S05]  /*bf20*/  IADD3 R3, P2, PT, R53, R2, RZ ;  /* 0x0000000235037210 */ /* 0x001fca0007f5e0ff */
[----:B------:R0:W-:Y:S01]  /*bf30*/  STL [R1+0xb28], R3 ;  /* 0x000b280301007387 */ /* 0x0001e20000100800 */
[-C--:B------:R-:W-:Y:S02]  /*bf40*/  LEA.HI.X.SX32 R18, R110, R0.reuse, 0x1, P2 ;  /* 0x000000006e127211 */ /* 0x080fe400010f0eff */
[----:B------:R-:W1:Y:S01]  /*bf50*/  LDC R110, c[0x0][0x3a8] ;  /* 0x0000ea00ff6e7b82 */ /* 0x000e620000000800 */
[----:B0-----:R-:W-:-:S07]  /*bf60*/  LEA.HI.X.SX32 R3, R108, R0, 0x1, P3 ;  /* 0x000000006c037211 */ /* 0x001fce00018f0eff */
[----:B------:R-:W0:Y:S01]  /*bf70*/  LDC R108, c[0x0][0x3a8] ;  /* 0x0000ea00ff6c7b82 */ /* 0x000e220000000800 */
[-C--:B------:R-:W-:Y:S01]  /*bf80*/  IADD3 R52, P3, PT, R54, R2.reuse, RZ ;  /* 0x0000000236347210 */ /* 0x080fe20007f7e0ff */
[----:B------:R3:W-:Y:S04]  /*bf90*/  STL [R1+0xf84], R3 ;  /* 0x000f840301007387 */ /* 0x0007e80000100800 */
[----:B------:R-:W-:Y:S01]  /*bfa0*/  STL [R1+0xb24], R18 ;  /* 0x000b241201007387 */ /* 0x000fe20000100800 */
[----:B---3--:R-:W-:-:S03]  /*bfb0*/  IADD3 R3, P2, PT, R12, R2, RZ ;  /* 0x000000020c037210 */ /* 0x008fc60007f5e0ff */
[----:B------:R-:W-:Y:S04]  /*bfc0*/  STL [R1+0xca0], R52 ;  /* 0x000ca03401007387 */ /* 0x000fe80000100800 */
[----:B------:R3:W-:Y:S04]  /*bfd0*/  STL [R1+0xf90], R3 ;  /* 0x000f900301007387 */ /* 0x0007e80000100800 */
[----:B------:R-:W-:Y:S01]  /*bfe0*/  STL [R1+0x1a84], R52 ;  /* 0x001a843401007387 */ /* 0x000fe20000100800 */
[----:B---3--:R-:W-:-:S03]  /*bff0*/  LEA.HI.X.SX32 R3, R53, R0, 0x1, P3 ;  /* 0x0000000035037211 */ /* 0x008fc600018f0eff */
[----:B------:R-:W-:Y:S01]  /*c000*/  STL [R1+0x1a2c], R53 ;  /* 0x001a2c3501007387 */ /* 0x000fe20000100800 */
[----:B------:R-:W-:Y:S01]  /*c010*/  IADD3 R9, P3, PT, R9, R2, RZ ;  /* 0x0000000209097210 */ /* 0x000fe20007f7e0ff */
[----:B------:R-:W-:Y:S02]  /*c020*/  IMAD R8, R106, 0xbe, RZ ;  /* 0x000000be6a087824 */ /* 0x000fe400078e02ff */
        /* <DEDUP_REMOVED lines=8> */
[----:B------:R0:W-:Y:S01]  /*c0b0*/  STL [R1+0xca8], R3 ;  /* 0x000ca80301007387 */ /* 0x0001e20000100800 */
[----:B-1----:R-:W-:Y:S02]  /*c0c0*/  IMAD R18, R110, 0x18c, RZ ;  /* 0x0000018c6e127824 */ /* 0x002fe400078e02ff */
[----:B------:R-:W-:Y:S01]  /*c0d0*/  IMAD R110, R106, 0x5f, RZ ;  /* 0x0000005f6a6e7824 */ /* 0x000fe200078e02ff */
[----:B0-----:R-:W-:Y:S02]  /*c0e0*/  LEA.HI.X.SX32 R3, R108, R0, 0x1, P3 ;  /* 0x000000006c037211 */ /* 0x001fe400018f0eff */
[----:B------:R-:W0:Y:S01]  /*c0f0*/  LDC R108, c[0x0][0x3a8] ;  /* 0x0000ea00ff6c7b82 */ /* 0x000e220000000800 */
[----:B------:R-:W-:Y:S02]  /*c100*/  IADD3 R9, P3, PT, R16, R2, RZ ;  /* 0x0000000210097210 */ /* 0x000fe40007f7e0ff */
[----:B------:R-:W-:-:S05]  /*c110*/  LEA.HI.X.SX32 R16, R110, R0, 0x1, P2 ;  /* 0x000000006e107211 */ /* 0x000fca00010f0eff */
[----:B------:R-:W1:Y:S01]  /*c120*/  LDC R110, c[0x0][0x3a8] ;  /* 0x0000ea00ff6e7b82 */ /* 0x000e620000000800 */
[----:B------:R3:W-:Y:S04]  /*c130*/  STL [R1+0xf94], R3 ;  /* 0x000f940301007387 */ /* 0x0007e80000100800 */
[----:B------:R0:W-:Y:S01]  /*c140*/  STL [R1+0xfa0], R9 ;  /* 0x000fa00901007387 */ /* 0x0001e20000100800 */
[----:B---3--:R-:W-:-:S03]  /*c150*/  IADD3 R3, P2, PT, R14, R2, RZ ;  /* 0x000000020e037210 */ /* 0x008fc60007f5e0ff */
[----:B------:R-:W-:Y:S04]  /*c160*/  STL [R1+0xca4], R16 ;  /* 0x000ca41001007387 */ /* 0x000fe80000100800 */
[----:B------:R3:W-:Y:S01]  /*c170*/  STL [R1+0xfa8], R3 ;  /* 0x000fa80301007387 */ /* 0x0007e20000100800 */
[----:B0-----:R-:W-:Y:S02]  /*c180*/  IMAD R9, R108, 0x18e, RZ ;  /* 0x0000018e6c097824 */ /* 0x001fe400078e02ff */
[----:B------:R-:W-:Y:S01]  /*c190*/  IMAD R108, R106, 0xbf, RZ ;  /* 0x000000bf6a6c7824 */ /* 0x000fe200078e02ff */
[----:B---3--:R-:W-:Y:S01]  /*c1a0*/  LEA.HI.X.SX32 R3, R8, R0, 0x1, P3 ;  /* 0x0000000008037211 */ /* 0x008fe200018f0eff */
[----:B------:R-:W-:Y:S01]  /*c1b0*/  IMAD R57, R106, 0xc0, RZ ;  /* 0x000000c06a397824 */ /* 0x000fe200078e02ff */
[----:B------:R-:W-:-:S03]  /*c1c0*/  IADD3 R29, P3, PT, R55, R2, RZ ;  /* 0x00000002371d7210 */ /* 0x000fc60007f7e0ff */
[----:B------:R0:W-:Y:S01]  /*c1d0*/  STL [R1+0xf9c], R3 ;  /* 0x000f9c0301007387 */ /* 0x0001e20000100800 */
[----:B-1----:R-:W-:Y:S02]  /*c1e0*/  IMAD R14, R110, 0x190, RZ ;  /* 0x000001906e0e7824 */ /* 0x002fe400078e02ff */
[----:B------:R-:W1:Y:S01]  /*c1f0*/  LDC R110, c[0x0][0x3a8] ;  /* 0x0000ea00ff6e7b82 */ /* 0x000e620000000800 */
[----:B0-----:R-:W-:Y:S01]  /*c200*/  LEA.HI.X.SX32 R3, R108, R0, 0x1, P2 ;  /* 0x000000006c037211 */ /* 0x001fe200010f0eff */
[----:B------:R-:W-:Y:S01]  /*c210*/  IMAD R108, R106, 0x30, RZ ;  /* 0x000000306a6c7824 */ /* 0x000fe200078e02ff */
[----:B------:R-:W-:-:S03]  /*c220*/  IADD3 R53, P2, PT, R57, R2, RZ ;  /* 0x0000000239357210 */ /* 0x000fc60007f5e0ff */
[----:B------:R0:W-:Y:S01]  /*c230*/  STL [R1+0xfa4], R3 ;  /* 0x000fa40301007387 */ /* 0x0001e20000100800 */
[----:B------:R-:W-:Y:S02]  /*c240*/  LEA.HI.X.SX32 R8, R108, R0, 0x1, P3 ;  /* 0x000000006c087211 */ /* 0x000fe400018f0eff */
[----:B------:R-:W3:Y:S01]  /*c250*/  LDC R108, c[0x0][0x3a8] ;  /* 0x0000ea00ff6c7b82 */ /* 0x000ee20000000800 */
[----:B------:R-:W-:Y:S04]  /*c260*/  STL [R1+0xb30], R29 ;  /* 0x000b301d01007387 */ /* 0x000fe80000100800 */
[----:B------:R-:W-:Y:S01]  /*c270*/  STL [R1+0xcb0], R53 ;  /* 0x000cb03501007387 */ /* 0x000fe20000100800 */
[----:B0-----:R-:W-:-:S03]  /*c280*/  IADD3 R3, P3, PT, R10, R2, RZ ;  /* 0x000000020a037210 */ /* 0x001fc60007f7e0ff */
[----:B------:R-:W-:Y:S04]  /*c290*/  STL [R1+0xb2c], R8 ;  /* 0x000b2c0801007387 */ /* 0x000fe80000100800 */
[----:B------:R-:W-:Y:S04]  /*c2a0*/  STL [R1+0x1a88], R53 ;  /* 0x001a883501007387 */ /* 0x000fe80000100800 */
[----:B------:R0:W-:Y:S04]  /*c2b0*/  STL [R1+0xfb0], R3 ;  /* 0x000fb00301007387 */ /* 0x0001e80000100800 */
[----:B------:R-:W-:Y:S01]  /*c2c0*/  STL [R1+0x1a24], R55 ;  /* 0x001a243701007387 */ /* 0x000fe20000100800 */
[----:B0-----:R-:W-:-:S05]  /*c2d0*/  LEA.HI.X.SX32 R3, R55, R0, 0x1, P2 ;  /* 0x0000000037037211 */ /* 0x001fca00010f0eff */
[----:B------:R0:W-:Y:S01]  /*c2e0*/  STL [R1+0xcac], R3 ;  /* 0x000cac0301007387 */ /* 0x0001e20000100800 */
[----:B------:R-:W-:-:S03]  /*c2f0*/  IMAD R58, R106, 0xc2, RZ ;  /* 0x000000c26a3a7824 */ /* 0x000fc600078e02ff */
[----:B------:R-:W-:Y:S01]  /*c300*/  STL [R1+0x1914], R17 ;  /* 0x0019141101007387 */ /* 0x000fe20000100800 */
[----:B0-----:R-:W-:-:S05]  /*c310*/  IADD3 R3, P2, PT, R17, R2, RZ ;  /* 0x0000000211037210 */ /* 0x001fca0007f5e0ff */
[----:B------:R0:W-:Y:S01]  /*c320*/  STL [R1+0xfb8], R3 ;  /* 0x000fb80301007387 */ /* 0x0001e20000100800 */
[----:B-1----:R-:W-:Y:S02]  /*c330*/  IMAD R10, R110, 0x194, RZ ;  /* 0x000001946e0a7824 */ /* 0x002fe400078e02ff */
[----:B------:R-:W1:Y:S01]  /*c340*/  LDC R110, c[0x0][0x3a8] ;  /* 0x0000ea00ff6e7b82 */ /* 0x000e620000000800 */
[----:B------:R-:W-:Y:S01]  /*c350*/  STL [R1+0x1a20], R57 ;  /* 0x001a203901007387 */ /* 0x000fe20000100800 */
[----:B0-----:R-:W-:Y:S01]  /*c360*/  LEA.HI.X.SX32 R3, R57, R0, 0x1, P3 ;  /* 0x0000000039037211 */ /* 0x001fe200018f0eff */
[----:B------:R-:W-:-:S04]  /*c370*/  IMAD R109, R106, 0xc1, RZ ;  /* 0x000000c16a6d7824 */ /* 0x000fc800078e02ff */
[----:B------:R0:W-:Y:S01]  /*c380*/  STL [R1+0xfac], R3 ;  /* 0x000fac0301007387 */ /* 0x0001e20000100800 */
[----:B---3--:R-:W-:Y:S01]  /*c390*/  IMAD R8, R108, 0x192, RZ ;  /* 0x000001926c087824 */ /* 0x008fe200078e02ff */
[----:B------:R-:W-:Y:S01]  /*c3a0*/  LEA.HI.X.SX32 R16, R109, R0, 0x1, P2 ;  /* 0x000000006d107211 */ /* 0x000fe200010f0eff */
[----:B------:R-:W-:Y:S01]  /*c3b0*/  IMAD R108, R106, 0x61, RZ ;  /* 0x000000616a6c7824 */ /* 0x000fe200078e02ff */
[----:B0-----:R-:W-:-:S05]  /*c3c0*/  IADD3 R3, P3, PT, R58, R2, RZ ;  /* 0x000000023a037210 */ /* 0x001fca0007f7e0ff */
[----:B------:R0:W-:Y:S04]  /*c3d0*/  STL [R1+0xcb8], R3 ;  /* 0x000cb80301007387 */ /* 0x0001e80000100800 */
[----:B------:R-:W-:Y:S01]  /*c3e0*/  STL [R1+0xfb4], R16 ;  /* 0x000fb41001007387 */ /* 0x000fe20000100800 */
[----:B0-----:R-:W-:Y:S02]  /*c3f0*/  IADD3 R3, P2, PT, R13, R2, RZ ;  /* 0x000000020d037210 */ /* 0x001fe40007f5e0ff */
[----:B------:R-:W-:Y:S02]  /*c400*/  LEA.HI.X.SX32 R13, R108, R0, 0x1, P3 ;  /* 0x000000006c0d7211 */ /* 0x000fe400018f0eff */
[----:B------:R-:W-:Y:S01]  /*c410*/  IADD3 R4, P3, PT, R4, R2, RZ ;  /* 0x0000000204047210 */ /* 0x000fe20007f7e0ff */
[----:B------:R0:W-:Y:S04]  /*c420*/  STL [R1+0xfc0], R3 ;  /* 0x000fc00301007387 */ /* 0x0001e80000100800 */
[----:B------:R-:W-:Y:S01]  /*c430*/  STL [R1+0xcb4], R13 ;  /* 0x000cb40d01007387 */ /* 0x000fe20000100800 */
[----:B0-----:R-:W-:-:S03]  /*c440*/  LEA.HI.X.SX32 R3, R58, R0, 0x1, P2 ;  /* 0x000000003a037211 */ /* 0x001fc600010f0eff */
[----:B------:R1:W-:Y:S01]  /*c450*/  STL [R1+0xfc8], R4 ;  /* 0x000fc80401007387 */ /* 0x0003e20000100800 */
[----:B------:R-:W-:-:S03]  /*c460*/  IMAD R108, R106, 0xc3, RZ ;  /* 0x000000c36a6c7824 */ /* 0x000fc600078e02ff */
[----:B------:R-:W-:Y:S04]  /*c470*/  STL [R1+0x1a1c], R58 ;  /* 0x001a1c3a01007387 */ /* 0x000fe80000100800 */
[----:B------:R0:W-:Y:S01]  /*c480*/  STL [R1+0xfbc], R3 ;  /* 0x000fbc0301007387 */ /* 0x0001e20000100800 */
[----:B-1----:R-:W-:Y:S02]  /*c490*/  IMAD R4, R110, 0x196, RZ ;  /* 0x000001966e047824 */ /* 0x002fe400078e02ff */
        /* <DEDUP_REMOVED lines=26> */
[----:B-1----:R-:W-:Y:S01]  /*c640*/  IMAD R11, R110, 0x19a, RZ ;  /* 0x0000019a6e0b7824 */ /* 0x002fe200078e02ff */
[----:B0-----:R-:W-:Y:S02]  /*c650*/  LEA.HI.X.SX32 R3, R108, R0, 0x1, P3 ;  /* 0x000000006c037211 */ /* 0x001fe400018f0eff */
[----:B------:R-:W0:Y:S01]  /*c660*/  LDC R108, c[0x0][0x3a8] ;  /* 0x0000ea00ff6c7b82 */ /* 0x000e220000000800 */
[----:B------:R-:W-:Y:S02]  /*c670*/  IMAD R110, R106, 0x63, RZ ;  /* 0x000000636a6e7824 */ /* 0x000fe400078e02ff */
[----:B------:R1:W-:Y:S01]  /*c680*/  STL [R1+0xfd4], R3 ;  /* 0x000fd40301007387 */ /* 0x0003e20000100800 */
[----:B------:R-:W-:Y:S02]  /*c690*/  IADD3 R16, P3, PT, R18, R2, RZ ;  /* 0x0000000212107210 */ /* 0x000fe40007f7e0ff */
[----:B-1----:R-:W-:-:S02]  /*c6a0*/  LEA.HI.X.SX32 R3, R110, R0, 0x1, P2 ;  /* 0x000000006e037211 */ /* 0x002fc400010f0eff */
[----:B------:R-:W1:Y:S01]  /*c6b0*/  LDC R110, c[0x0][0x3a8] ;  /* 0x0000ea00ff6e7b82 */ /* 0x000e620000000800 */
[----:B------:R-:W-:Y:S01]  /*c6c0*/  IADD3 R12, P2, PT, R9, R2, RZ ;  /* 0x00000002090c7210 */ /* 0x000fe20007f5e0ff */
[----:B------:R-:W-:Y:S04]  /*c6d0*/  STL [R1+0xfe0], R16 ;  /* 0x000fe01001007387 */ /* 0x000fe80000100800 */
[----:B------:R3:W-:Y:S01]  /*c6e0*/  STL [R1+0xcc4], R3 ;  /* 0x000cc40301007387 */ /* 0x0007e20000100800 */
[----:B0-----:R-:W-:Y:S02]  /*c6f0*/  IMAD R9, R108, 0x19c, RZ ;  /* 0x0000019c6c097824 */ /* 0x001fe400078e02ff */
[----:B------:R-:W-:Y:S01]  /*c700*/  IMAD R108, R106, 0xc7, RZ ;  /* 0x000000c76a6c7824 */ /* 0x000fe200078e02ff */
[----:B------:R1:W-:Y:S01]  /*c710*/  STL [R1+0xfe8], R12 ;  /* 0x000fe80c01007387 */ /* 0x0003e20000100800 */
[----:B---3--:R-:W-:-:S03]  /*c720*/  LEA.HI.X.SX32 R3, R67, R0, 0x1, P3 ;  /* 0x0000000043037211 */ /* 0x008fc600018f0eff */
[----:B------:R-:W-:Y:S01]  /*c730*/  STL [R1+0x19a4], R67 ;  /* 0x0019a44301007387 */ /* 0x000fe20000100800 */
        /* <DEDUP_REMOVED lines=15> */
[----:B------:R0:W-:Y:S01]  /*c830*/  STL [R1+0xff0], R3 ;  /* 0x000ff00301007387 */ /* 0x0001e20000100800 */
[----:B------:R-:W-:-:S03]  /*c840*/  IMAD R7, R106, 0xca, RZ ;  /* 0x000000ca6a077824 */ /* 0x000fc600078e02ff */
[----:B------:R-:W-:Y:S01]  /*c850*/  STL [R1+0x19a0], R72 ;  /* 0x0019a04801007387 */ /* 0x000fe20000100800 */
[----:B0-----:R-:W-:Y:S02]  /*c860*/  LEA.HI.X.SX32 R3, R72, R0, 0x1, P2 ;  /* 0x0000000048037211 */ /* 0x001fe400010f0eff */
[----:B------:R-:W-:-:S03]  /*c870*/  IADD3 R8, P2, PT, R8, R2, RZ ;  /* 0x0000000208087210 */ /* 0x000fc60007f5e0ff */
[----:B------:R0:W-:Y:S01]  /*c880*/  STL [R1+0xccc], R3 ;  /* 0x000ccc0301007387 */ /* 0x0001e20000100800 */
[----:B------:R-:W-:-:S03]  /*c890*/  IMAD R109, R106, 0xc9, RZ ;  /* 0x000000c96a6d7824 */ /* 0x000fc600078e02ff */
[----:B------:R-:W-:Y:S01]  /*c8a0*/  STL [R1+0xff8], R8 ;  /* 0x000ff80801007387 */ /* 0x000fe20000100800 */
[----:B0-----:R-:W-:-:S03]  /*c8b0*/  LEA.HI.X.SX32 R3, R73, R0, 0x1, P3 ;  /* 0x0000000049037211 */ /* 0x001fc600018f0eff */
[----:B------:R-:W-:Y:S04]  /*c8c0*/  STL [R1+0x19a8], R73 ;  /* 0x0019a84901007387 */ /* 0x000fe80000100800 */
[----:B------:R0:W-:Y:S01]  /*c8d0*/  STL [R1+0xfec], R3 ;  /* 0x000fec0301007387 */ /* 0x0001e20000100800 */
[----:B---3--:R-:W-:Y:S01]  /*c8e0*/  IMAD R14, R108, 0x1a0, RZ ;  /* 0x000001a06c0e7824 */ /* 0x008fe200078e02ff */
[----:B------:R-:W-:Y:S01]  /*c8f0*/  LEA.HI.X.SX32 R16, R109, R0, 0x1, P2 ;  /* 0x000000006d107211 */ /* 0x000fe200010f0eff */
[----:B------:R-:W-:Y:S01]  /*c900*/  IMAD R108, R106, 0x65, RZ ;  /* 0x000000656a6c7824 */ /* 0x000fe200078e02ff */
[-C--:B0-----:R-:W-:Y:S01]  /*c910*/  IADD3 R3, P3, PT, R7, R2.reuse, RZ ;  /* 0x0000000207037210 */ /* 0x081fe20007f7e0ff */
[----:B-1----:R-:W-:Y:S02]  /*c920*/  IMAD R8, R110, 0x1a2, RZ ;  /* 0x000001a26e087824 */ /* 0x002fe400078e02ff */
[----:B------:R-:W0:Y:S02]  /*c930*/  LDC R110, c[0x0][0x3a8] ;  /* 0x0000ea00ff6e7b82 */ /* 0x000e240000000800 */
[----:B------:R1:W-:Y:S04]  /*c940*/  STL [R1+0xcd8], R3 ;  /* 0x000cd80301007387 */ /* 0x0003e80000100800 */
[----:B------:R-:W-:Y:S01]  /*c950*/  STL [R1+0xff4], R16 ;  /* 0x000ff41001007387 */ /* 0x000fe20000100800 */
[----:B-1----:R-:W-:-:S02]  /*c960*/  IADD3 R3, P2, PT, R10, R2, RZ ;  /* 0x000000020a037210 */ /* 0x002fc40007f5e0ff */
[----:B------:R-:W-:-:S03]  /*c970*/  LEA.HI.X.SX32 R10, R108, R0, 0x1, P3 ;  /* 0x000000006c0a7211 */ /* 0x000fc600018f0eff */
[----:B------:R1:W-:Y:S01]  /*c980*/  STL [R1+0x1000], R3 ;  /* 0x0010000301007387 */ /* 0x0003e20000100800 */
[----:B------:R-:W-:-:S03]  /*c990*/  IMAD R108, R106, 0xcb, RZ ;  /* 0x000000cb6a6c7824 */ /* 0x000fc600078e02ff */
[----:B------:R-:W-:Y:S01]  /*c9a0*/  STL [R1+0xcd4], R10 ;  /* 0x000cd40a01007387 */ /* 0x000fe20000100800 */
[----:B-1----:R-:W-:-:S05]  /*c9b0*/  IADD3 R3, P3, PT, R4, R2, RZ ;  /* 0x0000000204037210 */ /* 0x002fca0007f7e0ff */
[----:B------:R1:W-:Y:S02]  /*c9c0*/  STL [R1+0x1008], R3 ;  /* 0x0010080301007387 */ /* 0x0003e40000100800 */
[-C--:B-1----:R-:W-:Y:S02]  /*c9d0*/  LEA.HI.X.SX32 R3, R7, R0.reuse, 0x1, P2 ;  /* 0x0000000007037211 */ /* 0x082fe400010f0eff */
[----:B------:R-:W-:Y:S02]  /*c9e0*/  LEA.HI.X.SX32 R7, R108, R0, 0x1, P3 ;  /* 0x000000006c077211 */ /* 0x000fe400018f0eff */
[----:B------:R-:W1:Y:S01]  /*c9f0*/  LDC R108, c[0x0][0x3a8] ;  /* 0x0000ea00ff6c7b82 */ /* 0x000e620000000800 */
[-C--:B------:R-:W-:Y:S01]  /*ca00*/  IADD3 R55, P2, PT, R77, R2.reuse, RZ ;  /* 0x000000024d377210 */ /* 0x080fe20007f5e0ff */
[----:B------:R3:W-:Y:S01]  /*ca10*/  STL [R1+0xffc], R3 ;  /* 0x000ffc0301007387 */ /* 0x0007e20000100800 */
[----:B0-----:R-:W-:Y:S02]  /*ca20*/  IMAD R4, R110, 0x1a4, RZ ;  /* 0x000001a46e047824 */ /* 0x001fe400078e02ff */
[----:B------:R-:W-:Y:S01]  /*ca30*/  IMAD R110, R106, 0x33, RZ ;  /* 0x000000336a6e7824 */ /* 0x000fe200078e02ff */
[----:B------:R-:W-:Y:S01]  /*ca40*/  STL [R1+0x1004], R7 ;  /* 0x0010040701007387 */ /* 0x000fe20000100800 */
[----:B---3--:R-:W-:-:S03]  /*ca50*/  IADD3 R3, P3, PT, R82, R2, RZ ;  /* 0x0000000252037210 */ /* 0x008fc60007f7e0ff */
[----:B------:R-:W-:Y:S04]  /*ca60*/  STL [R1+0xb48], R55 ;  /* 0x000b483701007387 */ /* 0x000fe80000100800 */
[----:B------:R0:W-:Y:S02]  /*ca70*/  STL [R1+0xce0], R3 ;  /* 0x000ce00301007387 */ /* 0x0001e40000100800 */
[----:B0-----:R-:W-:Y:S02]  /*ca80*/  LEA.HI.X.SX32 R3, R110, R0, 0x1, P2 ;  /* 0x000000006e037211 */ /* 0x001fe400010f0eff */
[----:B------:R-:W0:Y:S01]  /*ca90*/  LDC R110, c[0x0][0x3a8] ;  /* 0x0000ea00ff6e7b82 */ /* 0x000e220000000800 */
[----:B------:R-:W-:Y:S01]  /*caa0*/  IADD3 R10, P2, PT, R13, R2, RZ ;  /* 0x000000020d0a7210 */ /* 0x000fe20007f5e0ff */
[----:B-1----:R-:W-:Y:S01]  /*cab0*/  IMAD R7, R108, 0x1a6, RZ ;  /* 0x000001a66c077824 */ /* 0x002fe200078e02ff */
[----:B------:R1:W-:Y:S01]  /*cac0*/  STL [R1+0xb44], R3 ;  /* 0x000b440301007387 */ /* 0x0003e20000100800 */
[----:B------:R-:W-:-:S03]  /*cad0*/  IMAD R108, R106, 0xcd, RZ ;  /* 0x000000cd6a6c7824 */ /* 0x000fc600078e02ff */
[----:B------:R3:W-:Y:S01]  /*cae0*/  STL [R1+0x1010], R10 ;  /* 0x0010100a01007387 */ /* 0x0007e20000100800 */
[----:B-1----:R-:W-:-:S03]  /*caf0*/  LEA.HI.X.SX32 R3, R77, R0, 0x1, P3 ;  /* 0x000000004d037211 */ /* 0x002fc600018f0eff */
[----:B------:R-:W-:Y:S01]  /*cb00*/  STL [R1+0x19ac], R77 ;  /* 0x0019ac4d01007387 */ /* 0x000fe20000100800 */
[----:B---3--:R-:W-:-:S03]  /*cb10*/  IADD3 R10, P3, PT, R11, R2, RZ ;  /* 0x000000020b0a7210 */ /* 0x008fc60007f7e0ff */
[----:B------:R1:W-:Y:S01]  /*cb20*/  STL [R1+0xcdc], R3 ;  /* 0x000cdc0301007387 */ /* 0x0003e20000100800 */
[----:B------:R-:W-:Y:S01]  /*cb30*/  IMAD R100, R106, 0xce, RZ ;  /* 0x000000ce6a647824 */ /* 0x000fe200078e02ff */
[-C--:B------:R-:W-:Y:S02]  /*cb40*/  LEA.HI.X.SX32 R11, R108, R0.reuse, 0x1, P3 ;  /* 0x000000006c0b7211 */ /* 0x080fe400018f0eff */
[----:B------:R-:W3:Y:S01]  /*cb50*/  LDC R108, c[0x0][0x3a8] ;  /* 0x0000ea00ff6c7b82 */ /* 0x000ee20000000800 */
[----:B------:R0:W-:Y:S01]  /*cb60*/  STL [R1+0x1018], R10 ;  /* 0x0010180a01007387 */ /* 0x0001e20000100800 */
[----:B-1----:R-:W-:-:S03]  /*cb70*/  LEA.HI.X.SX32 R3, R82, R0, 0x1, P2 ;  /* 0x0000000052037211 */ /* 0x002fc600010f0eff */
[----:B------:R-:W-:Y:S04]  /*cb80*/  STL [R1+0x19b0], R82 ;  /* 0x0019b05201007387 */ /* 0x000fe80000100800 */
[----:B------:R1:W-:Y:S01]  /*cb90*/  STL [R1+0x100c], R3 ;  /* 0x00100c0301007387 */ /* 0x0003e20000100800 */
[----:B0-----:R-:W-:Y:S02]  /*cba0*/  IMAD R10, R110, 0x1a8, RZ ;  /* 0x000001a86e0a7824 */ /* 0x001fe400078e02ff */
[----:B------:R-:W-:Y:S01]  /*cbb0*/  IMAD R110, R106, 0x67, RZ ;  /* 0x000000676a6e7824 */ /* 0x000fe200078e02ff */
[----:B-1----:R-:W-:-:S05]  /*cbc0*/  IADD3 R3, P2, PT, R100, R2, RZ ;  /* 0x0000000264037210 */ /* 0x002fca0007f5e0ff */
[----:B------:R0:W-:Y:S04]  /*cbd0*/  STL [R1+0xce8], R3 ;  /* 0x000ce80301007387 */ /* 0x0001e80000100800 */
[----:B------:R-:W-:Y:S01]  /*cbe0*/  STL [R1+0x1014], R11 ;  /* 0x0010140b01007387 */ /* 0x000fe20000100800 */
[----:B0-----:R-:W-:Y:S02]  /*cbf0*/  IADD3 R3, P3, PT, R9, R2, RZ ;  /* 0x0000000209037210 */ /* 0x001fe40007f7e0ff */
[----:B------:R-:W-:Y:S01]  /*cc00*/  LEA.HI.X.SX32 R9, R110, R0, 0x1, P2 ;  /* 0x000000006e097211 */ /* 0x000fe200010f0eff */
[----:B------:R-:W-:Y:S01]  /*cc10*/  IMAD R6, R106, 0x68, RZ ;  /* 0x000000686a067824 */ /* 0x000fe200078e02ff */
[----:B------:R-:W0:Y:S01]  /*cc20*/  LDC R110, c[0x0][0x3a8] ;  /* 0x0000ea00ff6e7b82 */ /* 0x000e220000000800 */
[----:B------:R1:W-:Y:S04]  /*cc30*/  STL [R1+0x1020], R3 ;  /* 0x0010200301007387 */ /* 0x0003e80000100800 */
[----:B------:R-:W-:Y:S01]  /*cc40*/  STL [R1+0x1918], R12 ;  /* 0x0019180c01007387 */ /* 0x000fe20000100800 */
[----:B-1----:R-:W-:-:S03]  /*cc50*/  IADD3 R3, P2, PT, R12, R2, RZ ;  /* 0x000000020c037210 */ /* 0x002fc60007f5e0ff */
[----:B------:R3:W-:Y:S04]  /*cc60*/  STL [R1+0xce4], R9 ;  /* 0x000ce40901007387 */ /* 0x0007e80000100800 */
[----:B------:R1:W-:Y:S01]  /*cc70*/  STL [R1+0x1028], R3 ;  /* 0x0010280301007387 */ /* 0x0003e20000100800 */
[----:B---3--:R-:W-:Y:S02]  /*cc80*/  IMAD R9, R108, 0x1aa, RZ ;  /* 0x000001aa6c097824 */ /* 0x008fe400078e02ff */
[----:B------:R-:W-:Y:S01]  /*cc90*/  IMAD R108, R106, 0xcf, RZ ;  /* 0x000000cf6a6c7824 */ /* 0x000fe200078e02ff */
[----:B-1----:R-:W-:Y:S01]  /*cca0*/  LEA.HI.X.SX32 R3, R100, R0, 0x1, P3 ;  /* 0x0000000064037211 */ /* 0x002fe200018f0eff */
[----:B------:R-:W-:Y:S01]  /*ccb0*/  STL [R1+0x19b8], R100 ;  /* 0x0019b86401007387 */ /* 0x000fe20000100800 */
[----:B------:R-:W-:-:S03]  /*ccc0*/  IADD3 R31, P3, PT, R6, R2, RZ ;  /* 0x00000002061f7210 */ /* 0x000fc60007f7e0ff */
[----:B------:R1:W-:Y:S02]  /*ccd0*/  STL [R1+0x101c], R3 ;  /* 0x00101c0301007387 */ /* 0x0003e40000100800 */
[----:B-1----:R-:W-:Y:S01]  /*cce0*/  LEA.HI.X.SX32 R3, R108, R0, 0x1, P2 ;  /* 0x000000006c037211 */ /* 0x002fe200010f0eff */
[----:B------:R-:W-:Y:S01]  /*ccf0*/  IMAD R108, R106, 0x34, RZ ;  /* 0x000000346a6c7824 */ /* 0x000fe200078e02ff */
[----:B------:R-:W-:-:S03]  /*cd00*/  IADD3 R57, P2, PT, R101, R2, RZ ;  /* 0x0000000265397210 */ /* 0x000fc60007f5e0ff */
[----:B------:R1:W-:Y:S01]  /*cd10*/  STL [R1+0x1024], R3 ;  /* 0x0010240301007387 */ /* 0x0003e20000100800 */
[----:B------:R-:W-:Y:S02]  /*cd20*/  LEA.HI.X.SX32 R54, R108, R0, 0x1, P3 ;  /* 0x000000006c367211 */ /* 0x000fe400018f0eff */
[----:B------:R-:W3:Y:S01]  /*cd30*/  LDC R108, c[0x0][0x3a8] ;  /* 0x0000ea00ff6c7b82 */ /* 0x000ee20000000800 */
[----:B------:R-:W-:Y:S01]  /*cd40*/  STL [R1+0xb50], R31 ;  /* 0x000b501f01007387 */ /* 0x000fe20000100800 */
[----:B-1----:R-:W-:-:S03]  /*cd50*/  IADD3 R3, P3, PT, R14, R2, RZ ;  /* 0x000000020e037210 */ /* 0x002fc60007f7e0ff */
[----:B------:R-:W-:Y:S04]  /*cd60*/  STL [R1+0xcf0], R57 ;  /* 0x000cf03901007387 */ /* 0x000fe80000100800 */
[----:B------:R1:W-:Y:S04]  /*cd70*/  STL [R1+0x1030], R3 ;  /* 0x0010300301007387 */ /* 0x0003e80000100800 */
[----:B------:R-:W-:Y:S01]  /*cd80*/  STL [R1+0xb4c], R54 ;  /* 0x000b4c3601007387 */ /* 0x000fe20000100800 */
[----:B-1----:R-:W-:Y:S02]  /*cd90*/  LEA.HI.X.SX32 R3, R6, R0, 0x1, P2 ;  /* 0x0000000006037211 */ /* 0x002fe400010f0eff */
[----:B------:R-:W-:-:S03]  /*cda0*/  IADD3 R8, P2, PT, R8, R2, RZ ;  /* 0x0000000208087210 */ /* 0x000fc60007f5e0ff */
[----:B------:R1:W-:Y:S04]  /*cdb0*/  STL [R1+0xcec], R3 ;  /* 0x000cec0301007387 */ /* 0x0003e80000100800 */
[----:B------:R-:W-:Y:S01]  /*cdc0*/  STL [R1+0x1038], R8 ;  /* 0x0010380801007387 */ /* 0x000fe20000100800 */
[----:B-1----:R-:W-:-:S03]  /*cdd0*/  LEA.HI.X.SX32 R3, R101, R0, 0x1, P3 ;  /* 0x0000000065037211 */ /* 0x002fc600018f0eff */
[----:B------:R-:W-:Y:S01]  /*cde0*/  STL [R1+0x19bc], R101 ;  /* 0x0019bc6501007387 */ /* 0x000fe20000100800 */
[----:B------:R-:W-:-:S03]  /*cdf0*/  IMAD R109, R106, 0xd1, RZ ;  /* 0x000000d16a6d7824 */ /* 0x000fc600078e02ff */
[----:B------:R1:W-:Y:S01]  /*ce00*/  STL [R1+0x102c], R3 ;  /* 0x00102c0301007387 */ /* 0x0003e20000100800 */
[----:B---3--:R-:W-:Y:S02]  /*ce10*/  IMAD R6, R108, 0x1ae, RZ ;  /* 0x000001ae6c067824 */ /* 0x008fe400078e02ff */
[----:B------:R-:W-:Y:S01]  /*ce20*/  IMAD R108, R106, 0x69, RZ ;  /* 0x000000696a6c7824 */ /* 0x000fe200078e02ff */
[----:B-1----:R-:W-:-:S05]  /*ce30*/  IADD3 R3, P3, PT, R102, R2, RZ ;  /* 0x0000000266037210 */ /* 0x002fca0007f7e0ff */
[----:B------:R1:W-:Y:S02]  /*ce40*/  STL [R1+0xcf8], R3 ;  /* 0x000cf80301007387 */ /* 0x0003e40000100800 */
[----:B-1----:R-:W-:-:S05]  /*ce50*/  LEA.HI.X.SX32 R3, R109, R0, 0x1, P2 ;  /* 0x000000006d037211 */ /* 0x002fca00010f0eff */
[----:B------:R1:W-:Y:S01]  /*ce60*/  STL [R1+0x1034], R3 ;  /* 0x0010340301007387 */ /* 0x0003e20000100800 */
[----:B------:R-:W-:Y:S02]  /*ce70*/  IADD3 R12, P2, PT, R4, R2, RZ ;  /* 0x00000002040c7210 */ /* 0x000fe40007f5e0ff */
[----:B-1----:R-:W-:Y:S02]  /*ce80*/  LEA.HI.X.SX32 R3, R108, R0, 0x1, P3 ;  /* 0x000000006c037211 */ /* 0x002fe400018f0eff */
[----:B------:R-:W1:Y:S01]  /*ce90*/  LDC R108, c[0x0][0x3a8] ;  /* 0x0000ea00ff6c7b82 */ /* 0x000e620000000800 */
[----:B------:R-:W-:Y:S04]  /*cea0*/  STL [R1+0x1040], R12 ;  /* 0x0010400c01007387 */ /* 0x000fe80000100800 */
[----:B------:R3:W-:Y:S04]  /*ceb0*/  STL [R1+0xcf4], R3 ;  /* 0x000cf40301007387 */ /* 0x0007e80000100800 */
[----:B------:R-:W-:Y:S04]  /*cec0*/  STL [R1+0x191c], R12 ;  /* 0x00191c0c01007387 */ /* 0x000fe80000100800 */
[----:B------:R-:W-:Y:S04]  /*ced0*/  STL [R1+0x1920], R12 ;  /* 0x0019200c01007387 */ /* 0x000fe80000100800 */
[----:B------:R-:W-:Y:S04]  /*cee0*/  STL [R1+0x1924], R12 ;  /* 0x0019240c01007387 */ /* 0x000fe80000100800 */
[----:B------:R-:W-:Y:S04]  /*cef0*/  STL [R1+0x1928], R12 ;  /* 0x0019280c01007387 */ /* 0x000fe80000100800 */
[----:B------:R-:W-:Y:S04]  /*cf00*/  STL [R1+0x192c], R12 ;  /* 0x00192c0c01007387 */ /* 0x000fe80000100800 */
[----:B------:R-:W-:Y:S04]  /*cf10*/  STL [R1+0x1930], R12 ;  /* 0x0019300c01007387 */ /* 0x000fe80000100800 */
[----:B------:R-:W-:Y:S01]  /*cf20*/  STL [R1+0x1934], R12 ;  /* 0x0019340c01007387 */ /* 0x000fe20000100800 */
[----:B-1----:R-:W-:-:S03]  /*cf30*/  IMAD R4, R108, 0x1b2, RZ ;  /* 0x000001b26c047824 */ /* 0x002fc600078e02ff */
[----:B------:R-:W-:Y:S01]  /*cf40*/  STL [R1+0x1938], R12 ;  /* 0x0019380c01007387 */ /* 0x000fe20000100800 */
[----:B------:R-:W-:-:S03]  /*cf50*/  IMAD R108, R106, 0xd3, RZ ;  /* 0x000000d36a6c7824 */ /* 0x000fc600078e02ff */
[----:B------:R-:W-:Y:S01]  /*cf60*/  STL [R1+0x193c], R12 ;  /* 0x00193c0c01007387 */ /* 0x000fe20000100800 */
[----:B0-----:R-:W-:Y:S01]  /*cf70*/  IMAD R11, R110, 0x1ac, RZ ;  /* 0x000001ac6e0b7824 */ /* 0x001fe200078e02ff */
[----:B------:R-:W-:Y:S01]  /*cf80*/  IADD3 R158, P3, PT, R7, R2, RZ ;  /* 0x00000002079e7210 */ /* 0x000fe20007f7e0ff */
[----:B------:R-:W0:Y:S01]  /*cf90*/  LDC R110, c[0x0][0x3a8] ;  /* 0x0000ea00ff6e7b82 */ /* 0x000e220000000800 */
[----:B------:R-:W-:Y:S01]  /*cfa0*/  STL [R1+0x1940], R12 ;  /* 0x0019400c01007387 */ /* 0x000fe20000100800 */
[----:B---3--:R-:W-:-:S03]  /*cfb0*/  LEA.HI.X.SX32 R3, R102, R0, 0x1, P2 ;  /* 0x0000000066037211 */ /* 0x008fc600010f0eff */
[----:B------:R-:W-:Y:S01]  /*cfc0*/  STL [R1+0x1944], R12 ;  /* 0x0019440c01007387 */ /* 0x000fe20000100800 */
[----:B------:R-:W-:-:S03]  /*cfd0*/  IADD3 R52, P2, PT, R105, R2, RZ ;  /* 0x0000000269347210 */ /* 0x000fc60007f5e0ff */
[----:B------:R-:W-:Y:S04]  /*cfe0*/  STL [R1+0x1948], R12 ;  /* 0x0019480c01007387 */ /* 0x000fe80000100800 */
[----:B------:R-:W-:Y:S01]  /*cff0*/  STL [R1+0x194c], R12 ;  /* 0x00194c0c01007387 */ /* 0x000fe20000100800 */
[----:B------:R-:W-:-:S03]  /*d000*/  LEA.HI.X.SX32 R17, R108, R0, 0x1, P3 ;  /* 0x000000006c117211 */ /* 0x000fc600018f0eff */
[----:B------:R-:W-:Y:S01]  /*d010*/  STL [R1+0x1950], R12 ;  /* 0x0019500c01007387 */ /* 0x000fe20000100800 */
[----:B------:R-:W-:-:S03]  /*d020*/  IADD3 R58, P3, PT, R112, R2, RZ ;  /* 0x00000002703a7210 */ /* 0x000fc60007f7e0ff */
[----:B------:R-:W-:Y:S01]  /*d030*/  STL [R1+0x1954], R12 ;  /* 0x0019540c01007387 */ /* 0x000fe20000100800 */
[----:B------:R-:W-:-:S03]  /*d040*/  LEA.HI.X.SX32 R53, R165, R0, 0x1, P2 ;  /* 0x00000000a5357211 */ /* 0x000fc600010f0eff */
[----:B------:R-:W-:Y:S04]  /*d050*/  STL [R1+0x19c0], R12 ;  /* 0x0019c00c01007387 */ /* 0x000fe80000100800 */
[----:B------:R-:W-:Y:S04]  /*d060*/  STL [R1+0x19c4], R102 ;  /* 0x0019c46601007387 */ /* 0x000fe80000100800 */
[----:B------:R1:W-:Y:S04]  /*d070*/  STL [R1+0x103c], R3 ;  /* 0x00103c0301007387 */ /* 0x0003e80000100800 */
[----:B------:R-:W-:Y:S04]  /*d080*/  STL [R1+0x1048], R158 ;  /* 0x0010489e01007387 */ /* 0x000fe80000100800 */
[----:B------:R-:W-:Y:S01]  /*d090*/  STL [R1+0x19c8], R158 ;  /* 0x0019c89e01007387 */ /* 0x000fe20000100800 */
[----:B-1----:R-:W-:-:S03]  /*d0a0*/  LEA.HI.X.SX32 R3, R105, R0, 0x1, P3 ;  /* 0x0000000069037211 */ /* 0x002fc600018f0eff */
[----:B------:R-:W-:Y:S01]  /*d0b0*/  STL [R1+0xb58], R52 ;  /* 0x000b583401007387 */ /* 0x000fe20000100800 */
[----:B------:R-:W-:Y:S01]  /*d0c0*/  IMAD R5, R106, 0xd6, RZ ;  /* 0x000000d66a057824 */ /* 0x000fe200078e02ff */
[-C--:B------:R-:W-:Y:S02]  /*d0d0*/  IADD3 R159, P2, PT, R10, R2.reuse, RZ ;  /* 0x000000020a9f7210 */ /* 0x080fe40007f5e0ff */
[----:B------:R-:W-:Y:S04]  /*d0e0*/  STL [R1+0x1044], R17 ;  /* 0x0010441101007387 */ /* 0x000fe80000100800 */
[----:B------:R-:W-:Y:S04]  /*d0f0*/  STL [R1+0xd00], R58 ;  /* 0x000d003a01007387 */ /* 0x000fe80000100800 */
[----:B------:R-:W-:Y:S01]  /*d100*/  STL [R1+0xb54], R53 ;  /* 0x000b543501007387 */ /* 0x000fe20000100800 */
[----:B------:R-:W-:-:S03]  /*d110*/  IADD3 R111, P3, PT, R9, R2, RZ ;  /* 0x00000002096f7210 */ /* 0x000fc60007f7e0ff */
[----:B------:R-:W-:Y:S04]  /*d120*/  STL [R1+0x19cc], R17 ;  /* 0x0019cc1101007387 */ /* 0x000fe80000100800 */
[----:B------:R-:W-:Y:S04]  /*d130*/  STL [R1+0x19d0], R105 ;  /* 0x0019d06901007387 */ /* 0x000fe80000100800 */
[----:B------:R1:W-:Y:S04]  /*d140*/  STL [R1+0xcfc], R3 ;  /* 0x000cfc0301007387 */ /* 0x0003e80000100800 */
[----:B------:R-:W-:Y:S01]  /*d150*/  STL [R1+0x1050], R159 ;  /* 0x0010509f01007387 */ /* 0x000fe20000100800 */
[----:B-1----:R-:W-:-:S02]  /*d160*/  LEA.HI.X.SX32 R3, R112, R0, 0x1, P2 ;  /* 0x0000000070037211 */ /* 0x002fc400010f0eff */
[----:B------:R-:W-:Y:S01]  /*d170*/  IADD3 R9, P2, PT, R5, R2, RZ ;  /* 0x0000000205097210 */ /* 0x000fe20007f5e0ff */
[----:B------:R-:W-:Y:S04]  /*d180*/  STL [R1+0x19d8], R159 ;  /* 0x0019d89f01007387 */ /* 0x000fe80000100800 */
[----:B------:R-:W-:Y:S04]  /*d190*/  STL [R1+0x19dc], R112 ;  /* 0x0019dc7001007387 */ /* 0x000fe80000100800 */
[----:B------:R-:W-:Y:S01]  /*d1a0*/  STL [R1+0x1058], R111 ;  /* 0x0010586f01007387 */ /* 0x000fe20000100800 */
[----:B------:R-:W-:-:S03]  /*d1b0*/  LEA.HI.X.SX32 R160, R144, R0, 0x1, P3 ;  /* 0x0000000090a07211 */ /* 0x000fc600018f0eff */
[----:B------:R-:W-:Y:S01]  /*d1c0*/  STL [R1+0xd08], R9 ;  /* 0x000d080901007387 */ /* 0x000fe20000100800 */
[----:B0-----:R-:W-:-:S03]  /*d1d0*/  IMAD R8, R110, 0x1b0, RZ ;  /* 0x000001b06e087824 */ /* 0x001fc600078e02ff */
[----:B------:R-:W-:Y:S01]  /*d1e0*/  STL [R1+0x19e0], R111 ;  /* 0x0019e06f01007387 */ /* 0x000fe20000100800 */
[----:B------:R-:W-:-:S03]  /*d1f0*/  IADD3 R110, P3, PT, R11, R2, RZ ;  /* 0x000000020b6e7210 */ /* 0x000fc60007f7e0ff */
[----:B------:R-:W-:Y:S04]  /*d200*/  STL [R1+0x104c], R3 ;  /* 0x00104c0301007387 */ /* 0x000fe80000100800 */
[----:B------:R0:W-:Y:S01]  /*d210*/  STL [R1+0x19e4], R3 ;  /* 0x0019e40301007387 */ /* 0x0001e20000100800 */
[----:B------:R-:W-:Y:S02]  /*d220*/  IMAD R138, R106, 0xd7, RZ ;  /* 0x000000d76a8a7824 */ /* 0x000fe400078e02ff */
[----:B------:R-:W-:Y:S01]  /*d230*/  IMAD R7, R163, 0x1b6, RZ ;  /* 0x000001b6a3077824 */ /* 0x000fe200078e02ff */
[----:B------:R-:W-:Y:S01]  /*d240*/  STL [R1+0x1054], R160 ;  /* 0x001054a001007387 */ /* 0x000fe20000100800 */
[-C--:B------:R-:W-:Y:S02]  /*d250*/  LEA.HI.X.SX32 R109, R5, R0.reuse, 0x1, P3 ;  /* 0x00000000056d7211 */ /* 0x080fe400018f0eff */
[----:B0-----:R-:W-:-:S02]  /*d260*/  LEA.HI.X.SX32 R3, R143, R0, 0x1, P2 ;  /* 0x000000008f037211 */ /* 0x001fc400010f0eff */
[-C--:B------:R-:W-:Y:S02]  /*d270*/  IADD3 R163, P2, PT, R6, R2.reuse, RZ ;  /* 0x0000000206a37210 */ /* 0x080fe40007f5e0ff */
[----:B------:R-:W-:Y:S01]  /*d280*/  IADD3 R32, P3, PT, R113, R2, RZ ;  /* 0x0000000271207210 */ /* 0x000fe20007f7e0ff */
[----:B------:R0:W-:Y:S01]  /*d290*/  STL [R1+0xd04], R3 ;  /* 0x000d040301007387 */ /* 0x0001e20000100800 */
[----:B------:R-:W-:Y:S01]  /*d2a0*/  LEA.HI.X.SX32 R108, R138, R0, 0x1, P2 ;  /* 0x000000008a6c7211 */ /* 0x000fe200010f0eff */
[----:B------:R-:W-:Y:S02]  /*d2b0*/  IMAD R144, R106, 0x36, RZ ;  /* 0x000000366a907824 */ /* 0x000fe400078e02ff */
[----:B------:R-:W-:Y:S04]  /*d2c0*/  STL [R1+0x19e8], R160 ;  /* 0x0019e8a001007387 */ /* 0x000fe80000100800 */
[----:B------:R-:W-:Y:S01]  /*d2d0*/  STL [R1+0x1060], R110 ;  /* 0x0010606e01007387 */ /* 0x000fe20000100800 */
[----:B0-----:R-:W-:-:S03]  /*d2e0*/  IADD3 R3, P2, PT, R114, R2, RZ ;  /* 0x0000000272037210 */ /* 0x001fc60007f5e0ff */
[----:B------:R-:W-:Y:S04]  /*d2f0*/  STL [R1+0x19ec], R110 ;  /* 0x0019ec6e01007387 */ /* 0x000fe80000100800 */
[----:B------:R-:W-:Y:S01]  /*d300*/  STL [R1+0x1068], R163 ;  /* 0x001068a301007387 */ /* 0x000fe20000100800 */
[----:B------:R-:W-:-:S03]  /*d310*/  LEA.HI.X.SX32 R51, R144, R0, 0x1, P3 ;  /* 0x0000000090337211 */ /* 0x000fc600018f0eff */
[----:B------:R-:W-:Y:S04]  /*d320*/  STL [R1+0x19f0], R163 ;  /* 0x0019f0a301007387 */ /* 0x000fe80000100800 */
[----:B------:R-:W-:Y:S01]  /*d330*/  STL [R1+0xb60], R32 ;  /* 0x000b602001007387 */ /* 0x000fe20000100800 */
[----:B------:R-:W-:-:S03]  /*d340*/  IMAD R9, R137, 0x1ba, RZ ;  /* 0x000001ba89097824 */ /* 0x000fc600078e02ff */
[----:B------:R-:W-:Y:S01]  /*d350*/  STL [R1+0x105c], R109 ;  /* 0x00105c6d01007387 */ /* 0x000fe20000100800 */
[----:B------:R-:W-:-:S03]  /*d360*/  IADD3 R137, P3, PT, R8, R2, RZ ;  /* 0x0000000208897210 */ /* 0x000fc60007f7e0ff */
[----:B------:R-:W-:Y:S04]  /*d370*/  STL [R1+0x19f4], R109 ;  /* 0x0019f46d01007387 */ /* 0x000fe80000100800 */
[----:B------:R0:W-:Y:S01]  /*d380*/  STL [R1+0xd10], R3 ;  /* 0x000d100301007387 */ /* 0x0001e20000100800 */
[----:B------:R-:W-:-:S03]  /*d390*/  IMAD R6, R139, 0x1b8, RZ ;  /* 0x000001b88b067824 */ /* 0x000fc600078e02ff */
[----:B------:R-:W-:Y:S01]  /*d3a0*/  STL [R1+0x1064], R108 ;  /* 0x0010646c01007387 */ /* 0x000fe20000100800 */
[----:B------:R-:W-:-:S03]  /*d3b0*/  IMAD R5, R136, 0x1bc, RZ ;  /* 0x000001bc88057824 */ /* 0x000fc600078e02ff */
[----:B------:R-:W-:Y:S01]  /*d3c0*/  STL [R1+0x19f8], R108 ;  /* 0x0019f86c01007387 */ /* 0x000fe20000100800 */
[----:B0-----:R-:W-:-:S03]  /*d3d0*/  LEA.HI.X.SX32 R3, R113, R0, 0x1, P2 ;  /* 0x0000000071037211 */ /* 0x001fc600010f0eff */
[----:B------:R-:W-:Y:S01]  /*d3e0*/  STL [R1+0xb5c], R51 ;  /* 0x000b5c3301007387 */ /* 0x000fe20000100800 */
[----:B------:R-:W-:Y:S01]  /*d3f0*/  IADD3 R139, P2, PT, R4, R2, RZ ;  /* 0x00000002048b7210 */ /* 0x000fe20007f5e0ff */
[----:B------:R-:W-:Y:S01]  /*d400*/  IMAD R56, R106, 0xd9, RZ ;  /* 0x000000d96a387824 */ /* 0x000fe200078e02ff */
[----:B------:R-:W-:Y:S01]  /*d410*/  LEA.HI.X.SX32 R136, R114, R0, 0x1, P3 ;  /* 0x0000000072887211 */ /* 0x000fe200018f0eff */
[----:B------:R-:W-:Y:S01]  /*d420*/  STL [R1+0x19fc], R113 ;  /* 0x0019fc7101007387 */ /* 0x000fe20000100800 */
[----:B------:R-:W-:-:S03]  /*d430*/  IMAD R59, R106, 0x6d, RZ ;  /* 0x0000006d6a3b7824 */ /* 0x000fc600078e02ff */
[----:B------:R0:W-:Y:S01]  /*d440*/  STL [R1+0xd0c], R3 ;  /* 0x000d0c0301007387 */ /* 0x0001e20000100800 */
[----:B------:R-:W-:-:S03]  /*d450*/  IMAD R10, R164, 0x1b4, RZ ;  /* 0x000001b4a40a7824 */ /* 0x000fc600078e02ff */
[----:B------:R-:W-:Y:S01]  /*d460*/  STL [R1+0x1070], R137 ;  /* 0x0010708901007387 */ /* 0x000fe20000100800 */
[----:B------:R-:W-:-:S03]  /*d470*/  LEA.HI.X.SX32 R138, R56, R0, 0x1, P2 ;  /* 0x00000000388a7211 */ /* 0x000fc600010f0eff */
[----:B------:R-:W-:Y:S01]  /*d480*/  STL [R1+0x1a00], R137 ;  /* 0x001a008901007387 */ /* 0x000fe20000100800 */
[----:B0-----:R-:W-:-:S03]  /*d490*/  IADD3 R3, P3, PT, R115, R2, RZ ;  /* 0x0000000273037210 */ /* 0x001fc60007f7e0ff */
[----:B------:R-:W-:Y:S01]  /*d4a0*/  STL [R1+0x1a04], R114 ;  /* 0x001a047201007387 */ /* 0x000fe20000100800 */
[----:B------:R-:W-:-:S03]  /*d4b0*/  IMAD R119, R106, 0x6e, RZ ;  /* 0x0000006e6a777824 */ /* 0x000fc600078e02ff */
[----:B------:R-:W-:Y:S01]  /*d4c0*/  STL [R1+0x1078], R139 ;  /* 0x0010788b01007387 */ /* 0x000fe20000100800 */
[----:B------:R-:W-:-:S03]  /*d4d0*/  IADD3 R56, P2, PT, R10, R2, RZ ;  /* 0x000000020a387210 */ /* 0x000fc60007f5e0ff */
[----:B------:R-:W-:Y:S01]  /*d4e0*/  STL [R1+0x1a08], R139 ;  /* 0x001a088b01007387 */ /* 0x000fe20000100800 */
[----:B------:R-:W-:-:S03]  /*d4f0*/  IMAD R74, R106, 0xdb, RZ ;  /* 0x000000db6a4a7824 */ /* 0x000fc600078e02ff */
[----:B------:R0:W-:Y:S01]  /*d500*/  STL [R1+0xd18], R3 ;  /* 0x000d180301007387 */ /* 0x0001e20000100800 */
[----:B------:R-:W-:-:S03]  /*d510*/  IMAD R120, R106, 0xdc, RZ ;  /* 0x000000dc6a787824 */ /* 0x000fc600078e02ff */
[----:B------:R-:W-:Y:S01]  /*d520*/  STL [R1+0x106c], R136 ;  /* 0x00106c8801007387 */ /* 0x000fe20000100800 */
[----:B------:R-:W-:Y:S01]  /*d530*/  IMAD R4, R140, 0x1be, RZ ;  /* 0x000001be8c047824 */ /* 0x000fe200078e02ff */
[-C--:B------:R-:W-:Y:S02]  /*d540*/  LEA.HI.X.SX32 R140, R115, R0.reuse, 0x1, P2 ;  /* 0x00000000738c7211 */ /* 0x080fe400010f0eff */
[----:B------:R-:W-:Y:S01]  /*d550*/  STL [R1+0x1a0c], R136 ;  /* 0x001a0c8801007387 */ /* 0x000fe20000100800 */
[----:B0-----:R-:W-:Y:S01]  /*d560*/  LEA.HI.X.SX32 R3, R59, R0, 0x1, P3 ;  /* 0x000000003b037211 */ /* 0x001fe200018f0eff */
[----:B------:R-:W-:Y:S02]  /*d570*/  IMAD R61, R106, 0x37, RZ ;  /* 0x000000376a3d7824 */ /* 0x000fe400078e02ff */
[----:B------:R-:W-:Y:S01]  /*d580*/  STL [R1+0x1074], R138 ;  /* 0x0010748a01007387 */ /* 0x000fe20000100800 */
[-C--:B------:R-:W-:Y:S01]  /*d590*/  IADD3 R59, P3, PT, R7, R2.reuse, RZ ;  /* 0x00000002073b7210 */ /* 0x080fe20007f7e0ff */
[----:B------:R-:W-:Y:S01]  /*d5a0*/  IMAD R7, R141, 0x1c0, RZ ;  /* 0x000001c08d077824 */ /* 0x000fe200078e02ff */
[----:B------:R-:W-:Y:S01]  /*d5b0*/  IADD3 R49, P2, PT, R119, R2, RZ ;  /* 0x0000000277317210 */ /* 0x000fe20007f5e0ff */
[----:B------:R-:W-:Y:S01]  /*d5c0*/  STL [R1+0x1a10], R138 ;  /* 0x001a108a01007387 */ /* 0x000fe20000100800 */
[----:B------:R-:W-:-:S03]  /*d5d0*/  LEA.HI.X.SX32 R141, R74, R0, 0x1, P3 ;  /* 0x000000004a8d7211 */ /* 0x000fc600018f0eff */
[----:B------:R-:W-:Y:S01]  /*d5e0*/  STL [R1+0xd14], R3 ;  /* 0x000d140301007387 */ /* 0x000fe20000100800 */
[----:B------:R-:W-:-:S03]  /*d5f0*/  LEA.HI.X.SX32 R50, R61, R0, 0x1, P2 ;  /* 0x000000003d327211 */ /* 0x000fc600010f0eff */
[----:B------:R-:W-:Y:S01]  /*d600*/  STL [R1+0x1080], R56 ;  /* 0x0010803801007387 */ /* 0x000fe20000100800 */
[----:B------:R-:W-:-:S03]  /*d610*/  IMAD R122, R106, 0xde, RZ ;  /* 0x000000de6a7a7824 */ /* 0x000fc600078e02ff */
[----:B------:R0:W-:Y:S01]  /*d620*/  STL [R1+0x1a14], R56 ;  /* 0x001a143801007387 */ /* 0x0001e20000100800 */
[-C--:B------:R-:W-:Y:S01]  /*d630*/  IADD3 R61, P2, PT, R6, R2.reuse, RZ ;  /* 0x00000002063d7210 */ /* 0x080fe20007f5e0ff */
[----:B------:R-:W-:Y:S02]  /*d640*/  IMAD R62, R106, 0xdd, RZ ;  /* 0x000000dd6a3e7824 */ /* 0x000fe400078e02ff */
[----:B------:R1:W-:Y:S01]  /*d650*/  STL [R1+0x1a18], R115 ;  /* 0x001a187301007387 */ /* 0x0003e20000100800 */
[----:B------:R-:W-:Y:S01]  /*d660*/  IMAD R6, R60, 0x1c2, RZ ;  /* 0x000001c23c067824 */ /* 0x000fe200078e02ff */
[----:B0-----:R-:W-:Y:S01]  /*d670*/  IADD3 R56, P3, PT, R120, R2, RZ ;  /* 0x0000000278387210 */ /* 0x001fe20007f7e0ff */
[----:B------:R-:W-:Y:S01]  /*d680*/  IMAD R69, R106, 0x6f, RZ ;  /* 0x0000006f6a457824 */ /* 0x000fe200078e02ff */
[-C--:B------:R-:W-:Y:S02]  /*d690*/  LEA.HI.X.SX32 R60, R120, R0.reuse, 0x1, P2 ;  /* 0x00000000783c7211 */ /* 0x080fe400010f0eff */
[----:B-1----:R-:W-:-:S02]  /*d6a0*/  LEA.HI.X.SX32 R115, R119, R0, 0x1, P3 ;  /* 0x0000000077737211 */ /* 0x002fc400018f0eff */
[-C--:B------:R-:W-:Y:S02]  /*d6b0*/  IADD3 R164, P3, PT, R9, R2.reuse, RZ ;  /* 0x0000000209a47210 */ /* 0x080fe40007f7e0ff */
[----:B------:R-:W-:Y:S01]  /*d6c0*/  IADD3 R136, P2, PT, R122, R2, RZ ;  /* 0x000000027a887210 */ /* 0x000fe20007f5e0ff */
[----:B------:R-:W-:Y:S01]  /*d6d0*/  IMAD R8, R65, 0x1c4, RZ ;  /* 0x000001c441087824 */ /* 0x000fe200078e02ff */
[----:B------:R-:W-:Y:S01]  /*d6e0*/  LEA.HI.X.SX32 R62, R62, R0, 0x1, P3 ;  /* 0x000000003e3e7211 */ /* 0x000fe200018f0eff */
[C---:B------:R-:W-:Y:S01]  /*d6f0*/  IMAD R123, R106.reuse, 0x70, RZ ;  /* 0x000000706a7b7824 */ /* 0x040fe200078e02ff */
[----:B------:R-:W-:Y:S01]  /*d700*/  IADD3 R65, P3, PT, R5, R2, RZ ;  /* 0x0000000205417210 */ /* 0x000fe20007f7e0ff */
[C---:B------:R-:W-:Y:S01]  /*d710*/  IMAD R68, R106.reuse, 0xdf, RZ ;  /* 0x000000df6a447824 */ /* 0x040fe200078e02ff */
[----:B------:R-:W-:Y:S01]  /*d720*/  LEA.HI.X.SX32 R138, R69, R0, 0x1, P2 ;  /* 0x00000000458a7211 */ /* 0x000fe200010f0eff */
[----:B------:R-:W-:Y:S01]  /*d730*/  IMAD R124, R106, 0xe0, RZ ;  /* 0x000000e06a7c7824 */ /* 0x000fe200078e02ff */
[----:B------:R-:W-:Y:S01]  /*d740*/  IADD3 R69, P2, PT, R4, R2, RZ ;  /* 0x0000000204457210 */ /* 0x000fe20007f5e0ff */
[----:B------:R-:W-:Y:S01]  /*d750*/  IMAD R4, R63, 0x1c6, RZ ;  /* 0x000001c63f047824 */ /* 0x000fe200078e02ff */
[----:B------:R-:W-:Y:S01]  /*d760*/  LEA.HI.X.SX32 R63, R122, R0, 0x1, P3 ;  /* 0x000000007a3f7211 */ /* 0x000fe200018f0eff */
[----:B------:R-:W-:Y:S01]  /*d770*/  IMAD R144, R106, 0x38, RZ ;  /* 0x000000386a907824 */ /* 0x000fe200078e02ff */
[----:B------:R-:W-:-:S02]  /*d780*/  IADD3 R33, P3, PT, R123, R2, RZ ;  /* 0x000000027b217210 */ /* 0x000fc40007f7e0ff */
[----:B------:R-:W-:Y:S02]  /*d790*/  LEA.HI.X.SX32 R68, R68, R0, 0x1, P2 ;  /* 0x0000000044447211 */ /* 0x000fe400010f0eff */
[----:B------:R-:W-:Y:S01]  /*d7a0*/  IADD3 R114, P2, PT, R124, R2, RZ ;  /* 0x000000027c727210 */ /* 0x000fe20007f5e0ff */
[----:B------:R-:W-:Y:S01]  /*d7b0*/  IMAD R9, R70, 0x1c8, RZ ;  /* 0x000001c846097824 */ /* 0x000fe200078e02ff */
[----:B------:R-:W-:Y:S01]  /*d7c0*/  LEA.HI.X.SX32 R48, R144, R0, 0x1, P3 ;  /* 0x0000000090307211 */ /* 0x000fe200018f0eff */
[C---:B------:R-:W-:Y:S01]  /*d7d0*/  IMAD R125, R106.reuse, 0xe2, RZ ;  /* 0x000000e26a7d7824 */ /* 0x040fe200078e02ff */
[----:B------:R-:W-:Y:S01]  /*d7e0*/  IADD3 R70, P3, PT, R7, R2, RZ ;  /* 0x0000000207467210 */ /* 0x000fe20007f7e0ff */
[----:B------:R-:W-:Y:S01]  /*d7f0*/  IMAD R71, R106, 0xe1, RZ ;  /* 0x000000e16a477824 */ /* 0x000fe200078e02ff */
[----:B------:R-:W-:Y:S02]  /*d800*/  LEA.HI.X.SX32 R139, R123, R0, 0x1, P2 ;  /* 0x000000007b8b7211 */ /* 0x000fe400010f0eff */
[----:B------:R-:W-:Y:S01]  /*d810*/  IADD3 R74, P2, PT, R6, R2, RZ ;  /* 0x00000002064a7210 */ /* 0x000fe20007f5e0ff */
[----:B------:R-:W-:Y:S01]  /*d820*/  IMAD R75, R106, 0x71, RZ ;  /* 0x000000716a4b7824 */ /* 0x000fe200078e02ff */
[----:B------:R-:W-:Y:S01]  /*d830*/  LEA.HI.X.SX32 R165, R124, R0, 0x1, P3 ;  /* 0x000000007ca57211 */ /* 0x000fe200018f0eff */
[----:B------:R-:W-:Y:S01]  /*d840*/  IMAD R5, R76, 0x1ca, RZ ;  /* 0x000001ca4c057824 */ /* 0x000fe200078e02ff */
[----:B------:R-:W-:Y:S01]  /*d850*/  IADD3 R113, P3, PT, R125, R2, RZ ;  /* 0x000000027d717210 */ /* 0x000fe20007f7e0ff */
[----:B------:R-:W-:Y:S01]  /*d860*/  IMAD R127, R106, 0x72, RZ ;  /* 0x000000726a7f7824 */ /* 0x000fe200078e02ff */
[----:B------:R-:W-:-:S02]  /*d870*/  LEA.HI.X.SX32 R71, R71, R0, 0x1, P2 ;  /* 0x0000000047477211 */ /* 0x000fc400010f0eff */
[----:B------:R-:W-:Y:S01]  /*d880*/  IADD3 R76, P2, PT, R8, R2, RZ ;  /* 0x00000002084c7210 */ /* 0x000fe20007f5e0ff */
[----:B------:R-:W-:Y:S01]  /*d890*/  IMAD R6, R78, 0x1cc, RZ ;  /* 0x000001cc4e067824 */ /* 0x000fe200078e02ff */
[----:B------:R-:W-:Y:S01]  /*d8a0*/  LEA.HI.X.SX32 R137, R75, R0, 0x1, P3 ;  /* 0x000000004b897211 */ /* 0x000fe200018f0eff */
[----:B------:R-:W-:Y:S01]  /*d8b0*/  IMAD R128, R106, 0xe4, RZ ;  /* 0x000000e46a807824 */ /* 0x000fe200078e02ff */
[----:B------:R-:W-:Y:S01]  /*d8c0*/  IADD3 R78, P3, PT, R4, R2, RZ ;  /* 0x00000002044e7210 */ /* 0x000fe20007f7e0ff */
[----:B------:R-:W-:Y:S01]  /*d8d0*/  IMAD R80, R106, 0x39, RZ ;  /* 0x000000396a507824 */ /* 0x000fe200078e02ff */
[----:B------:R-:W-:Y:S01]  /*d8e0*/  LEA.HI.X.SX32 R75, R125, R0, 0x1, P2 ;  /* 0x000000007d4b7211 */ /* 0x000fe200010f0eff */
[----:B------:R-:W-:Y:S01]  /*d8f0*/  IMAD R4, R142, 0x1ce, RZ ;  /* 0x000001ce8e047824 */ /* 0x000fe200078e02ff */
[----:B------:R-:W-:Y:S02]  /*d900*/  IADD3 R46, P2, PT, R127, R2, RZ ;  /* 0x000000027f2e7210 */ /* 0x000fe40007f5e0ff */
[----:B------:R-:W-:-:S02]  /*d910*/  LEA.HI.X.SX32 R142, R89, R0, 0x1, P3 ;  /* 0x00000000598e7211 */ /* 0x000fc400018f0eff */
[----:B------:R-:W-:Y:S01]  /*d920*/  IADD3 R109, P3, PT, R128, R2, RZ ;  /* 0x00000002806d7210 */ /* 0x000fe20007f7e0ff */
[----:B------:R-:W-:Y:S01]  /*d930*/  IMAD R129, R106, 0xe6, RZ ;  /* 0x000000e66a817824 */ /* 0x000fe200078e02ff */
[----:B------:R-:W-:Y:S02]  /*d940*/  LEA.HI.X.SX32 R47, R80, R0, 0x1, P2 ;  /* 0x00000000502f7211 */ /* 0x000fe400010f0eff */
[----:B------:R-:W-:Y:S01]  /*d950*/  IADD3 R80, P2, PT, R9, R2, RZ ;  /* 0x0000000209507210 */ /* 0x000fe20007f5e0ff */
[C---:B------:R-:W-:Y:S01]  /*d960*/  IMAD R81, R106.reuse, 0xe5, RZ ;  /* 0x000000e56a517824 */ /* 0x040fe200078e02ff */
        /* <DEDUP_REMOVED lines=17> */
[----:B------:R-:W-:-:S02]  /*da80*/  IADD3 R34, P3, PT, R130, R2, RZ ;  /* 0x0000000282227210 */ /* 0x000fc40007f7e0ff */
[----:B------:R-:W-:Y:S01]  /*da90*/  LEA.HI.X.SX32 R85, R85, R0, 0x1, P2 ;  /* 0x0000000055557211 */ /* 0x000fe200010f0eff */
[----:B------:R-:W-:Y:S01]  /*daa0*/  IMAD R6, R87, 0x1d6, RZ ;  /* 0x000001d657067824 */ /* 0x000fe200078e02ff */
[----:B------:R-:W-:Y:S01]  /*dab0*/  IADD3 R3, P2, PT, R131, R2, RZ ;  /* 0x0000000283037210 */ /* 0x000fe20007f5e0ff */
[C---:B------:R-:W-:Y:S01]  /*dac0*/  IMAD R161, R106.reuse, 0xea, RZ ;  /* 0x000000ea6aa17824 */ /* 0x040fe200078e02ff */
[----:B------:R-:W-:Y:S02]  /*dad0*/  LEA.HI.X.SX32 R45, R89, R0, 0x1, P3 ;  /* 0x00000000592d7211 */ /* 0x000fe400018f0eff */
        /* <DEDUP_REMOVED lines=8> */
[----:B------:R-:W-:Y:S02]  /*db60*/  LEA.HI.X.SX32 R88, R88, R0, 0x1, P2 ;  /* 0x0000000058587211 */ /* 0x000fe400010f0eff */
[----:B------:R-:W-:Y:S01]  /*db70*/  IADD3 R91, P2, PT, R4, R2, RZ ;  /* 0x00000002045b7210 */ /* 0x000fe20007f5e0ff */
[----:B------:R-:W-:Y:S01]  /*db80*/  IMAD R4, R92, 0x1da, RZ ;  /* 0x000001da5c047824 */ /* 0x000fe200078e02ff */
[----:B------:R-:W-:Y:S02]  /*db90*/  LEA.HI.X.SX32 R111, R90, R0, 0x1, P3 ;  /* 0x000000005a6f7211 */ /* 0x000fe400018f0eff */
[----:B------:R-:W-:Y:S01]  /*dba0*/  IADD3 R92, P3, PT, R6, R2, RZ ;  /* 0x00000002065c7210 */ /* 0x000fe20007f7e0ff */
[----:B--2---:R-:W-:-:S02]  /*dbb0*/  IMAD R6, R116, 0x1dc, RZ ;  /* 0x000001dc74067824 */ /* 0x004fc400078e02ff */
[----:B------:R-:W0:Y:S01]  /*dbc0*/  LDC R116, c[0x0][0x3a8] ;  /* 0x0000ea00ff747b82 */ /* 0x000e220000000800 */
[C---:B------:R-:W-:Y:S01]  /*dbd0*/  IMAD R146, R106.reuse, 0x76, RZ ;  /* 0x000000766a927824 */ /* 0x040fe200078e02ff */
[----:B------:R-:W-:Y:S01]  /*dbe0*/  LEA.HI.X.SX32 R90, R161, R0, 0x1, P2 ;  /* 0x00000000a15a7211 */ /* 0x000fe200010f0eff */
[----:B------:R-:W-:-:S03]  /*dbf0*/  IMAD R94, R106, 0x3b, RZ ;  /* 0x0000003b6a5e7824 */ /* 0x000fc600078e02ff */
[----:B------:R-:W-:-:S04]  /*dc00*/  IADD3 R43, P2, PT, R146, R2, RZ ;  /* 0x00000002922b7210 */ /* 0x000fc80007f5e0ff */
[----:B------:R-:W-:Y:S02]  /*dc10*/  LEA.HI.X.SX32 R44, R94, R0, 0x1, P2 ;  /* 0x000000005e2c7211 */ /* 0x000fe400010f0eff */
[----:B------:R-:W-:Y:S01]  /*dc20*/  IADD3 R94, P2, PT, R5, R2, RZ ;  /* 0x00000002055e7210 */ /* 0x000fe20007f5e0ff */
[----:B------:R-:W-:Y:S02]  /*dc30*/  IMAD R145, R106, 0xeb, RZ ;  /* 0x000000eb6a917824 */ /* 0x000fe400078e02ff */
[----:B0-----:R-:W-:Y:S02]  /*dc40*/  IMAD R5, R116, 0x1de, RZ ;  /* 0x000001de74057824 */ /* 0x001fe400078e02ff */
[----:B------:R-:W0:Y:S01]  /*dc50*/  LDC R116, c[0x0][0x3a8] ;  /* 0x0000ea00ff747b82 */ /* 0x000e220000000800 */
[C---:B------:R-:W-:Y:S02]  /*dc60*/  IMAD R93, R106.reuse, 0xec, RZ ;  /* 0x000000ec6a5d7824 */ /* 0x040fe400078e02ff */
[C---:B------:R-:W-:Y:S01]  /*dc70*/  IMAD R96, R106.reuse, 0xee, RZ ;  /* 0x000000ee6a607824 */ /* 0x040fe200078e02ff */
[----:B------:R-:W-:Y:S01]  /*dc80*/  LEA.HI.X.SX32 R145, R145, R0, 0x1, P3 ;  /* 0x0000000091917211 */ /* 0x000fe200018f0eff */
[----:B------:R-:W-:Y:S01]  /*dc90*/  IMAD R99, R106, 0x77, RZ ;  /* 0x000000776a637824 */ /* 0x000fe200078e02ff */
[----:B------:R-:W-:-:S02]  /*dca0*/  IADD3 R64, P3, PT, R93, R2, RZ ;  /* 0x000000025d407210 */ /* 0x000fc40007f7e0ff */
[----:B------:R-:W-:Y:S02]  /*dcb0*/  LEA.HI.X.SX32 R93, R93, R0, 0x1, P2 ;  /* 0x000000005d5d7211 */ /* 0x000fe400010f0eff */
[----:B------:R-:W-:-:S04]  /*dcc0*/  IADD3 R17, P2, PT, R96, R2, RZ ;  /* 0x0000000260117210 */ /* 0x000fc80007f5e0ff */
[----:B------:R-:W-:Y:S02]  /*dcd0*/  LEA.HI.X.SX32 R105, R99, R0, 0x1, P2 ;  /* 0x0000000063697211 */ /* 0x000fe400010f0eff */
[----:B------:R-:W-:Y:S01]  /*dce0*/  IADD3 R99, P2, PT, R5, R2, RZ ;  /* 0x0000000205637210 */ /* 0x000fe20007f5e0ff */
[----:B------:R-:W-:Y:S01]  /*dcf0*/  IMAD R95, R106, 0xed, RZ ;  /* 0x000000ed6a5f7824 */ /* 0x000fe200078e02ff */
[----:B------:R-:W-:Y:S01]  /*dd00*/  LEA.HI.X.SX32 R159, R146, R0, 0x1, P3 ;  /* 0x00000000929f7211 */ /* 0x000fe200018f0eff */
[----:B0-----:R-:W-:Y:S02]  /*dd10*/  IMAD R5, R116, 0x1e4, RZ ;  /* 0x000001e474057824 */ /* 0x001fe400078e02ff */
[----:B------:R-:W0:Y:S01]  /*dd20*/  LDC R116, c[0x0][0x3a8] ;  /* 0x0000ea00ff747b82 */ /* 0x000e220000000800 */
[----:B------:R-:W-:Y:S01]  /*dd30*/  IADD3 R146, P3, PT, R4, R2, RZ ;  /* 0x0000000204927210 */ /* 0x000fe20007f7e0ff */
[C---:B------:R-:W-:Y:S02]  /*dd40*/  IMAD R98, R106.reuse, 0xef, RZ ;  /* 0x000000ef6a627824 */ /* 0x040fe400078e02ff */
        /* <DEDUP_REMOVED lines=10> */
[C---:B------:R-:W-:Y:S02]  /*ddf0*/  IADD3 R35, P3, PT, R134.reuse, R2, RZ ;  /* 0x0000000286237210 */ /* 0x040fe40007f7e0ff */
[----:B------:R-:W-:Y:S02]  /*de00*/  LEA.HI.X.SX32 R158, R134, R0, 0x1, P2 ;  /* 0x00000000869e7211 */ /* 0x000fe400010f0eff */
[----:B------:R-:W-:Y:S01]  /*de10*/  IADD3 R134, P2, PT, R4, R2, RZ ;  /* 0x0000000204867210 */ /* 0x000fe20007f5e0ff */
[----:B------:R-:W-:Y:S01]  /*de20*/  IMAD R4, R147, 0x1e6, RZ ;  /* 0x000001e693047824 */ /* 0x000fe200078e02ff */
[----:B------:R-:W-:Y:S01]  /*de30*/  LEA.HI.X.SX32 R42, R133, R0, 0x1, P3 ;  /* 0x00000000852a7211 */ /* 0x000fe200018f0eff */
[----:B------:R-:W-:Y:S01]  /*de40*/  STL [R1+0x1088], R59 ;  /* 0x0010883b01007387 */ /* 0x000fe20000100800 */
[----:B------:R-:W-:Y:S01]  /*de50*/  IADD3 R133, P3, PT, R7, R2, RZ ;  /* 0x0000000207857210 */ /* 0x000fe20007f7e0ff */
[----:B------:R-:W-:Y:S01]  /*de60*/  IMAD R153, R106, 0x7a, RZ ;  /* 0x0000007a6a997824 */ /* 0x000fe200078e02ff */
[----:B------:R-:W-:Y:S01]  /*de70*/  LEA.HI.X.SX32 R147, R103, R0, 0x1, P2 ;  /* 0x0000000067937211 */ /* 0x000fe200010f0eff */
[----:B------:R-:W-:Y:S01]  /*de80*/  STL [R1+0x107c], R140 ;  /* 0x00107c8c01007387 */ /* 0x000fe20000100800 */
[----:B------:R-:W-:Y:S01]  /*de90*/  IADD3 R103, P2, PT, R5, R2, RZ ;  /* 0x0000000205677210 */ /* 0x000fe20007f5e0ff */
[----:B0-----:R-:W-:Y:S01]  /*dea0*/  IMAD R6, R116, 0x1ec, RZ ;  /* 0x000001ec74067824 */ /* 0x001fe200078e02ff */
[----:B------:R-:W-:Y:S01]  /*deb0*/  LEA.HI.X.SX32 R132, R132, R0, 0x1, P3 ;  /* 0x0000000084847211 */ /* 0x000fe200018f0eff */
[----:B------:R-:W-:Y:S01]  /*dec0*/  STL [R1+0xb68], R49 ;  /* 0x000b683101007387 */ /* 0x000fe20000100800 */
[----:B------:R-:W-:Y:S01]  /*ded0*/  IADD3 R101, P3, PT, R135, R2, RZ ;  /* 0x0000000287657210 */ /* 0x000fe20007f7e0ff */
[----:B------:R-:W-:-:S02]  /*dee0*/  IMAD R116, R106, 0x3d, RZ ;  /* 0x0000003d6a747824 */ /* 0x000fc400078e02ff */
[----:B------:R-:W-:Y:S01]  /*def0*/  STL [R1+0x1084], R141 ;  /* 0x0010848d01007387 */ /* 0x000fe20000100800 */
[----:B------:R-:W-:-:S03]  /*df00*/  LEA.HI.X.SX32 R135, R135, R0, 0x1, P2 ;  /* 0x0000000087877211 */ /* 0x000fc600010f0eff */
[----:B------:R-:W-:Y:S01]  /*df10*/  STL [R1+0xd20], R56 ;  /* 0x000d203801007387 */ /* 0x000fe20000100800 */
[----:B------:R-:W-:-:S03]  /*df20*/  IADD3 R40, P2, PT, R153, R2, RZ ;  /* 0x0000000299287210 */ /* 0x000fc60007f5e0ff */
[----:B------:R-:W-:Y:S04]  /*df30*/  STL [R1+0xb64], R50 ;  /* 0x000b643201007387 */ /* 0x000fe80000100800 */
[----:B------:R-:W-:Y:S01]  /*df40*/  STL [R1+0x1090], R61 ;  /* 0x0010903d01007387 */ /* 0x000fe20000100800 */
[----:B------:R-:W-:Y:S02]  /*df50*/  LEA.HI.X.SX32 R41, R116, R0, 0x1, P2 ;  /* 0x0000000074297211 */ /* 0x000fe400010f0eff */
[----:B------:R-:W0:Y:S01]  /*df60*/  LDC R116, c[0x0][0x3a8] ;  /* 0x0000ea00ff747b82 */ /* 0x000e220000000800 */
[----:B------:R-:W-:Y:S04]  /*df70*/  STL [R1+0xd1c], R115 ;  /* 0x000d1c7301007387 */ /* 0x000fe80000100800 */
        /* <DEDUP_REMOVED lines=23> */
[----:B------:R-:W-:Y:S01]  /*e0f0*/  STL [R1+0x10c4], R142 ;  /* 0x0010c48e01007387 */ /* 0x000fe20000100800 */
[----:B0-----:R-:W-:-:S02]  /*e100*/  IMAD R5, R116, 0x1ee, RZ ;  /* 0x000001ee74057824 */ /* 0x001fc400078e02ff */
[C---:B------:R-:W-:Y:S01]  /*e110*/  IMAD R156, R106.reuse, 0x79, RZ ;  /* 0x000000796a9c7824 */ /* 0x040fe200078e02ff */
[----:B------:R-:W-:Y:S01]  /*e120*/  STL [R1+0xd40], R109 ;  /* 0x000d406d01007387 */ /* 0x000fe20000100800 */
[----:B------:R-:W0:Y:S03]  /*e130*/  LDC R116, c[0x0][0x3a8] ;  /* 0x0000ea00ff747b82 */ /* 0x000e260000000800 */
[----:B------:R-:W-:Y:S04]  /*e140*/  STL [R1+0xb74], R47 ;  /* 0x000b742f01007387 */ /* 0x000fe80000100800 */
[----:B------:R-:W-:Y:S04]  /*e150*/  STL [R1+0x10d0], R80 ;  /* 0x0010d05001007387 */ /* 0x000fe80000100800 */
[----:B------:R-:W-:Y:S04]  /*e160*/  STL [R1+0xd3c], R108 ;  /* 0x000d3c6c01007387 */ /* 0x000fe80000100800 */
[----:B------:R-:W-:Y:S04]  /*e170*/  STL [R1+0x10d8], R143 ;  /* 0x0010d88f01007387 */ /* 0x000fe80000100800 */
[----:B------:R-:W-:Y:S01]  /*e180*/  STL [R1+0x10cc], R79 ;  /* 0x0010cc4f01007387 */ /* 0x000fe20000100800 */
[----:B------:R-:W-:-:S03]  /*e190*/  IMAD R157, R106, 0xf3, RZ ;  /* 0x000000f36a9d7824 */ /* 0x000fc600078e02ff */
[----:B------:R-:W-:Y:S01]  /*e1a0*/  STL [R1+0xd48], R110 ;  /* 0x000d486e01007387 */ /* 0x000fe20000100800 */
[----:B------:R-:W-:-:S03]  /*e1b0*/  LEA.HI.X.SX32 R12, R156, R0, 0x1, P3 ;  /* 0x000000009c0c7211 */ /* 0x000fc600018f0eff */
[----:B------:R-:W-:Y:S01]  /*e1c0*/  STL [R1+0x10d4], R81 ;  /* 0x0010d45101007387 */ /* 0x000fe20000100800 */
[----:B------:R-:W-:Y:S01]  /*e1d0*/  IMAD R155, R106, 0xf4, RZ ;  /* 0x000000f46a9b7824 */ /* 0x000fe200078e02ff */
[----:B------:R-:W-:Y:S02]  /*e1e0*/  IADD3 R156, P3, PT, R4, R2, RZ ;  /* 0x00000002049c7210 */ /* 0x000fe40007f7e0ff */
[----:B------:R-:W-:Y:S01]  /*e1f0*/  STL [R1+0xd44], R163 ;  /* 0x000d44a301007387 */ /* 0x000fe20000100800 */
[----:B------:R-:W-:Y:S01]  /*e200*/  IMAD.U32 R15, RZ, RZ, UR12 ;  /* 0x0000000cff0f7e24 */ /* 0x000fe2000f8e00ff */
[----:B------:R-:W-:Y:S01]  /*e210*/  LEA.HI.X.SX32 R157, R157, R0, 0x1, P3 ;  /* 0x000000009d9d7211 */ /* 0x000fe200018f0eff */
[----:B------:R-:W-:Y:S01]  /*e220*/  IMAD R152, R106, 0xf6, RZ ;  /* 0x000000f66a987824 */ /* 0x000fe200078e02ff */
[----:B------:R-:W-:Y:S01]  /*e230*/  STL [R1+0x10e0], R84 ;  /* 0x0010e05401007387 */ /* 0x000fe20000100800 */
[----:B------:R-:W-:Y:S01]  /*e240*/  IADD3 R162, P2, PT, R104, R2, RZ ;  /* 0x0000000268a27210 */ /* 0x000fe20007f5e0ff */
[----:B------:R-:W-:-:S02]  /*e250*/  IMAD R7, R154, 0x1f0, RZ ;  /* 0x000001f09a077824 */ /* 0x000fc400078e02ff */
[C---:B------:R-:W-:Y:S01]  /*e260*/  IMAD R118, R106.reuse, 0x7c, RZ ;  /* 0x0000007c6a767824 */ /* 0x040fe200078e02ff */
[----:B------:R-:W-:Y:S01]  /*e270*/  STL [R1+0x10e8], R86 ;  /* 0x0010e85601007387 */ /* 0x000fe20000100800 */
[----:B------:R-:W-:Y:S01]  /*e280*/  IMAD R11, R106, 0xfc, RZ ;  /* 0x000000fc6a0b7824 */ /* 0x000fe200078e02ff */
[----:B------:R-:W-:Y:S01]  /*e290*/  PRMT R117, RZ, 0x7610, R117 ;  /* 0x00007610ff757816 */ /* 0x000fe20000000075 */
[----:B------:R-:W1:Y:S01]  /*e2a0*/  LDCU UR12, c[0x0][0x3b0] ;  /* 0x00007600ff0c77ac */ /* 0x000e620008000800 */
[----:B------:R-:W-:Y:S01]  /*e2b0*/  STL [R1+0x10dc], R83 ;  /* 0x0010dc5301007387 */ /* 0x000fe20000100800 */
[----:B------:R-:W-:-:S03]  /*e2c0*/  IMAD R4, R15, 0x1ea, RZ ;  /* 0x000001ea0f047824 */ /* 0x000fc600078e02ff */
[----:B------:R-:W-:Y:S01]  /*e2d0*/  STL [R1+0xb80], R34 ;  /* 0x000b802201007387 */ /* 0x000fe20000100800 */
[----:B------:R-:W-:-:S03]  /*e2e0*/  IADD3 R66, P3, PT, R155, R2, RZ ;  /* 0x000000029b427210 */ /* 0x000fc60007f7e0ff */
[----:B------:R-:W-:Y:S04]  /*e2f0*/  STL [R1+0x10e4], R85 ;  /* 0x0010e45501007387 */ /* 0x000fe80000100800 */
[----:B------:R-:W-:Y:S04]  /*e300*/  STL [R1+0xd50], R3 ;  /* 0x000d500301007387 */ /* 0x000fe80000100800 */
[----:B------:R-:W-:Y:S01]  /*e310*/  STL [R1+0xb7c], R45 ;  /* 0x000b7c2d01007387 */ /* 0x000fe20000100800 */
[----:B------:R-:W-:-:S03]  /*e320*/  LEA.HI.X.SX32 R100, R153, R0, 0x1, P3 ;  /* 0x0000000099647211 */ /* 0x000fc600018f0eff */
[----:B------:R-:W-:Y:S01]  /*e330*/  STL [R1+0x10f0], R87 ;  /* 0x0010f05701007387 */ /* 0x000fe20000100800 */
[----:B------:R-:W-:-:S03]  /*e340*/  IADD3 R153, P3, PT, R4, R2, RZ ;  /* 0x0000000204997210 */ /* 0x000fc60007f7e0ff */
[----:B------:R-:W-:Y:S04]  /*e350*/  STL [R1+0xd4c], R160 ;  /* 0x000d4ca001007387 */ /* 0x000fe80000100800 */
[----:B------:R-:W-:Y:S04]  /*e360*/  STL [R1+0x10f8], R89 ;  /* 0x0010f85901007387 */ /* 0x000fe80000100800 */
[----:B------:R-:W-:Y:S04]  /*e370*/  STL [R1+0x10ec], R144 ;  /* 0x0010ec9001007387 */ /* 0x000fe80000100800 */
[----:B------:R-:W-:Y:S01]  /*e380*/  STL [R1+0xd58], R112 ;  /* 0x000d587001007387 */ /* 0x000fe20000100800 */
[----:B------:R-:W-:-:S03]  /*e390*/  LEA.HI.X.SX32 R154, R151, R0, 0x1, P3 ;  /* 0x00000000979a7211 */ /* 0x000fc600018f0eff */
        /* <DEDUP_REMOVED lines=8> */
[----:B0-----:R-:W-:-:S03]  /*e420*/  IMAD R4, R116, 0x1f2, RZ ;  /* 0x000001f274047824 */ /* 0x001fc600078e02ff */
[----:B------:R-:W-:Y:S01]  /*e430*/  STL [R1+0xb88], R43 ;  /* 0x000b882b01007387 */ /* 0x000fe20000100800 */
[----:B------:R-:W-:Y:S01]  /*e440*/  LEA.HI.X.SX32 R152, R152, R0, 0x1, P3 ;  /* 0x0000000098987211 */ /* 0x000fe200018f0eff */
[----:B------:R-:W-:Y:S02]  /*e450*/  IMAD R116, R106, 0x3e, RZ ;  /* 0x0000003e6a747824 */ /* 0x000fe400078e02ff */
[----:B------:R-:W-:Y:S01]  /*e460*/  STL [R1+0x1104], R145 ;  /* 0x0011049101007387 */ /* 0x000fe20000100800 */
[----:B------:R-:W-:-:S03]  /*e470*/  IADD3 R38, P3, PT, R118, R2, RZ ;  /* 0x0000000276267210 */ /* 0x000fc60007f7e0ff */
[----:B------:R-:W-:Y:S04]  /*e480*/  STL [R1+0xd60], R64 ;  /* 0x000d604001007387 */ /* 0x000fe80000100800 */
[----:B------:R-:W-:Y:S04]  /*e490*/  STL [R1+0xb84], R44 ;  /* 0x000b842c01007387 */ /* 0x000fe80000100800 */
[----:B------:R-:W-:Y:S01]  /*e4a0*/  STL [R1+0x1110], R94 ;  /* 0x0011105e01007387 */ /* 0x000fe20000100800 */
[-C--:B------:R-:W-:Y:S02]  /*e4b0*/  LEA.HI.X.SX32 R39, R116, R0.reuse, 0x1, P3 ;  /* 0x0000000074277211 */ /* 0x080fe400018f0eff */
        /* <DEDUP_REMOVED lines=19> */
[----:B------:R-:W-:Y:S01]  /*e5f0*/  IMAD R5, R36, 0x1f4, RZ ;  /* 0x000001f424057824 */ /* 0x000fe200078e02ff */
[----:B------:R-:W-:Y:S01]  /*e600*/  LEA.HI.X.SX32 R150, R150, R0, 0x1, P2 ;  /* 0x0000000096967211 */ /* 0x000fe200010f0eff */
[----:B------:R-:W2:Y:S01]  /*e610*/  LDC R36, c[0x0][0x3a8] ;  /* 0x0000ea00ff247b82 */ /* 0x000ea20000000800 */
[----:B------:R-:W-:Y:S04]  /*e620*/  STL [R1+0x112c], R132 ;  /* 0x00112c8401007387 */ /* 0x000fe80000100800 */
[----:B------:R-:W-:Y:S04]  /*e630*/  STL [R1+0xd78], R101 ;  /* 0x000d786501007387 */ /* 0x000fe80000100800 */
        /* <DEDUP_REMOVED lines=12> */
[----:B------:R-:W-:-:S03]  /*e700*/  IMAD R116, R106, 0xf9, RZ ;  /* 0x000000f96a747824 */ /* 0x000fc600078e02ff */
[----:B------:R-:W-:Y:S04]  /*e710*/  STL [R1+0xb94], R41 ;  /* 0x000b942901007387 */ /* 0x000fe80000100800 */
[----:B------:R-:W-:Y:S01]  /*e720*/  STL [R1+0x1150], R162 ;  /* 0x001150a201007387 */ /* 0x000fe20000100800 */
[----:B------:R-:W-:-:S03]  /*e730*/  IADD3 R161, P3, PT, R7, R2, RZ ;  /* 0x0000000207a17210 */ /* 0x000fc60007f7e0ff */
[----:B------:R-:W-:Y:S01]  /*e740*/  STL [R1+0xd7c], R100 ;  /* 0x000d7c6401007387 */ /* 0x000fe20000100800 */
[----:B------:R-:W-:-:S03]  /*e750*/  IMAD R118, R106, 0xfa, RZ ;  /* 0x000000fa6a767824 */ /* 0x000fc600078e02ff */
[----:B------:R-:W-:Y:S04]  /*e760*/  STL [R1+0x1158], R153 ;  /* 0x0011589901007387 */ /* 0x000fe80000100800 */
[----:B------:R-:W-:Y:S01]  /*e770*/  STL [R1+0x114c], R155 ;  /* 0x00114c9b01007387 */ /* 0x000fe20000100800 */
[----:B------:R-:W-:-:S03]  /*e780*/  LEA.HI.X.SX32 R19, R116, R0, 0x1, P2 ;  /* 0x0000000074137211 */ /* 0x000fc600010f0eff */
[----:B------:R-:W-:Y:S01]  /*e790*/  STL [R1+0xd88], R77 ;  /* 0x000d884d01007387 */ /* 0x000fe20000100800 */
[----:B------:R-:W-:-:S03]  /*e7a0*/  LEA.HI.X.SX32 R148, R148, R0, 0x1, P3 ;  /* 0x0000000094947211 */ /* 0x000fc600018f0eff */
[----:B------:R-:W-:Y:S01]  /*e7b0*/  STL [R1+0x1154], R154 ;  /* 0x0011549a01007387 */ /* 0x000fe20000100800 */
[----:B------:R-:W-:-:S03]  /*e7c0*/  IMAD R116, R106, 0x7d, RZ ;  /* 0x0000007d6a747824 */ /* 0x000fc600078e02ff */
[----:B------:R-:W-:Y:S01]  /*e7d0*/  STL [R1+0xd84], R82 ;  /* 0x000d845201007387 */ /* 0x000fe20000100800 */
[----:B------:R-:W-:-:S03]  /*e7e0*/  IADD3 R126, P3, PT, R118, R2, RZ ;  /* 0x00000002767e7210 */ /* 0x000fc60007f7e0ff */
[----:B------:R-:W-:Y:S01]  /*e7f0*/  STL [R1+0x1160], R151 ;  /* 0x0011609701007387 */ /* 0x000fe20000100800 */
[----:B------:R-:W-:-:S03]  /*e800*/  IADD3 R15, P2, PT, R5, R2, RZ ;  /* 0x00000002050f7210 */ /* 0x000fc60007f5e0ff */
[----:B------:R-:W-:Y:S04]  /*e810*/  STL [R1+0x1168], R149 ;  /* 0x0011689501007387 */ /* 0x000fe80000100800 */
[----:B------:R-:W-:Y:S01]  /*e820*/  STL [R1+0x115c], R152 ;  /* 0x00115c9801007387 */ /* 0x000fe20000100800 */
[----:B------:R-:W-:-:S03]  /*e830*/  LEA.HI.X.SX32 R72, R116, R0, 0x1, P3 ;  /* 0x0000000074487211 */ /* 0x000fc600018f0eff */
[----:B------:R-:W-:Y:S01]  /*e840*/  STL [R1+0xba0], R38 ;  /* 0x000ba02601007387 */ /* 0x000fe20000100800 */
[----:B------:R-:W-:-:S03]  /*e850*/  IMAD R116, R106, 0x7e, RZ ;  /* 0x0000007e6a747824 */ /* 0x000fc600078e02ff */
[----:B------:R-:W-:Y:S01]  /*e860*/  STL [R1+0x1164], R150 ;  /* 0x0011649601007387 */ /* 0x000fe20000100800 */
[----:B------:R-:W-:-:S03]  /*e870*/  LEA.HI.X.SX32 R16, R118, R0, 0x1, P2 ;  /* 0x0000000076107211 */ /* 0x000fc600010f0eff */
[----:B------:R-:W-:Y:S01]  /*e880*/  STL [R1+0xd90], R67 ;  /* 0x000d904301007387 */ /* 0x000fe20000100800 */
[----:B------:R-:W-:-:S03]  /*e890*/  IMAD R118, R106, 0xfb, RZ ;  /* 0x000000fb6a767824 */ /* 0x000fc600078e02ff */
[----:B------:R-:W-:Y:S01]  /*e8a0*/  STL [R1+0xb9c], R39 ;  /* 0x000b9c2701007387 */ /* 0x000fe20000100800 */
[----:B------:R-:W-:-:S03]  /*e8b0*/  IADD3 R13, P3, PT, R4, R2, RZ ;  /* 0x00000002040d7210 */ /* 0x000fc60007f7e0ff */
[----:B------:R-:W-:Y:S01]  /*e8c0*/  STL [R1+0x1170], R161 ;  /* 0x001170a101007387 */ /* 0x000fe20000100800 */
[----:B--2---:R-:W-:-:S03]  /*e8d0*/  IMAD R5, R36, 0x1f8, RZ ;  /* 0x000001f824057824 */ /* 0x004fc600078e02ff */
[----:B------:R-:W-:Y:S01]  /*e8e0*/  STL [R1+0xd8c], R73 ;  /* 0x000d8c4901007387 */ /* 0x000fe20000100800 */
[----:B------:R-:W-:-:S03]  /*e8f0*/  IMAD R36, R106, 0x3f, RZ ;  /* 0x0000003f6a247824 */ /* 0x000fc600078e02ff */
[----:B------:R-:W-:Y:S01]  /*e900*/  STL [R1+0x1178], R18 ;  /* 0x0011781201007387 */ /* 0x000fe20000100800 */
[----:B------:R-:W-:-:S03]  /*e910*/  IADD3 R37, P2, PT, R116, R2, RZ ;  /* 0x0000000274257210 */ /* 0x000fc60007f5e0ff */
[----:B------:R-:W-:Y:S01]  /*e920*/  STL [R1+0x116c], R148 ;  /* 0x00116c9401007387 */ /* 0x000fe20000100800 */
[----:B------:R-:W-:-:S03]  /*e930*/  LEA.HI.X.SX32 R14, R118, R0, 0x1, P3 ;  /* 0x00000000760e7211 */ /* 0x000fc600018f0eff */
[----:B------:R-:W-:Y:S01]  /*e940*/  STL [R1+0xd98], R126 ;  /* 0x000d987e01007387 */ /* 0x000fe20000100800 */
[----:B------:R-:W-:Y:S01]  /*e950*/  IMAD R7, R106, 0xfe, RZ ;  /* 0x000000fe6a077824 */ /* 0x000fe200078e02ff */
[----:B------:R-:W-:Y:S02]  /*e960*/  IADD3 R118, P3, PT, R11, R2, RZ ;  /* 0x000000020b767210 */ /* 0x000fe40007f7e0ff */
[----:B------:R-:W-:Y:S01]  /*e970*/  STL [R1+0x1174], R19 ;  /* 0x0011741301007387 */ /* 0x000fe20000100800 */
[----:B------:R-:W-:-:S03]  /*e980*/  LEA.HI.X.SX32 R36, R36, R0, 0x1, P2 ;  /* 0x0000000024247211 */ /* 0x000fc600010f0eff */
[----:B------:R-:W-:Y:S01]  /*e990*/  STL [R1+0x1180], R15 ;  /* 0x0011800f01007387 */ /* 0x000fe20000100800 */
[----:B------:R-:W-:-:S03]  /*e9a0*/  IADD3 R10, P2, PT, R5, R2, RZ ;  /* 0x00000002050a7210 */ /* 0x000fc60007f5e0ff */
[----:B------:R-:W-:Y:S01]  /*e9b0*/  STL [R1+0xd94], R72 ;  /* 0x000d944801007387 */ /* 0x000fe20000100800 */
[----:B------:R-:W-:-:S03]  /*e9c0*/  LEA.HI.X.SX32 R121, R116, R0, 0x1, P3 ;  /* 0x0000000074797211 */ /* 0x000fc600018f0eff */
[----:B------:R-:W-:Y:S01]  /*e9d0*/  STL [R1+0x1188], R13 ;  /* 0x0011880d01007387 */ /* 0x000fe20000100800 */
[----:B------:R-:W-:-:S03]  /*e9e0*/  IADD3 R116, P3, PT, R7, R2, RZ ;  /* 0x0000000207747210 */ /* 0x000fc60007f7e0ff */
[----:B------:R-:W-:Y:S04]  /*e9f0*/  STL [R1+0x117c], R16 ;  /* 0x00117c1001007387 */ /* 0x000fe80000100800 */
[----:B------:R-:W-:Y:S01]  /*ea00*/  STL [R1+0xba8], R37 ;  /* 0x000ba82501007387 */ /* 0x000fe20000100800 */
[----:B------:R-:W-:-:S03]  /*ea10*/  IMAD R4, R106, 0x7f, RZ ;  /* 0x0000007f6a047824 */ /* 0x000fc600078e02ff */
[----:B------:R-:W2:Y:S04]  /*ea20*/  LDL R5, [R1+0xab0] ;  /* 0x000ab00001057983 */ /* 0x000ea80000100800 */
[----:B------:R-:W-:Y:S04]  /*ea30*/  STL [R1+0x1184], R14 ;  /* 0x0011840e01007387 */ /* 0x000fe80000100800 */
[----:B------:R-:W-:Y:S04]  /*ea40*/  STL [R1+0xda0], R118 ;  /* 0x000da07601007387 */ /* 0x000fe80000100800 */
[----:B------:R-:W-:Y:S04]  /*ea50*/  STL [R1+0xba4], R36 ;  /* 0x000ba42401007387 */ /* 0x000fe80000100800 */
[----:B------:R-:W-:Y:S04]  /*ea60*/  STL [R1+0x1190], R10 ;  /* 0x0011900a01007387 */ /* 0x000fe80000100800 */
[----:B------:R-:W-:Y:S01]  /*ea70*/  STL [R1+0xd9c], R121 ;  /* 0x000d9c7901007387 */ /* 0x000fe20000100800 */
[----:B------:R-:W-:-:S03]  /*ea80*/  VIADD R6, R107, 0xffffffdb ;  /* 0xffffffdb6b067836 */ /* 0x000fc60000000000 */
[----:B------:R-:W-:Y:S04]  /*ea90*/  STL [R1+0xda8], R116 ;  /* 0x000da87401007387 */ /* 0x000fe80000100800 */
[----:B------:R0:W-:Y:S01]  /*eaa0*/  STL.S16 [R1+0x360], R117 ;  /* 0x0003607501007387 */ /* 0x0001e20000100600 */
[-C--:B------:R-:W-:Y:S02]  /*eab0*/  LEA.HI.X.SX32 R11, R11, R0.reuse, 0x1, P2 ;  /* 0x000000000b0b7211 */ /* 0x080fe400010f0eff */
[----:B------:R-:W-:Y:S02]  /*eac0*/  ISETP.GE.U32.AND P2, PT, R6, 0x7ffffedc, PT ;  /* 0x7ffffedc0600780c */ /* 0x000fe40003f46070 */
[----:B0-----:R-:W-:Y:S02]  /*ead0*/  LEA.HI.X.SX32 R117, R4, R0, 0x1, P3 ;  /* 0x0000000004757211 */ /* 0x001fe400018f0eff */
[----:B------:R-:W2:Y:S01]  /*eae0*/  LDL R4, [R1+0xaac] ;  /* 0x000aac0001047983 */ /* 0x000ea20000100800 */
[----:B------:R-:W-:-:S03]  /*eaf0*/  VIADD R6, R107, 0xffffffda ;  /* 0xffffffda6b067836 */ /* 0x000fc60000000000 */
[----:B------:R-:W-:Y:S02]  /*eb00*/  STL [R1+0x118c], R11 ;  /* 0x00118c0b01007387 */ /* 0x000fe40000100800 */
[----:B------:R-:W-:Y:S01]  /*eb10*/  ISETP.GE.U32.AND P3, PT, R6, 0x7ffffedb, PT ;  /* 0x7ffffedb0600780c */ /* 0x000fe20003f66070 */
[----:B------:R-:W-:Y:S02]  /*eb20*/  VIADD R6, R107, 0xffffffd9 ;  /* 0xffffffd96b067836 */ /* 0x000fe40000000000 */
[----:B------:R-:W3:Y:S01]  /*eb30*/  LDL R107, [R1+0x360] ;  /* 0x00036000016b7983 */ /* 0x000ee20000100800 */
[----:B--2---:R-:W-:-:S04]  /*eb40*/  @!P6 LOP3.LUT R5, R5, R4, RZ, 0x3c, !PT ;  /* 0x000000040505e212 */ /* 0x004fc800078e3cff */
[----:B------:R-:W-:-:S04]  /*eb50*/  @!P6 LOP3.LUT R4, R5, R4, RZ, 0x3c, !PT ;  /* 0x000000040504e212 */ /* 0x000fc800078e3cff */
[----:B------:R-:W-:-:S05]  /*eb60*/  @!P6 LOP3.LUT R5, R5, R4, RZ, 0x3c, !PT ;  /* 0x000000040505e212 */ /* 0x000fca00078e3cff */
[----:B---3--:R-:W2:Y:S04]  /*eb70*/  @!P6 LDG.E.U16 R107, desc[UR20][R4.64] ;  /* 0x00000014046be981 */ /* 0x008ea8000c1e1500 */
[----:B------:R-:W-:Y:S04]  /*eb80*/  STL [R1+0xda4], R117 ;  /* 0x000da47501007387 */ /* 0x000fe80000100800 */
[----:B--2---:R0:W-:Y:S04]  /*eb90*/  @!P6 STL [R1+0x360], R107 ;  /* 0x0003606b0100e387 */ /* 0x0041e80000100800 */
[----:B------:R-:W2:Y:S04]  /*eba0*/  LDL R4, [R1+0xab4] ;  /* 0x000ab40001047983 */ /* 0x000ea80000100800 */
[----:B------:R-:W2:Y:S01]  /*ebb0*/  LDL R5, [R1+0xab8] ;  /* 0x000ab80001057983 */ /* 0x000ea20000100800 */
[----:B0-----:R-:W0:Y:S01]  /*ebc0*/  LDC R107, c[0x0][0x3a0] ;  /* 0x0000e800ff6b7b82 */ /* 0x001e220000000800 */
[----:B------:R-:W-:-:S02]  /*ebd0*/  PRMT R20, RZ, 0x7610, R20 ;  /* 0x00007610ff147816 */ /* 0x000fc40000000014 */
[----:B------:R-:W-:Y:S01]  /*ebe0*/  ISETP.GE.U32.AND P6, PT, R6, 0x7ffffeda, PT ;  /* 0x7ffffeda0600780c */ /* 0x000fe20003fc6070 */
[----:B0-----:R-:W-:Y:S01]  /*ebf0*/  VIADD R6, R107, 0xffffffd8 ;  /* 0xffffffd86b067836 */ /* 0x001fe20000000000 */
[----:B------:R-:W-:Y:S02]  /*ec00*/  PRMT R107, RZ, 0x7610, R107 ;  /* 0x00007610ff6b7816 */ /* 0x000fe4000000006b */
[----:B--2---:R-:W-:-:S04]  /*ec10*/  @!P4 LOP3.LUT R5, R5, R4, RZ, 0x3c, !PT ;  /* 0x000000040505c212 */ /* 0x004fc800078e3cff */
[----:B------:R-:W-:-:S04]  /*ec20*/  @!P4 LOP3.LUT R4, R5, R4, RZ, 0x3c, !PT ;  /* 0x000000040504c212 */ /* 0x000fc800078e3cff */
[----:B------:R-:W-:-:S05]  /*ec30*/  @!P4 LOP3.LUT R5, R5, R4, RZ, 0x3c, !PT ;  /* 0x000000040505c212 */ /* 0x000fca00078e3cff */
[----:B------:R0:W5:Y:S04]  /*ec40*/  @!P4 LDG.E.U16 R20, desc[UR20][R4.64] ;  /* 0x000000140414c981 */ /* 0x000168000c1e1500 */
[----:B------:R-:W0:Y:S04]  /*ec50*/  LDL R4, [R1+0xabc] ;  /* 0x000abc0001047983 */ /* 0x000e280000100800 */
[----:B------:R-:W0:Y:S04]  /*ec60*/  LDL R5, [R1+0xac0] ;  /* 0x000ac00001057983 */ /* 0x000e280000100800 */
[----:B------:R2:W-:Y:S02]  /*ec70*/  STL.S16 [R1+0x354], R107 ;  /* 0x0003546b01007387 */ /* 0x0005e40000100600 */
[----:B--2---:R-:W2:Y:S01]  /*ec80*/  LDC R107, c[0x0][0x3a0] ;  /* 0x0000e800ff6b7b82 */ /* 0x004ea20000000800 */
[----:B------:R-:W-:Y:S01]  /*ec90*/  ISETP.GE.U32.AND P4, PT, R6, 0x7ffffed9, PT ;  /* 0x7ffffed90600780c */ /* 0x000fe20003f86070 */
[----:B--2---:R-:W-:-:S02]  /*eca0*/  VIADD R6, R107, 0xffffffd7 ;  /* 0xffffffd76b067836 */ /* 0x004fc40000000000 */
[----:B------:R-:W2:Y:S01]  /*ecb0*/  LDL R107, [R1+0x354] ;  /* 0x00035400016b7983 */ /* 0x000ea20000100800 */
[----:B0-----:R-:W-:-:S04]  /*ecc0*/  @!P1 LOP3.LUT R5, R5, R4, RZ, 0x3c, !PT ;  /* 0x0000000405059212 */ /* 0x001fc800078e3cff */
[----:B------:R-:W-:-:S04]  /*ecd0*/  @!P1 LOP3.LUT R4, R5, R4, RZ, 0x3c, !PT ;  /* 0x0000000405049212 */ /* 0x000fc800078e3cff */
[----:B------:R-:W-:-:S05]  /*ece0*/  @!P1 LOP3.LUT R5, R5, R4, RZ, 0x3c, !PT ;  /* 0x0000000405059212 */ /* 0x000fca00078e3cff */
[----:B--2---:R-:W2:Y:S04]  /*ecf0*/  @!P1 LDG.E.U16 R107, desc[UR20][R4.64] ;  /* 0x00000014046b9981 */ /* 0x004ea8000c1e1500 */
        /* <DEDUP_REMOVED lines=76> */
[----:B--2---:R-:W-:-:S04]  /*f1c0*/  @!P5 LOP3.LUT R5, R5, R4, RZ, 0x3c, !PT ;  /* 0x000000040505d212 */ /* 0x004fc800078e3cff */
[----:B------:R-:W-:-:S04]  /*f1d0*/  @!P5 LOP3.LUT R4, R5, R4, RZ, 0x3c, !PT ;  /* 0x000000040504d212 */ /* 0x000fc800078e3cff */
[----:B------:R-:W-:-:S05]  /*f1e0*/  @!P5 LOP3.LUT R5, R5, R4, RZ, 0x3c, !PT ;  /* 0x000000040505d212 */ /* 0x000fca00078e3cff */
[----:B------:R0:W5:Y:S01]  /*f1f0*/  @!P5 LDG.E.U16 R24, desc[UR20][R4.64] ;  /* 0x000000140418d981 */ /* 0x000162000c1e1500 */
[----:B------:R-:W-:Y:S01]  /*f200*/  ISETP.GE.U32.AND P5, PT, R6, 0x7ffffed1, PT ;  /* 0x7ffffed10600780c */ /* 0x000fe20003fa6070 */
[----:B------:R-:W-:Y:S01]  /*f210*/  VIADD R6, R107, 0xffffffcf ;  /* 0xffffffcf6b067836 */ /* 0x000fe20000000000 */
[----:B0-----:R-:W-:Y:S01]  /*f220*/  PRMT R4, RZ, 0x7610, R4 ;  /* 0x00007610ff047816 */ /* 0x001fe20000000004 */
[----:B------:R-:W2:Y:S04]  /*f230*/  LDL R5, [R1+0xafc] ;  /* 0x000afc0001057983 */ /* 0x000ea80000100800 */
[----:B------:R0:W-:Y:S04]  /*f240*/  STL.S16 [R1+0x324], R4 ;  /* 0x0003240401007387 */ /* 0x0001e80000100600 */
[----:B------:R-:W2:Y:S01]  /*f250*/  LDL R107, [R1+0x324] ;  /* 0x00032400016b7983 */ /* 0x000ea20000100800 */
[----:B0-----:R-:W-:-:S03]  /*f260*/  @!P2 IMAD.MOV.U32 R4, RZ, RZ, R26 ;  /* 0x000000ffff04a224 */ /* 0x001fc600078e001a */
[----:B------:R-:W3:Y:S04]  /*f270*/  LDL.LU R26, [R1+0x1aa8] ;  /* 0x001aa800011a7983 */ /* 0x000ee80000300800 */
        /* <DEDUP_REMOVED lines=19> */
[----:B------:R-:W4:Y:S04]  /*f3b0*/  LDL.LU R27, [R1+0x1aa4] ;  /* 0x001aa400011b7983 */ /* 0x000f280000300800 */
[----:B--2---:R-:W2:Y:S04]  /*f3c0*/  @!P6 LDG.E.U16 R107, desc[UR20][R4.64] ;  /* 0x00000014046be981 */ /* 0x004ea8000c1e1500 */
[----:B--2---:R0:W-:Y:S04]  /*f3d0*/  @!P6 STL [R1+0x314], R107 ;  /* 0x0003146b0100e387 */ /* 0x0041e80000100800 */
[----:B------:R-:W2:Y:S04]  /*f3e0*/  LDL R4, [R1+0xb14] ;  /* 0x000b140001047983 */ /* 0x000ea80000100800 */
[----:B------:R-:W2:Y:S01]  /*f3f0*/  LDL R5, [R1+0xb18] ;  /* 0x000b180001057983 */ /* 0x000ea20000100800 */
[----:B0-----:R-:W0:Y:S01]  /*f400*/  LDC R107, c[0x0][0x3a0] ;  /* 0x0000e800ff6b7b82 */ /* 0x001e220000000800 */
[----:B---3--:R-:W-:-:S02]  /*f410*/  PRMT R26, RZ, 0x7610, R26 ;  /* 0x00007610ff1a7816 */ /* 0x008fc4000000001a */
        /* <DEDUP_REMOVED lines=19> */
[----:B----4-:R-:W-:-:S02]  /*f550*/  PRMT R27, RZ, 0x7610, R27 ;  /* 0x00007610ff1b7816 */ /* 0x010fc4000000001b */
        /* <DEDUP_REMOVED lines=34> */
[----:B--2---:R-:W2:Y:S01]  /*f780*/  @!P6 LDG.E.U16 R107, desc[UR20][R4.64] ;  /* 0x00000014046be981 */ /* 0x004ea2000c1e1500 */
[----:B----4-:R-:W-:-:S03]  /*f790*/  PRMT R29, RZ, 0x7610, R29 ;  /* 0x00007610ff1d7816 */ /* 0x010fc6000000001d */
[----:B--2---:R0:W-:Y:S04]  /*f7a0*/  @!P6 STL [R1+0x2e0], R107 ;  /* 0x0002e06b0100e387 */ /* 0x0041e80000100800 */
[----:B------:R-:W2:Y:S01]  /*f7b0*/  LDL R5, [R1+0xb44] ;  /* 0x000b440001057983 */ /* 0x000ea20000100800 */
[----:B0-----:R-:W0:Y:S01]  /*f7c0*/  LDC R107, c[0x0][0x3a0] ;  /* 0x0000e800ff6b7b82 */ /* 0x001e220000000800 */
[----:B------:R-:W-:Y:S01]  /*f7d0*/  @!P4 IMAD.MOV.U32 R4, RZ, RZ, R55 ;  /* 0x000000ffff04c224 */ /* 0x000fe200078e0037 */
[----:B------:R-:W-:Y:S01]  /*f7e0*/  ISETP.GE.U32.AND P6, PT, R6, 0x7ffffec8, PT ;  /* 0x7ffffec80600780c */ /* 0x000fe20003fc6070 */
[----:B------:R-:W4:Y:S01]  /*f7f0*/  LDL.LU R55, [R1+0x1a94] ;  /* 0x001a940001377983 */ /* 0x000f220000300800 */
[----:B0-----:R-:W-:-:S03]  /*f800*/  VIADD R6, R107, 0xffffffc6 ;  /* 0xffffffc66b067836 */ /* 0x001fc60000000000 */
[----:B--2---:R0:W5:Y:S02]  /*f810*/  @!P4 LDG.E.U16 R29, desc[UR20][R4.64] ;  /* 0x00000014041dc981 */ /* 0x004164000c1e1500 */
[----:B------:R-:W-:Y:S01]  /*f820*/  ISETP.GE.U32.AND P4, PT, R6, 0x7ffffec7, PT ;  /* 0x7ffffec70600780c */ /* 0x000fe20003f86070 */
[----:B------:R-:W-:Y:S01]  /*f830*/  VIADD R6, R107, 0xffffffc5 ;  /* 0xffffffc56b067836 */ /* 0x000fe20000000000 */
[----:B0-----:R-:W-:-:S05]  /*f840*/  PRMT R4, RZ, 0x7610, R4 ;  /* 0x00007610ff047816 */ /* 0x001fca0000000004 */
[----:B------:R0:W-:Y:S04]  /*f850*/  STL.S16 [R1+0x2bc], R4 ;  /* 0x0002bc0401007387 */ /* 0x0001e80000100600 */
[----:B------:R-:W2:Y:S01]  /*f860*/  LDL R107, [R1+0x2bc] ;  /* 0x0002bc00016b7983 */ /* 0x000ea20000100800 */
[----:B------:R-:W-:-:S03]  /*f870*/  @!P1 IMAD.MOV.U32 R5, RZ, RZ, R54 ;  /* 0x000000ffff059224 */ /* 0x000fc600078e0036 */
[----:B------:R-:W4:Y:S01]  /*f880*/  LDL.LU R54, [R1+0x1a90] ;  /* 0x001a900001367983 */ /* 0x000f220000300800 */
[----:B0-----:R-:W-:-:S03]  /*f890*/  @!P1 IMAD.MOV.U32 R4, RZ, RZ, R31 ;  /* 0x000000ffff049224 */ /* 0x001fc600078e001f */
[----:B------:R-:W4:Y:S04]  /*f8a0*/  LDL.LU R31, [R1+0x1a8c] ;  /* 0x001a8c00011f7983 */ /* 0x000f280000300800 */
[----:B--2---:R0:W2:Y:S01]  /*f8b0*/  @!P1 LDG.E.U16 R107, desc[UR20][R4.64] ;  /* 0x00000014046b9981 */ /* 0x0040a2000c1e1500 */
[----:B---3--:R-:W-:Y:S01]  /*f8c0*/  PRMT R30, RZ, 0x7610, R30 ;  /* 0x00007610ff1e7816 */ /* 0x008fe2000000001e */
[----:B0-----:R-:W-:Y:S02]  /*f8d0*/  @!P5 IMAD.MOV.U32 R4, RZ, RZ, R52 ;  /* 0x000000ffff04d224 */ /* 0x001fe400078e0034 */
[----:B------:R-:W-:-:S05]  /*f8e0*/  @!P5 IMAD.MOV.U32 R5, RZ, RZ, R53 ;  /* 0x000000ffff05d224 */ /* 0x000fca00078e0035 */
[----:B------:R0:W5:Y:S02]  /*f8f0*/  @!P5 LDG.E.U16 R30, desc[UR20][R4.64] ;  /* 0x00000014041ed981 */ /* 0x000164000c1e1500 */
[----:B0-----:R-:W-:Y:S02]  /*f900*/  PRMT R4, RZ, 0x7610, R4 ;  /* 0x00007610ff047816 */ /* 0x001fe40000000004 */
[----:B--2---:R0:W-:Y:S02]  /*f910*/  @!P1 STL [R1+0x2bc], R107 ;  /* 0x0002bc6b01009387 */ /* 0x0041e40000100800 */
[----:B0-----:R-:W0:Y:S01]  /*f920*/  LDC R107, c[0x0][0x3a0] ;  /* 0x0000e800ff6b7b82 */ /* 0x001e220000000800 */
[----:B------:R-:W-:Y:S01]  /*f930*/  ISETP.GE.U32.AND P1, PT, R6, 0x7ffffec6, PT ;  /* 0x7ffffec60600780c */ /* 0x000fe20003f26070 */
[----:B------:R-:W2:Y:S04]  /*f940*/  LDL.LU R53, [R1+0x1a88] ;  /* 0x001a880001357983 */ /* 0x000ea80000300800 */
[----:B------:R-:W3:Y:S04]  /*f950*/  LDL.LU R52, [R1+0x1a84] ;  /* 0x001a840001347983 */ /* 0x000ee80000300800 */
[----:B------:R0:W-:Y:S02]  /*f960*/  STL.S16 [R1+0x2b8], R4 ;  /* 0x0002b80401007387 */ /* 0x0001e40000100600 */
[----:B0-----:R-:W-:-:S05]  /*f970*/  VIADD R6, R107, 0xffffffc4 ;  /* 0xffffffc46b067836 */ /* 0x001fca0000000000 */
[----:B------:R-:W-:Y:S01]  /*f980*/  ISETP.GE.U32.AND P5, PT, R6, 0x7ffffec5, PT ;  /* 0x7ffffec50600780c */ /* 0x000fe20003fa6070 */
[----:B------:R-:W-:Y:S02]  /*f990*/  VIADD R6, R107, 0xffffffc3 ;  /* 0xffffffc36b067836 */ /* 0x000fe40000000000 */
[----:B------:R-:W2:Y:S01]  /*f9a0*/  LDL R107, [R1+0x2b8] ;  /* 0x0002b800016b7983 */ /* 0x000ea20000100800 */
[----:B------:R-:W-:Y:S02]  /*f9b0*/  @!P2 IMAD.MOV.U32 R4, RZ, RZ, R32 ;  /* 0x000000ffff04a224 */ /* 0x000fe400078e0020 */
[----:B------:R-:W-:Y:S02]  /*f9c0*/  @!P2 IMAD.MOV.U32 R5, RZ, RZ, R51 ;  /* 0x000000ffff05a224 */ /* 0x000fe400078e0033 */
[----:B------:R-:W3:Y:S04]  /*f9d0*/  LDL.LU R51, [R1+0x1a80] ;  /* 0x001a800001337983 */ /* 0x000ee80000300800 */
[----:B------:R-:W3:Y:S04]  /*f9e0*/  LDL.LU R32, [R1+0x1a7c] ;  /* 0x001a7c0001207983 */ /* 0x000ee80000300800 */
[----:B--2---:R0:W2:Y:S01]  /*f9f0*/  @!P2 LDG.E.U16 R107, desc[UR20][R4.64] ;  /* 0x00000014046ba981 */ /* 0x0040a2000c1e1500 */
[----:B----4-:R-:W-:Y:S01]  /*fa00*/  PRMT R31, RZ, 0x7610, R31 ;  /* 0x00007610ff1f7816 */ /* 0x010fe2000000001f */
[----:B0-----:R-:W-:-:S02]  /*fa10*/  @!P3 IMAD.MOV.U32 R4, RZ, RZ, R49 ;  /* 0x000000ffff04b224 */ /* 0x001fc400078e0031 */
[----:B------:R-:W-:-:S05]  /*fa20*/  @!P3 IMAD.MOV.U32 R5, RZ, RZ, R50 ;  /* 0x000000ffff05b224 */ /* 0x000fca00078e0032 */
[----:B------:R0:W5:Y:S02]  /*fa30*/  @!P3 LDG.E.U16 R31, desc[UR20][R4.64] ;  /* 0x00000014041fb981 */ /* 0x000164000c1e1500 */
[----:B0-----:R-:W-:Y:S02]  /*fa40*/  PRMT R4, RZ, 0x7610, R4 ;  /* 0x00007610ff047816 */ /* 0x001fe40000000004 */
[----:B--2---:R0:W-:Y:S02]  /*fa50*/  @!P2 STL [R1+0x2b8], R107 ;  /* 0x0002b86b0100a387 */ /* 0x0041e40000100800 */
[----:B0-----:R-:W0:Y:S01]  /*fa60*/  LDC R107, c[0x0][0x3a0] ;  /* 0x0000e800ff6b7b82 */ /* 0x001e220000000800 */
[----:B------:R-:W-:Y:S01]  /*fa70*/  ISETP.GE.U32.AND P2, PT, R6, 0x7ffffec4, PT ;  /* 0x7ffffec40600780c */ /* 0x000fe20003f46070 */
[----:B------:R-:W2:Y:S04]  /*fa80*/  LDL.LU R50, [R1+0x1a78] ;  /* 0x001a780001327983 */ /* 0x000ea80000300800 */
[----:B------:R-:W4:Y:S04]  /*fa90*/  LDL.LU R49, [R1+0x1a74] ;  /* 0x001a740001317983 */ /* 0x000f280000300800 */
[----:B------:R0:W-:Y:S02]  /*faa0*/  STL.S16 [R1+0x298], R4 ;  /* 0x0002980401007387 */ /* 0x0001e40000100600 */
[----:B0-----:R-:W-:-:S05]  /*fab0*/  VIADD R6, R107, 0xffffffc2 ;  /* 0xffffffc26b067836 */ /* 0x001fca0000000000 */
[----:B------:R-:W-:Y:S01]  /*fac0*/  ISETP.GE.U32.AND P3, PT, R6, 0x7ffffec3, PT ;  /* 0x7ffffec30600780c */ /* 0x000fe20003f66070 */
[----:B------:R-:W-:Y:S02]  /*fad0*/  VIADD R6, R107, 0xffffffc1 ;  /* 0xffffffc16b067836 */ /* 0x000fe40000000000 */
[----:B------:R-:W2:Y:S01]  /*fae0*/  LDL R107, [R1+0x298] ;  /* 0x00029800016b7983 */ /* 0x000ea20000100800 */
[----:B------:R-:W-:Y:S02]  /*faf0*/  @!P6 IMAD.MOV.U32 R4, RZ, RZ, R33 ;  /* 0x000000ffff04e224 */ /* 0x000fe400078e0021 */
[----:B------:R-:W-:Y:S02]  /*fb00*/  @!P6 IMAD.MOV.U32 R5, RZ, RZ, R48 ;  /* 0x000000ffff05e224 */ /* 0x000fe400078e0030 */
[----:B------:R-:W4:Y:S04]  /*fb10*/  LDL.LU R48, [R1+0x1a70] ;  /* 0x001a700001307983 */ /* 0x000f280000300800 */
[----:B------:R-:W4:Y:S04]  /*fb20*/  LDL.LU R33, [R1+0x1a6c] ;  /* 0x001a6c0001217983 */ /* 0x000f280000300800 */
[----:B--2---:R0:W2:Y:S01]  /*fb30*/  @!P6 LDG.E.U16 R107, desc[UR20][R4.64] ;  /* 0x00000014046be981 */ /* 0x0040a2000c1e1500 */
[----:B---3--:R-:W-:Y:S01]  /*fb40*/  PRMT R32, RZ, 0x7610, R32 ;  /* 0x00007610ff207816 */ /* 0x008fe20000000020 */
        /* <DEDUP_REMOVED lines=62> */
[----:B------:R0:W5:Y:S04]  /*ff30*/  @!P4 LDG.E.U16 R35, desc[UR20][R4.64] ;  /* 0x000000140423c981 */ /* 0x000168000c1e1500 */
[----:B--2---:R2:W-:Y:S02]  /*ff40*/  @!P6 STL [R1+0x234], R107 ;  /* 0x0002346b0100e387 */ /* 0x0045e40000100800 */
[----:B--2---:R-:W2:Y:S01]  /*ff50*/  LDC R107, c[0x0][0x3a0] ;  /* 0x0000e800ff6b7b82 */ /* 0x004ea20000000800 */
[----:B------:R-:W-:Y:S01]  /*ff60*/  ISETP.GE.U32.AND P6, PT, R6, 0x7ffffebc, PT ;  /* 0x7ffffebc0600780c */ /* 0x000fe20003fc6070 */
[----:B------:R-:W4:Y:S04]  /*ff70*/  LDL.LU R36, [R1+0x1a38] ;  /* 0x001a380001247983 */ /* 0x000f280000300800 */
[----:B------:R-:W3:Y:S04]  /*ff80*/  LDL.LU R37, [R1+0x1a34] ;  /* 0x001a340001257983 */ /* 0x000ee80000300800 */
[----:B------:R-:W0:Y:S04]  /*ff90*/  LDL R4, [R1+0xbac] ;  /* 0x000bac0001047983 */ /* 0x000e280000100800 */
[----:B------:R-:W0:Y:S01]  /*ffa0*/  LDL R5, [R1+0xbb0] ;  /* 0x000bb00001057983 */ /* 0x000e220000100800 */
[----:B--2---:R-:W-:Y:S01]  /*ffb0*/  VIADD R6, R107, 0xffffffba ;  /* 0xffffffba6b067836 */ /* 0x004fe20000000000 */
[----:B------:R-:W-:-:S05]  /*ffc0*/  PRMT R107, RZ, 0x7610, R107 ;  /* 0x00007610ff6b7816 */ /* 0x000fca000000006b */
[----:B------:R2:W-:Y:S02]  /*ffd0*/  STL.S16 [R1+0x230], R107 ;  /* 0x0002306b01007387 */ /* 0x0005e40000100600 */
[----:B--2---:R-:W2:Y:S01]  /*ffe0*/  LDC R107, c[0x0][0x3a0] ;  /* 0x0000e800ff6b7b82 */ /* 0x004ea20000000800 */
[----:B------:R-:W-:Y:S01]  /*fff0*/  ISETP.GE.U32.AND P4, PT, R6, 0x7ffffebb, PT ;  /* 0x7ffffebb0600780c */ /* 0x000fe20003f86070 */
[----:B--2---:R-:W-:Y:S02]  /*10000*/  VIADD R6, R107, 0xffffffb9 ;  /* 0xffffffb96b067836 */ /* 0x004fe40000000000 */
        /* <DEDUP_REMOVED lines=442> */
[----:B------:R-:W2:Y:S04]  /*11bb0*/  LDL R5, [R1+0xcec] ;  /* 0x000cec0001057983 */ /* 0x000ea80000100800 */
[----:B------:R3:W-:Y:S02]  /*11bc0*/  STL.S16 [R1+0x1e0], R107 ;  /* 0x0001e06b01007387 */ /* 0x0007e40000100600 */
[----:B---3--:R-:W3:Y:S01]  /*11bd0*/  LDC R107, c[0x0][0x3a0] ;  /* 0x0000e800ff6b7b82 */ /* 0x008ee20000000800 */
[----:B------:R-:W-:Y:S01]  /*11be0*/  ISETP.GE.U32.AND P3, PT, R6, 0x7ffffe93, PT ;  /* 0x7ffffe930600780c */ /* 0x000fe20003f66070 */
[----:B---3--:R-:W-:-:S02]  /*11bf0*/  VIADD R6, R107, 0xffffff91 ;  /* 0xffffff916b067836 */ /* 0x008fc40000000000 */
[----:B------:R-:W2:Y:S01]  /*11c00*/  LDL R107, [R1+0x1e0] ;  /* 0x0001e000016b7983 */ /* 0x000ea20000100800 */
[----:B0-----:R-:W-:-:S05]  /*11c10*/  PRMT R4, RZ, 0x7610, R4 ;  /* 0x00007610ff047816 */ /* 0x001fca0000000004 */
[----:B------:R0:W-:Y:S02]  /*11c20*/  STL.S16 [R1+0x1dc], R4 ;  /* 0x0001dc0401007387 */ /* 0x0001e40000100600 */
[----:B0-----:R-:W-:Y:S02]  /*11c30*/  @!P6 IMAD.MOV.U32 R4, RZ, RZ, R57 ;  /* 0x000000ffff04e224 */ /* 0x001fe400078e0039 */
[----:B------:R-:W3:Y:S04]  /*11c40*/  LDL.LU R57, [R1+0x1a20] ;  /* 0x001a200001397983 */ /* 0x000ee80000300800 */
[----:B--2---:R-:W2:Y:S04]  /*11c50*/  @!P6 LDG.E.U16 R107, desc[UR20][R4.64] ;  /* 0x00000014046be981 */ /* 0x004ea8000c1e1500 */
[----:B--2---:R0:W-:Y:S04]  /*11c60*/  @!P6 STL [R1+0x1e0], R107 ;  /* 0x0001e06b0100e387 */ /* 0x0041e80000100800 */
[----:B------:R-:W2:Y:S04]  /*11c70*/  LDL R4, [R1+0xcf4] ;  /* 0x000cf40001047983 */ /* 0x000ea80000100800 */
[----:B------:R-:W2:Y:S01]  /*11c80*/  LDL R5, [R1+0xcf8] ;  /* 0x000cf80001057983 */ /* 0x000ea20000100800 */
[----:B0-----:R-:W0:Y:S01]  /*11c90*/  LDC R107, c[0x0][0x3a0] ;  /* 0x0000e800ff6b7b82 */ /* 0x001e220000000800 */
[----:B------:R-:W-:Y:S01]  /*11ca0*/  ISETP.GE.U32.AND P6, PT, R6, 0x7ffffe92, PT ;  /* 0x7ffffe920600780c */ /* 0x000fe20003fc6070 */
[----:B0-----:R-:W-:-:S02]  /*11cb0*/  VIADD R6, R107, 0xffffff90 ;  /* 0xffffff906b067836 */ /* 0x001fc40000000000 */
[----:B------:R-:W4:Y:S01]  /*11cc0*/  LDL R107, [R1+0x1dc] ;  /* 0x0001dc00016b7983 */ /* 0x000f220000100800 */
[----:B--2---:R-:W-:-:S04]  /*11cd0*/  @!P4 LOP3.LUT R5, R5, R4, RZ, 0x3c, !PT ;  /* 0x000000040505c212 */ /* 0x004fc800078e3cff */
[----:B------:R-:W-:-:S04]  /*11ce0*/  @!P4 LOP3.LUT R4, R5, R4, RZ, 0x3c, !PT ;  /* 0x000000040504c212 */ /* 0x000fc800078e3cff */
[----:B------:R-:W-:-:S05]  /*11cf0*/  @!P4 LOP3.LUT R5, R5, R4, RZ, 0x3c, !PT ;  /* 0x000000040505c212 */ /* 0x000fca00078e3cff */
[----:B----4-:R0:W2:Y:S02]  /*11d00*/  @!P4 LDG.E.U16 R107, desc[UR20][R4.64] ;  /* 0x00000014046bc981 */ /* 0x0100a4000c1e1500 */
[----:B0-----:R-:W-:Y:S02]  /*11d10*/  PRMT R4, RZ, 0x7610, R4 ;  /* 0x00007610ff047816 */ /* 0x001fe40000000004 */
[----:B--2---:R0:W-:Y:S02]  /*11d20*/  @!P4 STL [R1+0x1dc], R107 ;  /* 0x0001dc6b0100c387 */ /* 0x0041e40000100800 */
[----:B0-----:R-:W0:Y:S02]  /*11d30*/  LDC R107, c[0x0][0x3a0] ;  /* 0x0000e800ff6b7b82 */ /* 0x001e240000000800 */
[----:B------:R-:W2:Y:S01]  /*11d40*/  LDL R5, [R1+0xcfc] ;  /* 0x000cfc0001057983 */ /* 0x000ea20000100800 */
[----:B------:R-:W-:-:S03]  /*11d50*/  ISETP.GE.U32.AND P4, PT, R6, 0x7ffffe91, PT ;  /* 0x7ffffe910600780c */ /* 0x000fc60003f86070 */
[----:B------:R4:W-:Y:S01]  /*11d60*/  STL.S16 [R1+0x1d8], R4 ;  /* 0x0001d80401007387 */ /* 0x0009e20000100600 */
[----:B0-----:R-:W-:-:S03]  /*11d70*/  VIADD R6, R107, 0xffffff8f ;  /* 0xffffff8f6b067836 */ /* 0x001fc60000000000 */
[----:B------:R-:W2:Y:S01]  /*11d80*/  LDL R107, [R1+0x1d8] ;  /* 0x0001d800016b7983 */ /* 0x000ea20000100800 */
[----:B----4-:R-:W-:-:S03]  /*11d90*/  @!P1 IMAD.MOV.U32 R4, RZ, RZ, R58 ;  /* 0x000000ffff049224 */ /* 0x010fc600078e003a */
        /* <DEDUP_REMOVED lines=38> */
[----:B0-----:R-:W-:-:S05]  /*12000*/  PRMT R4, RZ, 0x7610, R4 ;  /* 0x00007610ff047816 */ /* 0x001fca0000000004 */
[----:B------:R0:W-:Y:S04]  /*12010*/  STL.S16 [R1+0x1d0], R4 ;  /* 0x0001d00401007387 */ /* 0x0001e80000100600 */
[----:B------:R-:W2:Y:S01]  /*12020*/  LDL R107, [R1+0x1d0] ;  /* 0x0001d000016b7983 */ /* 0x000ea20000100800 */
[----:B------:R-:W-:-:S05]  /*12030*/  PRMT R5, RZ, 0x7610, R5 ;  /* 0x00007610ff057816 */ /* 0x000fca0000000005 */
[----:B------:R3:W-:Y:S01]  /*12040*/  STL.S16 [R1+0x1cc], R5 ;  /* 0x0001cc0501007387 */ /* 0x0007e20000100600 */
[----:B0-----:R-:W-:Y:S02]  /*12050*/  @!P6 IMAD.MOV.U32 R4, RZ, RZ, R56 ;  /* 0x000000ffff04e224 */ /* 0x001fe400078e0038 */
[----:B---3--:R-:W-:Y:S02]  /*12060*/  @!P6 IMAD.MOV.U32 R5, RZ, RZ, R115 ;  /* 0x000000ffff05e224 */ /* 0x008fe400078e0073 */
[----:B------:R-:W3:Y:S04]  /*12070*/  LDL.LU R115, [R1+0x1a18] ;  /* 0x001a180001737983 */ /* 0x000ee80000300800 */
[----:B------:R-:W4:Y:S04]  /*12080*/  LDL.LU R56, [R1+0x1a14] ;  /* 0x001a140001387983 */ /* 0x000f280000300800 */
[----:B--2---:R-:W2:Y:S04]  /*12090*/  @!P6 LDG.E.U16 R107, desc[UR20][R4.64] ;  /* 0x00000014046be981 */ /* 0x004ea8000c1e1500 */
[----:B--2---:R0:W-:Y:S02]  /*120a0*/  @!P6 STL [R1+0x1d0], R107 ;  /* 0x0001d06b0100e387 */ /* 0x0041e40000100800 */
[----:B0-----:R-:W0:Y:S01]  /*120b0*/  LDC R107, c[0x0][0x3a0] ;  /* 0x0000e800ff6b7b82 */ /* 0x001e220000000800 */
[----:B------:R-:W-:Y:S01]  /*120c0*/  ISETP.GE.U32.AND P6, PT, R6, 0x7ffffe8c, PT ;  /* 0x7ffffe8c0600780c */ /* 0x000fe20003fc6070 */
[----:B0-----:R-:W-:-:S02]  /*120d0*/  VIADD R6, R107, 0xffffff8a ;  /* 0xffffff8a6b067836 */ /* 0x001fc40000000000 */
[----:B------:R-:W2:Y:S01]  /*120e0*/  LDL R107, [R1+0x1cc] ;  /* 0x0001cc00016b7983 */ /* 0x000ea20000100800 */
[----:B------:R-:W-:Y:S02]  /*120f0*/  @!P4 IMAD.MOV.U32 R4, RZ, RZ, R136 ;  /* 0x000000ffff04c224 */ /* 0x000fe400078e0088 */
[----:B------:R-:W-:Y:S02]  /*12100*/  @!P4 IMAD.MOV.U32 R5, RZ, RZ, R138 ;  /* 0x000000ffff05c224 */ /* 0x000fe400078e008a */
[----:B------:R-:W3:Y:S04]  /*12110*/  LDL.LU R138, [R1+0x1a10] ;  /* 0x001a1000018a7983 */ /* 0x000ee80000300800 */
[----:B------:R-:W3:Y:S04]  /*12120*/  LDL.LU R136, [R1+0x1a0c] ;  /* 0x001a0c0001887983 */ /* 0x000ee80000300800 */
[----:B--2---:R0:W2:Y:S02]  /*12130*/  @!P4 LDG.E.U16 R107, desc[UR20][R4.64] ;  /* 0x00000014046bc981 */ /* 0x0040a4000c1e1500 */
[----:B0-----:R-:W-:-:S02]  /*12140*/  PRMT R4, RZ, 0x7610, R4 ;  /* 0x00007610ff047816 */ /* 0x001fc40000000004 */
[----:B--2---:R0:W-:Y:S02]  /*12150*/  @!P4 STL [R1+0x1cc], R107 ;  /* 0x0001cc6b0100c387 */ /* 0x0041e40000100800 */
[----:B0-----:R-:W0:Y:S01]  /*12160*/  LDC R107, c[0x0][0x3a0] ;  /* 0x0000e800ff6b7b82 */ /* 0x001e220000000800 */
[----:B------:R-:W-:Y:S01]  /*12170*/  ISETP.GE.U32.AND P4, PT, R6, 0x7ffffe8b, PT ;  /* 0x7ffffe8b0600780c */ /* 0x000fe20003f86070 */
[----:B------:R2:W-:Y:S01]  /*12180*/  STL.S16 [R1+0x1c8], R4 ;  /* 0x0001c80401007387 */ /* 0x0005e20000100600 */
[----:B0-----:R-:W-:-:S03]  /*12190*/  VIADD R6, R107, 0xffffff89 ;  /* 0xffffff896b067836 */ /* 0x001fc60000000000 */
[----:B------:R-:W3:Y:S01]  /*121a0*/  LDL R107, [R1+0x1c8] ;  /* 0x0001c800016b7983 */ /* 0x000ee20000100800 */
[----:B------:R-:W-:Y:S01]  /*121b0*/  PRMT R5, RZ, 0x7610, R5 ;  /* 0x00007610ff057816 */ /* 0x000fe20000000005 */
[----:B--2---:R-:W-:-:S04]  /*121c0*/  @!P1 IMAD.MOV.U32 R4, RZ, RZ, R114 ;  /* 0x000000ffff049224 */ /* 0x004fc800078e0072 */
[----:B------:R0:W-:Y:S02]  /*121d0*/  STL.S16 [R1+0x1c4], R5 ;  /* 0x0001c40501007387 */ /* 0x0001e40000100600 */
[----:B0-----:R-:W-:Y:S02]  /*121e0*/  @!P1 IMAD.MOV.U32 R5, RZ, RZ, R139 ;  /* 0x000000ffff059224 */ /* 0x001fe400078e008b */
[----:B------:R-:W2:Y:S04]  /*121f0*/  LDL.LU R139, [R1+0x1a08] ;  /* 0x001a0800018b7983 */ /* 0x000ea80000300800 */
[----:B------:R-:W2:Y:S04]  /*12200*/  LDL.LU R114, [R1+0x1a04] ;  /* 0x001a040001727983 */ /* 0x000ea80000300800 */
[----:B---3--:R-:W3:Y:S04]  /*12210*/  @!P1 LDG.E.U16 R107, desc[UR20][R4.64] ;  /* 0x00000014046b9981 */ /* 0x008ee8000c1e1500 */
[----:B---3--:R0:W-:Y:S02]  /*12220*/  @!P1 STL [R1+0x1c8], R107 ;  /* 0x0001c86b01009387 */ /* 0x0081e40000100800 */
[----:B0-----:R-:W0:Y:S01]  /*12230*/  LDC R107, c[0x0][0x3a0] ;  /* 0x0000e800ff6b7b82 */ /* 0x001e220000000800 */
[----:B------:R-:W-:Y:S01]  /*12240*/  ISETP.GE.U32.AND P1, PT, R6, 0x7ffffe8a, PT ;  /* 0x7ffffe8a0600780c */ /* 0x000fe20003f26070 */
[----:B0-----:R-:W-:-:S02]  /*12250*/  VIADD R6, R107, 0xffffff88 ;  /* 0xffffff886b067836 */ /* 0x001fc40000000000 */
[----:B------:R-:W3:Y:S01]  /*12260*/  LDL R107, [R1+0x1c4] ;  /* 0x0001c400016b7983 */ /* 0x000ee20000100800 */
[----:B------:R-:W-:Y:S02]  /*12270*/  @!P5 IMAD.MOV.U32 R4, RZ, RZ, R113 ;  /* 0x000000ffff04d224 */ /* 0x000fe400078e0071 */
[----:B------:R-:W-:Y:S02]  /*12280*/  @!P5 IMAD.MOV.U32 R5, RZ, RZ, R137 ;  /* 0x000000ffff05d224 */ /* 0x000fe400078e0089 */
[----:B------:R-:W2:Y:S04]  /*12290*/  LDL.LU R137, [R1+0x1a00] ;  /* 0x001a000001897983 */ /* 0x000ea80000300800 */
[----:B------:R-:W2:Y:S04]  /*122a0*/  LDL.LU R113, [R1+0x19fc] ;  /* 0x0019fc0001717983 */ /* 0x000ea80000300800 */
[----:B---3--:R0:W3:Y:S02]  /*122b0*/  @!P5 LDG.E.U16 R107, desc[UR20][R4.64] ;  /* 0x00000014046bd981 */ /* 0x0080e4000c1e1500 */
[----:B0-----:R-:W-:-:S02]  /*122c0*/  PRMT R4, RZ, 0x7610, R4 ;  /* 0x00007610ff047816 */ /* 0x001fc40000000004 */
[----:B---3--:R0:W-:Y:S02]  /*122d0*/  @!P5 STL [R1+0x1c4], R107 ;  /* 0x0001c46b0100d387 */ /* 0x0081e40000100800 */
[----:B0-----:R-:W0:Y:S01]  /*122e0*/  LDC R107, c[0x0][0x3a0] ;  /* 0x0000e800ff6b7b82 */ /* 0x001e220000000800 */
[----:B------:R-:W-:Y:S01]  /*122f0*/  ISETP.GE.U32.AND P5, PT, R6, 0x7ffffe89, PT ;  /* 0x7ffffe890600780c */ /* 0x000fe20003fa6070 */
[----:B------:R3:W-:Y:S01]  /*12300*/  STL.S16 [R1+0x1c0], R4 ;  /* 0x0001c00401007387 */ /* 0x0007e20000100600 */
[----:B0-----:R-:W-:-:S03]  /*12310*/  VIADD R6, R107, 0xffffff87 ;  /* 0xffffff876b067836 */ /* 0x001fc60000000000 */
[----:B------:R-:W2:Y:S01]  /*12320*/  LDL R107, [R1+0x1c0] ;  /* 0x0001c000016b7983 */ /* 0x000ea20000100800 */
[----:B------:R-:W-:Y:S01]  /*12330*/  PRMT R5, RZ, 0x7610, R5 ;  /* 0x00007610ff057816 */ /* 0x000fe20000000005 */
[----:B---3--:R-:W-:-:S04]  /*12340*/  @!P2 IMAD.MOV.U32 R4, RZ, RZ, R109 ;  /* 0x000000ffff04a224 */ /* 0x008fc800078e006d */
[----:B------:R0:W-:Y:S02]  /*12350*/  STL.S16 [R1+0x1bc], R5 ;  /* 0x0001bc0501007387 */ /* 0x0001e40000100600 */
[----:B0-----:R-:W-:Y:S02]  /*12360*/  @!P2 IMAD.MOV.U32 R5, RZ, RZ, R108 ;  /* 0x000000ffff05a224 */ /* 0x001fe400078e006c */
[----:B------:R-:W3:Y:S04]  /*12370*/  LDL.LU R108, [R1+0x19f8] ;  /* 0x0019f800016c7983 */ /* 0x000ee80000300800 */
[----:B------:R-:W3:Y:S04]  /*12380*/  LDL.LU R109, [R1+0x19f4] ;  /* 0x0019f400016d7983 */ /* 0x000ee80000300800 */
        /* <DEDUP_REMOVED lines=66> */
[----:B--2---:R-:W-:Y:S02]  /*127b0*/  @!P2 IMAD.MOV.U32 R4, RZ, RZ, R102 ;  /* 0x000000ffff04a224 */ /* 0x004fe400078e0066 */
[----:B------:R-:W-:Y:S02]  /*127c0*/  @!P2 IMAD.MOV.U32 R5, RZ, RZ, R158 ;  /* 0x000000ffff05a224 */ /* 0x000fe400078e009e */
[----:B------:R-:W2:Y:S04]  /*127d0*/  LDL.LU R158, [R1+0x19c8] ;  /* 0x0019c800019e7983 */ /* 0x000ea80000300800 */
[----:B------:R-:W2:Y:S04]  /*127e0*/  LDL.LU R102, [R1+0x19c4] ;  /* 0x0019c40001667983 */ /* 0x000ea80000300800 */
[----:B---3--:R0:W3:Y:S01]  /*127f0*/  @!P2 LDG.E.U16 R107, desc[UR20][R4.64] ;  /* 0x00000014046ba981 */ /* 0x0080e2000c1e1500 */
[----:B------:R-:W-:Y:S01]  /*12800*/  PRMT R64, RZ, 0x7610, R64 ;  /* 0x00007610ff407816 */ /* 0x000fe20000000040 */
[----:B0-----:R-:W-:-:S02]  /*12810*/  @!P3 IMAD.MOV.U32 R4, RZ, RZ, R101 ;  /* 0x000000ffff04b224 */ /* 0x001fc400078e0065 */
[----:B------:R-:W-:-:S05]  /*12820*/  @!P3 IMAD.MOV.U32 R5, RZ, RZ, R12 ;  /* 0x000000ffff05b224 */ /* 0x000fca00078e000c */
[----:B------:R0:W5:Y:S02]  /*12830*/  @!P3 LDG.E.U16 R64, desc[UR20][R4.64] ;  /* 0x000000140440b981 */ /* 0x000164000c1e1500 */
[----:B0-----:R-:W-:Y:S02]  /*12840*/  PRMT R4, RZ, 0x7610, R4 ;  /* 0x00007610ff047816 */ /* 0x001fe40000000004 */
[----:B---3--:R0:W-:Y:S02]  /*12850*/  @!P2 STL [R1+0x1a8], R107 ;  /* 0x0001a86b0100a387 */ /* 0x0081e40000100800 */
[----:B0-----:R-:W0:Y:S01]  /*12860*/  LDC R107, c[0x0][0x3a0] ;  /* 0x0000e800ff6b7b82 */ /* 0x001e220000000800 */
[----:B------:R-:W-:Y:S01]  /*12870*/  ISETP.GE.U32.AND P2, PT, R6, 0x7ffffe82, PT ;  /* 0x7ffffe820600780c */ /* 0x000fe20003f46070 */
[----:B------:R-:W3:Y:S04]  /*12880*/  LDL.LU R12, [R1+0x19c0] ;  /* 0x0019c000010c7983 */ /* 0x000ee80000300800 */
[----:B------:R-:W2:Y:S04]  /*12890*/  LDL.LU R101, [R1+0x19bc] ;  /* 0x0019bc0001657983 */ /* 0x000ea80000300800 */
[----:B------:R0:W-:Y:S02]  /*128a0*/  STL.S16 [R1+0x1a4], R4 ;  /* 0x0001a40401007387 */ /* 0x0001e40000100600 */
[----:B0-----:R-:W-:-:S05]  /*128b0*/  VIADD R6, R107, 0xffffff80 ;  /* 0xffffff806b067836 */ /* 0x001fca0000000000 */
[----:B------:R-:W-:Y:S01]  /*128c0*/  ISETP.GE.U32.AND P3, PT, R6, 0x7ffffe81, PT ;  /* 0x7ffffe810600780c */ /* 0x000fe20003f66070 */
[----:B------:R-:W-:Y:S02]  /*128d0*/  VIADD R6, R107, 0xffffff7f ;  /* 0xffffff7f6b067836 */ /* 0x000fe40000000000 */
[----:B------:R-:W2:Y:S01]  /*128e0*/  LDL R107, [R1+0x1a4] ;  /* 0x0001a400016b7983 */ /* 0x000ea20000100800 */
[----:B------:R-:W-:Y:S01]  /*128f0*/  PRMT R5, RZ, 0x7610, R5 ;  /* 0x00007610ff057816 */ /* 0x000fe20000000005 */
[----:B------:R-:W-:-:S04]  /*12900*/  @!P6 IMAD.MOV.U32 R4, RZ, RZ, R66 ;  /* 0x000000ffff04e224 */ /* 0x000fc800078e0042 */
        /* <DEDUP_REMOVED lines=39> */
[----:B------:R-:W-:Y:S02]  /*12b80*/  ISETP.GE.U32.AND P5, PT, R6, 0x7ffffe7d, PT ;  /* 0x7ffffe7d0600780c */ /* 0x000fe40003fa6070 */
[----:B------:R-:W2:Y:S01]  /*12b90*/  LDL R6, [R1+0x198] ;  /* 0x0001980001067983 */ /* 0x000ea20000100800 */
[----:B------:R-:W-:Y:S02]  /*12ba0*/  @!P2 IMAD.MOV.U32 R4, RZ, RZ, R118 ;  /* 0x000000ffff04a224 */ /* 0x000fe400078e0076 */
[----:B------:R-:W-:Y:S02]  /*12bb0*/  @!P2 IMAD.MOV.U32 R5, RZ, RZ, R121 ;  /* 0x000000ffff05a224 */ /* 0x000fe400078e0079 */
[----:B------:R-:W3:Y:S04]  /*12bc0*/  LDL.LU R121, [R1+0x1998] ;  /* 0x0019980001797983 */ /* 0x000ee80000300800 */
[----:B------:R-:W3:Y:S04]  /*12bd0*/  LDL.LU R118, [R1+0x1994] ;  /* 0x0019940001767983 */ /* 0x000ee80000300800 */
[----:B--2---:R0:W2:Y:S01]  /*12be0*/  @!P2 LDG.E.U16 R6, desc[UR20][R4.64] ;  /* 0x000000140406a981 */ /* 0x0040a2000c1e1500 */
[----:B------:R-:W-:Y:S01]  /*12bf0*/  PRMT R67, RZ, 0x7610, R67 ;  /* 0x00007610ff437816 */ /* 0x000fe20000000043 */
[----:B0-----:R-:W-:-:S02]  /*12c00*/  @!P3 IMAD.MOV.U32 R4, RZ, RZ, R116 ;  /* 0x000000ffff04b224 */ /* 0x001fc400078e0074 */
[----:B------:R-:W-:-:S05]  /*12c10*/  @!P3 IMAD.MOV.U32 R5, RZ, RZ, R117 ;  /* 0x000000ffff05b224 */ /* 0x000fca00078e0075 */
[----:B------:R0:W5:Y:S04]  /*12c20*/  @!P3 LDG.E.U16 R67, desc[UR20][R4.64] ;  /* 0x000000140443b981 */ /* 0x000168000c1e1500 */
[----:B--2---:R2:W-:Y:S04]  /*12c30*/  @!P2 STL [R1+0x198], R6 ;  /* 0x000198060100a387 */ /* 0x0045e80000100800 */
[----:B------:R-:W3:Y:S04]  /*12c40*/  LDL.LU R117, [R1+0x1990] ;  /* 0x0019900001757983 */ /* 0x000ee80000300800 */
[----:B------:R-:W3:Y:S01]  /*12c50*/  LDL.LU R116, [R1+0x198c] ;  /* 0x00198c0001747983 */ /* 0x000ee20000300800 */
[----:B--2---:R-:W2:Y:S03]  /*12c60*/  LDC R6, c[0x0][0x3a0] ;  /* 0x0000e800ff067b82 */ /* 0x004ea60000000800 */
[----:B------:R-:W0:Y:S04]  /*12c70*/  LDL R4, [R1+0xdac] ;  /* 0x000dac0001047983 */ /* 0x000e280000100800 */
[----:B------:R-:W0:Y:S01]  /*12c80*/  LDL R5, [R1+0xdb0] ;  /* 0x000db00001057983 */ /* 0x000e220000100800 */
[----:B--2---:R-:W-:-:S05]  /*12c90*/  VIADD R6, R6, 0xffffff7b ;  /* 0xffffff7b06067836 */ /* 0x004fca0000000000 */
[----:B------:R-:W-:Y:S02]  /*12ca0*/  ISETP.GE.U32.AND P2, PT, R6, 0x7ffffe7c, PT ;  /* 0x7ffffe7c0600780c */ /* 0x000fe40003f46070 */
[----:B------:R-:W-:-:S05]  /*12cb0*/  PRMT R6, RZ, 0x7610, R6 ;  /* 0x00007610ff067816 */ /* 0x000fca0000000006 */
[----:B------:R2:W-:Y:S02]  /*12cc0*/  STL.S16 [R1+0x194], R6 ;  /* 0x0001940601007387 */ /* 0x0005e40000100600 */
[----:B--2---:R-:W2:Y:S02]  /*12cd0*/  LDC R6, c[0x0][0x3a0] ;  /* 0x0000e800ff067b82 */ /* 0x004ea40000000800 */
[----:B--2---:R-:W-:-:S05]  /*12ce0*/  VIADD R6, R6, 0xffffff7a ;  /* 0xffffff7a06067836 */ /* 0x004fca0000000000 */
[----:B------:R-:W-:Y:S02]  /*12cf0*/  ISETP.GE.U32.AND P3, PT, R6, 0x7ffffe7b, PT ;  /* 0x7ffffe7b0600780c */ /* 0x000fe40003f66070 */
        /* <DEDUP_REMOVED lines=8> */
[----:B---3--:R-:W-:Y:S01]  /*12d80*/  PRMT R117, RZ, 0x7610, R117 ;  /* 0x00007610ff757816 */ /* 0x008fe20000000075 */
[----:B0-----:R-:W0:Y:S01]  /*12d90*/  LDC R6, c[0x0][0x3a0] ;  /* 0x0000e800ff067b82 */ /* 0x001e220000000800 */
[----:B--2---:R-:W-:-:S04]  /*12da0*/  @!P4 LOP3.LUT R5, R5, R4, RZ, 0x3c, !PT ;  /* 0x000000040505c212 */ /* 0x004fc800078e3cff */
[----:B------:R-:W-:-:S04]  /*12db0*/  @!P4 LOP3.LUT R4, R5, R4, RZ, 0x3c, !PT ;  /* 0x000000040504c212 */ /* 0x000fc800078e3cff */
[----:B------:R-:W-:-:S05]  /*12dc0*/  @!P4 LOP3.LUT R5, R5, R4, RZ, 0x3c, !PT ;  /* 0x000000040505c212 */ /* 0x000fca00078e3cff */
[----:B------:R-:W2:Y:S01]  /*12dd0*/  @!P4 LDG.E.U16 R117, desc[UR20][R4.64] ;  /* 0x000000140475c981 */ /* 0x000ea2000c1e1500 */
[----:B0-----:R-:W-:-:S05]  /*12de0*/  VIADD R6, R6, 0xffffff79 ;  /* 0xffffff7906067836 */ /* 0x001fca0000000000 */
[----:B------:R-:W-:Y:S02]  /*12df0*/  ISETP.GE.U32.AND P6, PT, R6, 0x7ffffe7a, PT ;  /* 0x7ffffe7a0600780c */ /* 0x000fe40003fc6070 */
[----:B------:R-:W-:Y:S01]  /*12e00*/  PRMT R6, RZ, 0x7610, R6 ;  /* 0x00007610ff067816 */ /* 0x000fe20000000006 */
[----:B--2---:R0:W-:Y:S04]  /*12e10*/  STL [R1+0x190], R117 ;  /* 0x0001907501007387 */ /* 0x0041e80000100800 */
[----:B0-----:R-:W2:Y:S04]  /*12e20*/  LDL.LU R117, [R1+0x1988] ;  /* 0x0019880001757983 */ /* 0x001ea80000300800 */
[----:B------:R-:W3:Y:S04]  /*12e30*/  LDL R4, [R1+0xdbc] ;  /* 0x000dbc0001047983 */ /* 0x000ee80000100800 */
[----:B------:R-:W3:Y:S04]  /*12e40*/  LDL R5, [R1+0xdc0] ;  /* 0x000dc00001057983 */ /* 0x000ee80000100800 */
[----:B------:R0:W-:Y:S02]  /*12e50*/  STL.S16 [R1+0x18c], R6 ;  /* 0x00018c0601007387 */ /* 0x0001e40000100600 */
[----:B0-----:R-:W0:Y:S02]  /*12e60*/  LDC R6, c[0x0][0x3a0] ;  /* 0x0000e800ff067b82 */ /* 0x001e240000000800 */
[----:B0-----:R-:W-:-:S05]  /*12e70*/  VIADD R6, R6, 0xffffff78 ;  /* 0xffffff7806067836 */ /* 0x001fca0000000000 */
[----:B------:R-:W-:Y:S02]  /*12e80*/  ISETP.GE.U32.AND P4, PT, R6, 0x7ffffe79, PT ;  /* 0x7ffffe790600780c */ /* 0x000fe40003f86070 */
[----:B------:R-:W2:Y:S01]  /*12e90*/  LDL R6, [R1+0x18c] ;  /* 0x00018c0001067983 */ /* 0x000ea20000100800 */
[----:B---3--:R-:W-:-:S04]  /*12ea0*/  @!P1 LOP3.LUT R5, R5, R4, RZ, 0x3c, !PT ;  /* 0x0000000405059212 */ /* 0x008fc800078e3cff */
[----:B------:R-:W-:-:S04]  /*12eb0*/  @!P1 LOP3.LUT R4, R5, R4, RZ, 0x3c, !PT ;  /* 0x0000000405049212 */ /* 0x000fc800078e3cff */
[----:B------:R-:W-:-:S05]  /*12ec0*/  @!P1 LOP3.LUT R5, R5, R4, RZ, 0x3c, !PT ;  /* 0x0000000405059212 */ /* 0x000fca00078e3cff */
[----:B--2---:R-:W2:Y:S04]  /*12ed0*/  @!P1 LDG.E.U16 R6, desc[UR20][R4.64] ;  /* 0x0000001404069981 */ /* 0x004ea8000c1e1500 */
[----:B--2---:R0:W-:Y:S04]  /*12ee0*/  @!P1 STL [R1+0x18c], R6 ;  /* 0x00018c0601009387 */ /* 0x0041e80000100800 */
[----:B------:R-:W2:Y:S04]  /*12ef0*/  LDL R4, [R1+0xdc4] ;  /* 0x000dc40001047983 */ /* 0x000ea80000100800 */
[----:B------:R-:W2:Y:S01]  /*12f00*/  LDL R5, [R1+0xdc8] ;  /* 0x000dc80001057983 */ /* 0x000ea20000100800 */
[----:B------:R-:W-:Y:S01]  /*12f10*/  PRMT R117, RZ, 0x7610, R117 ;  /* 0x00007610ff757816 */ /* 0x000fe20000000075 */
        /* <DEDUP_REMOVED lines=74> */
[----:B0-----:R-:W0:Y:S01]  /*133c0*/  LDC R6, c[0x0][0x3a0] ;  /* 0x0000e800ff067b82 */ /* 0x001e220000000800 */
[----:B------:R-:W-:Y:S01]  /*133d0*/  PRMT R72, RZ, 0x7610, R72 ;  /* 0x00007610ff487816 */ /* 0x000fe20000000048 */
[----:B0-----:R-:W-:-:S05]  /*133e0*/  VIADD R6, R6, 0xffffff71 ;  /* 0xffffff7106067836 */ /* 0x001fca0000000000 */
[----:B------:R-:W-:Y:S02]  /*133f0*/  ISETP.GE.U32.AND P1, PT, R6, 0x7ffffe72, PT ;  /* 0x7ffffe720600780c */ /* 0x000fe40003f26070 */
        /* <DEDUP_REMOVED lines=136> */
[----:B--2---:R-:W2:Y:S01]  /*13c80*/  @!P1 LDG.E.U16 R6, desc[UR20][R4.64] ;  /* 0x0000001404069981 */ /* 0x004ea2000c1e1500 */
[----:B------:R-:W-:-:S05]  /*13c90*/  PRMT R117, RZ, 0x7610, R117 ;  /* 0x00007610ff757816 */ /* 0x000fca0000000075 */
[----:B------:R0:W-:Y:S04]  /*13ca0*/  STL.S16 [R1+0x14c], R117 ;  /* 0x00014c7501007387 */ /* 0x0001e80000100600 */
[----:B0-----:R-:W3:Y:S04]  /*13cb0*/  LDL.LU R117, [R1+0x196c] ;  /* 0x00196c0001757983 */ /* 0x001ee80000300800 */
[----:B--2---:R0:W-:Y:S04]  /*13cc0*/  @!P1 STL [R1+0x150], R6 ;  /* 0x0001500601009387 */ /* 0x0041e80000100800 */
[----:B------:R-:W2:Y:S04]  /*13cd0*/  LDL R4, [R1+0xe54] ;  /* 0x000e540001047983 */ /* 0x000ea80000100800 */
[----:B------:R-:W2:Y:S01]  /*13ce0*/  LDL R5, [R1+0xe58] ;  /* 0x000e580001057983 */ /* 0x000ea20000100800 */
[----:B0-----:R-:W0:Y:S02]  /*13cf0*/  LDC R6, c[0x0][0x3a0] ;  /* 0x0000e800ff067b82 */ /* 0x001e240000000800 */
[----:B0-----:R-:W-:-:S05]  /*13d00*/  VIADD R6, R6, 0xffffff65 ;  /* 0xffffff6506067836 */ /* 0x001fca0000000000 */
[----:B------:R-:W-:Y:S02]  /*13d10*/  ISETP.GE.U32.AND P1, PT, R6, 0x7ffffe66, PT ;  /* 0x7ffffe660600780c */ /* 0x000fe40003f26070 */
[----:B------:R-:W3:Y:S01]  /*13d20*/  LDL R6, [R1+0x14c] ;  /* 0x00014c0001067983 */ /* 0x000ee20000100800 */
[----:B--2---:R-:W-:-:S04]  /*13d30*/  @!P5 LOP3.LUT R5, R5, R4, RZ, 0x3c, !PT ;  /* 0x000000040505d212 */ /* 0x004fc800078e3cff */
[----:B------:R-:W-:-:S04]  /*13d40*/  @!P5 LOP3.LUT R4, R5, R4, RZ, 0x3c, !PT ;  /* 0x000000040504d212 */ /* 0x000fc800078e3cff */
[----:B------:R-:W-:-:S05]  /*13d50*/  @!P5 LOP3.LUT R5, R5, R4, RZ, 0x3c, !PT ;  /* 0x000000040505d212 */ /* 0x000fca00078e3cff */
[----:B---3--:R-:W2:Y:S01]  /*13d60*/  @!P5 LDG.E.U16 R6, desc[UR20][R4.64] ;  /* 0x000000140406d981 */ /* 0x008ea2000c1e1500 */
[----:B------:R-:W-:-:S03]  /*13d70*/  PRMT R107, RZ, 0x7610, R107 ;  /* 0x00007610ff6b7816 */ /* 0x000fc6000000006b */
[----:B--2---:R0:W-:Y:S04]  /*13d80*/  @!P5 STL [R1+0x14c], R6 ;  /* 0x00014c060100d387 */ /* 0x0041e80000100800 */
[----:B------:R-:W2:Y:S04]  /*13d90*/  LDL R4, [R1+0xe5c] ;  /* 0x000e5c0001047983 */ /* 0x000ea80000100800 */
[----:B------:R-:W2:Y:S01]  /*13da0*/  LDL R5, [R1+0xe60] ;  /* 0x000e600001057983 */ /* 0x000ea20000100800 */
[----:B0-----:R-:W0:Y:S03]  /*13db0*/  LDC R6, c[0x0][0x3a0] ;  /* 0x0000e800ff067b82 */ /* 0x001e260000000800 */
[----:B------:R3:W-:Y:S04]  /*13dc0*/  STL.S16 [R1+0x148], R107 ;  /* 0x0001486b01007387 */ /* 0x0007e80000100600 */
[----:B---3--:R-:W3:Y:S01]  /*13dd0*/  LDL R107, [R1+0x148] ;  /* 0x00014800016b7983 */ /* 0x008ee20000100800 */
[----:B--2---:R-:W-:-:S04]  /*13de0*/  @!P2 LOP3.LUT R5, R5, R4, RZ, 0x3c, !PT ;  /* 0x000000040505a212 */ /* 0x004fc800078e3cff */
[----:B------:R-:W-:-:S04]  /*13df0*/  @!P2 LOP3.LUT R4, R5, R4, RZ, 0x3c, !PT ;  /* 0x000000040504a212 */ /* 0x000fc800078e3cff */
[----:B------:R-:W-:-:S05]  /*13e00*/  @!P2 LOP3.LUT R5, R5, R4, RZ, 0x3c, !PT ;  /* 0x000000040505a212 */ /* 0x000fca00078e3cff */
[----:B---3--:R-:W2:Y:S01]  /*13e10*/  @!P2 LDG.E.U16 R107, desc[UR20][R4.64] ;  /* 0x00000014046ba981 */ /* 0x008ea2000c1e1500 */
[----:B0-----:R-:W-:-:S05]  /*13e20*/  VIADD R6, R6, 0xffffff64 ;  /* 0xffffff6406067836 */ /* 0x001fca0000000000 */
[----:B------:R-:W-:Y:S02]  /*13e30*/  ISETP.GE.U32.AND P5, PT, R6, 0x7ffffe65, PT ;  /* 0x7ffffe650600780c */ /* 0x000fe40003fa6070 */
[----:B------:R-:W-:-:S05]  /*13e40*/  PRMT R6, RZ, 0x7610, R6 ;  /* 0x00007610ff067816 */ /* 0x000fca0000000006 */
[----:B------:R0:W-:Y:S02]  /*13e50*/  STL.S16 [R1+0x144], R6 ;  /* 0x0001440601007387 */ /* 0x0001e40000100600 */
[----:B0-----:R-:W0:Y:S02]  /*13e60*/  LDC R6, c[0x0][0x3a0] ;  /* 0x0000e800ff067b82 */ /* 0x001e240000000800 */
[----:B0-----:R-:W-:Y:S01]  /*13e70*/  VIADD R6, R6, 0xffffff63 ;  /* 0xffffff6306067836 */ /* 0x001fe20000000000 */
[----:B--2---:R0:W-:Y:S04]  /*13e80*/  @!P2 STL [R1+0x148], R107 ;  /* 0x0001486b0100a387 */ /* 0x0041e80000100800 */
[----:B------:R-:W2:Y:S04]  /*13e90*/  LDL R4, [R1+0xe64] ;  /* 0x000e640001047983 */ /* 0x000ea80000100800 */
[----:B------:R-:W2:Y:S01]  /*13ea0*/  LDL R5, [R1+0xe68] ;  /* 0x000e680001057983 */ /* 0x000ea20000100800 */
[----:B0-----:R-:W0:Y:S01]  /*13eb0*/  LDC R107, c[0x0][0x3a0] ;  /* 0x0000e800ff6b7b82 */ /* 0x001e220000000800 */
[----:B------:R-:W-:Y:S01]  /*13ec0*/  ISETP.GE.U32.AND P2, PT, R6, 0x7ffffe64, PT ;  /* 0x7ffffe640600780c */ /* 0x000fe20003f46070 */
[----:B0-----:R-:W-:-:S02]  /*13ed0*/  VIADD R6, R107, 0xffffff62 ;  /* 0xffffff626b067836 */ /* 0x001fc40000000000 */
[----:B------:R-:W3:Y:S01]  /*13ee0*/  LDL R107, [R1+0x144] ;  /* 0x00014400016b7983 */ /* 0x000ee20000100800 */
[----:B--2---:R-:W-:-:S04]  /*13ef0*/  @!P3 LOP3.LUT R5, R5, R4, RZ, 0x3c, !PT ;  /* 0x000000040505b212 */ /* 0x004fc800078e3cff */
[----:B------:R-:W-:-:S04]  /*13f00*/  @!P3 LOP3.LUT R4, R5, R4, RZ, 0x3c, !PT ;  /* 0x000000040504b212 */ /* 0x000fc800078e3cff */
[----:B------:R-:W-:-:S05]  /*13f10*/  @!P3 LOP3.LUT R5, R5, R4, RZ, 0x3c, !PT ;  /* 0x000000040505b212 */ /* 0x000fca00078e3cff */
[----:B---3--:R-:W2:Y:S04]  /*13f20*/  @!P3 LDG.E.U16 R107, desc[UR20][R4.64] ;  /* 0x00000014046bb981 */ /* 0x008ea8000c1e1500 */
        /* <DEDUP_REMOVED lines=8> */
[----:B------:R2:W5:Y:S04]  /*13fb0*/  @!P6 LDG.E.U16 R100, desc[UR20][R4.64] ;  /* 0x000000140464e981 */ /* 0x000568000c1e1500 */
[----:B------:R-:W2:Y:S04]  /*13fc0*/  LDL R4, [R1+0xe74] ;  /* 0x000e740001047983 */ /* 0x000ea80000100800 */
[----:B------:R-:W2:Y:S01]  /*13fd0*/  LDL R5, [R1+0xe78] ;  /* 0x000e780001057983 */ /* 0x000ea20000100800 */
[----:B------:R-:W-:Y:S02]  /*13fe0*/  PRMT R82, RZ, 0x7610, R82 ;  /* 0x00007610ff527816 */ /* 0x000fe40000000052 */
        /* <DEDUP_REMOVED lines=27> */
[----:B------:R-:W-:Y:S02]  /*141a0*/  ISETP.GE.U32.AND P3, PT, R6, 0x7ffffe63, PT ;  /* 0x7ffffe630600780c */ /* 0x000fe40003f66070 */
[----:B------:R-:W-:Y:S01]  /*141b0*/  PRMT R104, RZ, 0x7610, R104 ;  /* 0x00007610ff687816 */ /* 0x000fe20000000068 */
[----:B0-----:R-:W-:-:S10]  /*141c0*/  VIADD R6, R107, 0xffffff61 ;  /* 0xffffff616b067836 */ /* 0x001fd40000000000 */
[----:B--2---:R-:W-:-:S04]  /*141d0*/  @!P3 LOP3.LUT R5, R5, R4, RZ, 0x3c, !PT ;  /* 0x000000040505b212 */ /* 0x004fc800078e3cff */
[----:B------:R-:W-:-:S04]  /*141e0*/  @!P3 LOP3.LUT R4, R5, R4, RZ, 0x3c, !PT ;  /* 0x000000040504b212 */ /* 0x000fc800078e3cff */
[----:B------:R-:W-:-:S05]  /*141f0*/  @!P3 LOP3.LUT R5, R5, R4, RZ, 0x3c, !PT ;  /* 0x000000040505b212 */ /* 0x000fca00078e3cff */
[----:B------:R0:W5:Y:S04]  /*14200*/  @!P3 LDG.E.U16 R104, desc[UR20][R4.64] ;  /* 0x000000140468b981 */ /* 0x000168000c1e1500 */
[----:B------:R-:W0:Y:S04]  /*14210*/  LDL R4, [R1+0xe9c] ;  /* 0x000e9c0001047983 */ /* 0x000e280000100800 */
[----:B------:R-:W0:Y:S01]  /*14220*/  LDL R5, [R1+0xea0] ;  /* 0x000ea00001057983 */ /* 0x000e220000100800 */
[----:B------:R-:W-:Y:S02]  /*14230*/  ISETP.GE.U32.AND P6, PT, R6, 0x7ffffe62, PT ;  /* 0x7ffffe620600780c */ /* 0x000fe40003fc6070 */
[----:B------:R-:W-:Y:S01]  /*14240*/  PRMT R113, RZ, 0x7610, R113 ;  /* 0x00007610ff717816 */ /* 0x000fe20000000071 */
[----:B------:R-:W-:-:S10]  /*14250*/  VIADD R6, R107, 0xffffff60 ;  /* 0xffffff606b067836 */ /* 0x000fd40000000000 */
[----:B0-----:R-:W-:-:S04]  /*14260*/  @!P6 LOP3.LUT R5, R5, R4, RZ, 0x3c, !PT ;  /* 0x000000040505e212 */ /* 0x001fc800078e3cff */
[----:B------:R-:W-:-:S04]  /*14270*/  @!P6 LOP3.LUT R4, R5, R4, RZ, 0x3c, !PT ;  /* 0x000000040504e212 */ /* 0x000fc800078e3cff */
[----:B------:R-:W-:-:S05]  /*14280*/  @!P6 LOP3.LUT R5, R5, R4, RZ, 0x3c, !PT ;  /* 0x000000040505e212 */ /* 0x000fca00078e3cff */
[----:B------:R0:W5:Y:S04]  /*14290*/  @!P6 LDG.E.U16 R113, desc[UR20][R4.64] ;  /* 0x000000140471e981 */ /* 0x000168000c1e1500 */
[----:B------:R-:W2:Y:S01]  /*142a0*/  LDL R5, [R1+0xea4] ;  /* 0x000ea40001057983 */ /* 0x000ea20000100800 */
[----:B------:R-:W-:Y:S02]  /*142b0*/  ISETP.GE.U32.AND P4, PT, R6, 0x7ffffe61, PT ;  /* 0x7ffffe610600780c */ /* 0x000fe40003f86070 */
[----:B------:R-:W-:-:S11]  /*142c0*/  PRMT R112, RZ, 0x7610, R112 ;  /* 0x00007610ff707816 */ /* 0x000fd60000000070 */
[----:B0-----:R-:W-:Y:S02]  /*142d0*/  @!P4 IMAD.MOV.U32 R4, RZ, RZ, R117 ;  /* 0x000000ffff04c224 */ /* 0x001fe400078e0075 */
[----:B------:R-:W3:Y:S01]  /*142e0*/  LDL.LU R117, [R1+0x1968] ;  /* 0x0019680001757983 */ /* 0x000ee20000300800 */
[----:B------:R-:W-:-:S03]  /*142f0*/  VIADD R6, R107, 0xffffff5f ;  /* 0xffffff5f6b067836 */ /* 0x000fc60000000000 */
[----:B--2---:R0:W5:Y:S04]  /*14300*/  @!P4 LDG.E.U16 R112, desc[UR20][R4.64] ;  /* 0x000000140470c981 */ /* 0x004168000c1e1500 */
[----:B------:R-:W2:Y:S01]  /*14310*/  LDL R5, [R1+0xeac] ;  /* 0x000eac0001057983 */ /* 0x000ea20000100800 */
[----:B------:R-:W-:Y:S02]  /*14320*/  ISETP.GE.U32.AND P1, PT, R6, 0x7ffffe60, PT ;  /* 0x7ffffe600600780c */ /* 0x000fe40003f26070 */
[----:B------:R-:W-:-:S11]  /*14330*/  PRMT R115, RZ, 0x7610, R115 ;  /* 0x00007610ff737816 */ /* 0x000fd60000000073 */
[----:B0-----:R-:W-:Y:S02]  /*14340*/  @!P1 IMAD.MOV.U32 R4, RZ, RZ, R116 ;  /* 0x000000ffff049224 */ /* 0x001fe400078e0074 */
[----:B------:R-:W3:Y:S01]  /*14350*/  LDL.LU R116, [R1+0x1964] ;  /* 0x0019640001747983 */ /* 0x000ee20000300800 */
[----:B------:R-:W-:-:S03]  /*14360*/  VIADD R6, R107, 0xffffff5e ;  /* 0xffffff5e6b067836 */ /* 0x000fc60000000000 */
[----:B--2---:R0:W5:Y:S04]  /*14370*/  @!P1 LDG.E.U16 R115, desc[UR20][R4.64] ;  /* 0x0000001404739981 */ /* 0x004168000c1e1500 */
        /* <DEDUP_REMOVED lines=11> */
[----:B---3--:R-:W-:-:S11]  /*14430*/  PRMT R117, RZ, 0x7610, R117 ;  /* 0x00007610ff757816 */ /* 0x008fd60000000075 */
        /* <DEDUP_REMOVED lines=20> */
[----:B------:R-:W0:Y:S04]  /*14580*/  LDL R4, [R1+0xed4] ;  /* 0x000ed40001047983 */ /* 0x000e280000100800 */
[----:B------:R-:W0:Y:S01]  /*14590*/  LDL R5, [R1+0xed8] ;  /* 0x000ed80001057983 */ /* 0x000e220000100800 */
[----:B------:R-:W-:Y:S02]  /*145a0*/  ISETP.GE.U32.AND P4, PT, R6, 0x7ffffe5b, PT ;  /* 0x7ffffe5b0600780c */ /* 0x000fe40003f86070 */
[----:B---3--:R-:W-:Y:S01]  /*145b0*/  PRMT R118, RZ, 0x7610, R118 ;  /* 0x00007610ff767816 */ /* 0x008fe20000000076 */
        /* <DEDUP_REMOVED lines=86> */
[----:B------:R-:W-:Y:S01]  /*14b20*/  ISETP.GE.U32.AND P3, PT, R6, 0x7ffffe51, PT ;  /* 0x7ffffe510600780c */ /* 0x000fe20003f66070 */
[----:B------:R-:W-:-:S05]  /*14b30*/  VIADD R6, R107, 0xffffff4f ;  /* 0xffffff4f6b067836 */ /* 0x000fca0000000000 */
[----:B------:R-:W-:Y:S01]  /*14b40*/  ISETP.GE.U32.AND P6, PT, R6, 0x7ffffe50, PT ;  /* 0x7ffffe500600780c */ /* 0x000fe20003fc6070 */
[----:B------:R-:W-:-:S05]  /*14b50*/  VIADD R6, R107, 0xffffff4e ;  /* 0xffffff4e6b067836 */ /* 0x000fca0000000000 */
[----:B------:R-:W-:Y:S01]  /*14b60*/  ISETP.GE.U32.AND P4, PT, R6, 0x7ffffe4f, PT ;  /* 0x7ffffe4f0600780c */ /* 0x000fe20003f86070 */
[----:B------:R-:W-:-:S05]  /*14b70*/  VIADD R6, R107, 0xffffff4d ;  /* 0xffffff4d6b067836 */ /* 0x000fca0000000000 */
[----:B------:R-:W-:Y:S01]  /*14b80*/  ISETP.GE.U32.AND P1, PT, R6, 0x7ffffe4e, PT ;  /* 0x7ffffe4e0600780c */ /* 0x000fe20003f26070 */
[----:B------:R-:W-:Y:S01]  /*14b90*/  VIADD R6, R107, 0xffffff4c ;  /* 0xffffff4c6b067836 */ /* 0x000fe20000000000 */
[----:B------:R-:W-:-:S04]  /*14ba0*/  PRMT R128, RZ, 0x7610, R128 ;  /* 0x00007610ff807816 */ /* 0x000fc80000000080 */
[----:B------:R-:W-:Y:S01]  /*14bb0*/  ISETP.GE.U32.AND P5, PT, R6, 0x7ffffe4d, PT ;  /* 0x7ffffe4d0600780c */ /* 0x000fe20003fa6070 */
[----:B------:R-:W-:-:S05]  /*14bc0*/  VIADD R6, R107, 0xffffff4b ;  /* 0xffffff4b6b067836 */ /* 0x000fca0000000000 */
[----:B------:R-:W-:Y:S02]  /*14bd0*/  ISETP.GE.U32.AND P2, PT, R6, 0x7ffffe4c, PT ;  /* 0x7ffffe4c0600780c */ /* 0x000fe40003f46070 */
[----:B------:R-:W-:Y:S02]  /*14be0*/  PRMT R6, RZ, 0x7610, R6 ;  /* 0x00007610ff067816 */ /* 0x000fe40000000006 */
[----:B0-----:R-:W-:-:S04]  /*14bf0*/  @!P3 LOP3.LUT R5, R5, R4, RZ, 0x3c, !PT ;  /* 0x000000040505b212 */ /* 0x001fc800078e3cff */
        /* <DEDUP_REMOVED lines=411> */
[----:B--2---:R-:W2:Y:S01]  /*165b0*/  @!P1 LDG.E.U16 R6, desc[UR20][R4.64] ;  /* 0x0000001404069981 */ /* 0x004ea2000c1e1500 */
[----:B------:R-:W-:-:S03]  /*165c0*/  PRMT R107, RZ, 0x7610, R107 ;  /* 0x00007610ff6b7816 */ /* 0x000fc6000000006b */
[----:B--2---:R0:W-:Y:S04]  /*165d0*/  @!P1 STL [R1+0x9c], R6 ;  /* 0x00009c0601009387 */ /* 0x0041e80000100800 */
[----:B------:R-:W2:Y:S04]  /*165e0*/  LDL R4, [R1+0x1034] ;  /* 0x0010340001047983 */ /* 0x000ea80000100800 */
[----:B------:R-:W2:Y:S04]  /*165f0*/  LDL R5, [R1+0x1038] ;  /* 0x0010380001057983 */ /* 0x000ea80000100800 */
[----:B------:R3:W-:Y:S01]  /*16600*/  STL.S16 [R1+0x98], R107 ;  /* 0x0000986b01007387 */ /* 0x0007e20000100600 */
[----:B0-----:R-:W0:Y:S08]  /*16610*/  LDC R6, c[0x0][0x3a0] ;  /* 0x0000e800ff067b82 */ /* 0x001e300000000800 */
[----:B---3--:R-:W3:Y:S01]  /*16620*/  LDC R107, c[0x0][0x3a0] ;  /* 0x0000e800ff6b7b82 */ /* 0x008ee20000000800 */
[----:B0-----:R-:W-:-:S05]  /*16630*/  VIADD R6, R6, 0xffffff29 ;  /* 0xffffff2906067836 */ /* 0x001fca0000000000 */
[----:B------:R-:W-:Y:S01]  /*16640*/  ISETP.GE.U32.AND P1, PT, R6, 0x7ffffe2a, PT ;  /* 0x7ffffe2a0600780c */ /* 0x000fe20003f26070 */
[----:B---3--:R-:W-:Y:S02]  /*16650*/  VIADD R6, R107, 0xffffff28 ;  /* 0xffffff286b067836 */ /* 0x008fe40000000000 */
[----:B------:R-:W3:Y:S01]  /*16660*/  LDL R107, [R1+0x98] ;  /* 0x00009800016b7983 */ /* 0x000ee20000100800 */
[----:B--2---:R-:W-:-:S04]  /*16670*/  @!P5 LOP3.LUT R5, R5, R4, RZ, 0x3c, !PT ;  /* 0x000000040505d212 */ /* 0x004fc800078e3cff */
[----:B------:R-:W-:-:S04]  /*16680*/  @!P5 LOP3.LUT R4, R5, R4, RZ, 0x3c, !PT ;  /* 0x000000040504d212 */ /* 0x000fc800078e3cff */
[----:B------:R-:W-:-:S05]  /*16690*/  @!P5 LOP3.LUT R5, R5, R4, RZ, 0x3c, !PT ;  /* 0x000000040505d212 */ /* 0x000fca00078e3cff */
[----:B---3--:R0:W2:Y:S02]  /*166a0*/  @!P5 LDG.E.U16 R107, desc[UR20][R4.64] ;  /* 0x00000014046bd981 */ /* 0x0080a4000c1e1500 */
[----:B0-----:R-:W-:Y:S02]  /*166b0*/  PRMT R4, RZ, 0x7610, R4 ;  /* 0x00007610ff047816 */ /* 0x001fe40000000004 */
[----:B--2---:R0:W-:Y:S04]  /*166c0*/  @!P5 STL [R1+0x98], R107 ;  /* 0x0000986b0100d387 */ /* 0x0041e80000100800 */
[----:B------:R-:W2:Y:S01]  /*166d0*/  LDL R5, [R1+0x103c] ;  /* 0x00103c0001057983 */ /* 0x000ea20000100800 */
[----:B0-----:R-:W0:Y:S01]  /*166e0*/  LDC R107, c[0x0][0x3a0] ;  /* 0x0000e800ff6b7b82 */ /* 0x001e220000000800 */
[----:B------:R-:W-:-:S02]  /*166f0*/  ISETP.GE.U32.AND P5, PT, R6, 0x7ffffe29, PT ;  /* 0x7ffffe290600780c */ /* 0x000fc40003fa6070 */
[----:B------:R3:W-:Y:S01]  /*16700*/  STL.S16 [R1+0xa4], R4 ;  /* 0x0000a40401007387 */ /* 0x0007e20000100600 */
[----:B0-----:R-:W-:-:S03]  /*16710*/  VIADD R6, R107, 0xffffff27 ;  /* 0xffffff276b067836 */ /* 0x001fc60000000000 */
[----:B------:R-:W2:Y:S01]  /*16720*/  LDL R107, [R1+0xa4] ;  /* 0x0000a400016b7983 */ /* 0x000ea20000100800 */
[----:B---3--:R-:W-:-:S03]  /*16730*/  @!P2 IMAD.MOV.U32 R4, RZ, RZ, R12 ;  /* 0x000000ffff04a224 */ /* 0x008fc600078e000c */
[----:B------:R-:W3:Y:S04]  /*16740*/  LDL.LU R12, [R1+0x1918] ;  /* 0x00191800010c7983 */ /* 0x000ee80000300800 */
[----:B--2---:R0:W2:Y:S02]  /*16750*/  @!P2 LDG.E.U16 R107, desc[UR20][R4.64] ;  /* 0x00000014046ba981 */ /* 0x0040a4000c1e1500 */
[----:B0-----:R-:W-:Y:S02]  /*16760*/  PRMT R4, RZ, 0x7610, R4 ;  /* 0x00007610ff047816 */ /* 0x001fe40000000004 */
        /* <DEDUP_REMOVED lines=18> */
[----:B---3--:R-:W-:Y:S02]  /*16890*/  @!P6 IMAD.MOV.U32 R4, RZ, RZ, R159 ;  /* 0x000000ffff04e224 */ /* 0x008fe400078e009f */
        /* <DEDUP_REMOVED lines=13> */
[----:B------:R-:W5:Y:S04]  /*16970*/  LDL.LU R160, [R1+0x1904] ;  /* 0x0019040001a07983 */ /* 0x000f680000300800 */
        /* <DEDUP_REMOVED lines=24> */
[----:B------:R-:W5:Y:S04]  /*16b00*/  LDL.LU R163, [R1+0x18f0] ;  /* 0x0018f00001a37983 */ /* 0x000f680000300800 */
        /* <DEDUP_REMOVED lines=10> */
[----:B------:R-:W5:Y:S04]  /*16bb0*/  LDL.LU R136, [R1+0x18ec] ;  /* 0x0018ec0001887983 */ /* 0x000f680000300800 */
[----:B------:R-:W5:Y:S04]  /*16bc0*/  LDL.LU R137, [R1+0x18e8] ;  /* 0x0018e80001897983 */ /* 0x000f680000300800 */
        /* <DEDUP_REMOVED lines=11> */
[----:B------:R-:W5:Y:S04]  /*16c80*/  LDL.LU R139, [R1+0x18e0] ;  /* 0x0018e000018b7983 */ /* 0x000f680000300800 */
[----:B---3--:R0:W2:Y:S02]  /*16c90*/  @!P3 LDG.E.U16 R107, desc[UR20][R4.64] ;  /* 0x00000014046bb981 */ /* 0x0080a4000c1e1500 */
[----:B0-----:R-:W-:-:S02]  /*16ca0*/  PRMT R4, RZ, 0x7610, R4 ;  /* 0x00007610ff047816 */ /* 0x001fc40000000004 */
[----:B--2---:R0:W-:Y:S02]  /*16cb0*/  @!P3 STL [R1+0xbc], R107 ;  /* 0x0000bc6b0100b387 */ /* 0x0041e40000100800 */
[----:B0-----:R-:W0:Y:S01]  /*16cc0*/  LDC R107, c[0x0][0x3a0] ;  /* 0x0000e800ff6b7b82 */ /* 0x001e220000000800 */
[----:B------:R-:W-:Y:S01]  /*16cd0*/  ISETP.GE.U32.AND P3, PT, R6, 0x7ffffe21, PT ;  /* 0x7ffffe210600780c */ /* 0x000fe20003f66070 */
[----:B------:R4:W-:Y:S01]  /*16ce0*/  STL.S16 [R1+0xc8], R4 ;  /* 0x0000c80401007387 */ /* 0x0009e20000100600 */
[----:B0-----:R-:W-:-:S03]  /*16cf0*/  VIADD R6, R107, 0xffffff1f ;  /* 0xffffff1f6b067836 */ /* 0x001fc60000000000 */
[----:B------:R-:W2:Y:S01]  /*16d00*/  LDL R107, [R1+0xc8] ;  /* 0x0000c800016b7983 */ /* 0x000ea20000100800 */
[----:B----4-:R-:W-:Y:S02]  /*16d10*/  @!P6 IMAD.MOV.U32 R4, RZ, RZ, R56 ;  /* 0x000000ffff04e224 */ /* 0x010fe400078e0038 */
[----:B------:R-:W-:Y:S02]  /*16d20*/  @!P6 IMAD.MOV.U32 R5, RZ, RZ, R140 ;  /* 0x000000ffff05e224 */ /* 0x000fe400078e008c */
[----:B------:R-:W5:Y:S04]  /*16d30*/  LDL.LU R140, [R1+0x18dc] ;  /* 0x0018dc00018c7983 */ /* 0x000f680000300800 */
        /* <DEDUP_REMOVED lines=8> */
[----:B------:R-:W4:Y:S01]  /*16dc0*/  LDL R107, [R1+0xc4] ;  /* 0x0000c400016b7983 */ /* 0x000f220000100800 */
[----:B--2---:R-:W-:Y:S02]  /*16dd0*/  @!P4 IMAD.MOV.U32 R4, RZ, RZ, R59 ;  /* 0x000000ffff04c224 */ /* 0x004fe400078e003b */
[----:B------:R-:W-:Y:S02]  /*16de0*/  @!P4 IMAD.MOV.U32 R5, RZ, RZ, R141 ;  /* 0x000000ffff05c224 */ /* 0x000fe400078e008d */
[----:B------:R-:W5:Y:S04]  /*16df0*/  LDL.LU R141, [R1+0x18d4] ;  /* 0x0018d400018d7983 */ /* 0x000f680000300800 */
[----:B------:R-:W2:Y:S04]  /*16e00*/  LDL.LU R59, [R1+0x18d0] ;  /* 0x0018d000013b7983 */ /* 0x000ea80000300800 */
[----:B----4-:R0:W4:Y:S02]  /*16e10*/  @!P4 LDG.E.U16 R107, desc[UR20][R4.64] ;  /* 0x00000014046bc981 */ /* 0x010124000c1e1500 */
[----:B0-----:R-:W-:-:S02]  /*16e20*/  PRMT R4, RZ, 0x7610, R4 ;  /* 0x00007610ff047816 */ /* 0x001fc40000000004 */
[----:B----4-:R0:W-:Y:S02]  /*16e30*/  @!P4 STL [R1+0xc4], R107 ;  /* 0x0000c46b0100c387 */ /* 0x0101e40000100800 */
[----:B0-----:R-:W0:Y:S01]  /*16e40*/  LDC R107, c[0x0][0x3a0] ;  /* 0x0000e800ff6b7b82 */ /* 0x001e220000000800 */
[----:B------:R-:W-:Y:S01]  /*16e50*/  ISETP.GE.U32.AND P4, PT, R6, 0x7ffffe1f, PT ;  /* 0x7ffffe1f0600780c */ /* 0x000fe20003f86070 */
[----:B------:R4:W-:Y:S01]  /*16e60*/  STL.S16 [R1+0xd4], R4 ;  /* 0x0000d40401007387 */ /* 0x0009e20000100600 */
[----:B0-----:R-:W-:-:S03]  /*16e70*/  VIADD R6, R107, 0xffffff1d ;  /* 0xffffff1d6b067836 */ /* 0x001fc60000000000 */
[----:B------:R-:W2:Y:S01]  /*16e80*/  LDL R107, [R1+0xd4] ;  /* 0x0000d400016b7983 */ /* 0x000ea20000100800 */
[----:B----4-:R-:W-:Y:S02]  /*16e90*/  @!P1 IMAD.MOV.U32 R4, RZ, RZ, R61 ;  /* 0x000000ffff049224 */ /* 0x010fe400078e003d */
[----:B------:R-:W-:Y:S02]  /*16ea0*/  @!P1 IMAD.MOV.U32 R5, RZ, RZ, R60 ;  /* 0x000000ffff059224 */ /* 0x000fe400078e003c */
[----:B------:R-:W4:Y:S04]  /*16eb0*/  LDL.LU R60, [R1+0x18cc] ;  /* 0x0018cc00013c7983 */ /* 0x000f280000300800 */
        /* <DEDUP_REMOVED lines=265> */
[----:B---3--:R0:W3:Y:S01]  /*17f50*/  @!P6 LDG.E.U16 R107, desc[UR20][R4.64] ;  /* 0x00000014046be981 */ /* 0x0080e2000c1e1500 */
[----:B------:R-:W-:Y:S01]  /*17f60*/  PRMT R7, RZ, 0x7610, R7 ;  /* 0x00007610ff077816 */ /* 0x000fe20000000007 */
[----:B0-----:R-:W-:-:S02]  /*17f70*/  @!P4 IMAD.MOV.U32 R4, RZ, RZ, R156 ;  /* 0x000000ffff04c224 */ /* 0x001fc400078e009c */
[----:B------:R-:W-:-:S05]  /*17f80*/  @!P4 IMAD.MOV.U32 R5, RZ, RZ, R157 ;  /* 0x000000ffff05c224 */ /* 0x000fca00078e009d */
[----:B------:R0:W2:Y:S01]  /*17f90*/  @!P4 LDG.E.U16 R7, desc[UR20][R4.64] ;  /* 0x000000140407c981 */ /* 0x0000a2000c1e1500 */
[----:B------:R-:W-:Y:S01]  /*17fa0*/  PRMT R106, RZ, 0x7610, R106 ;  /* 0x00007610ff6a7816 */ /* 0x000fe2000000006a */
[----:B0-----:R-:W-:Y:S02]  /*17fb0*/  @!P1 IMAD.MOV.U32 R5, RZ, RZ, R155 ;  /* 0x000000ffff059224 */ /* 0x001fe400078e009b */
[----:B---3--:R0:W-:Y:S02]  /*17fc0*/  @!P6 STL [R1+0x13c], R107 ;  /* 0x00013c6b0100e387 */ /* 0x0081e40000100800 */
[----:B0-----:R-:W0:Y:S01]  /*17fd0*/  LDC R107, c[0x0][0x3a0] ;  /* 0x0000e800ff6b7b82 */ /* 0x001e220000000800 */
[----:B------:R-:W-:Y:S02]  /*17fe0*/  ISETP.GE.U32.AND P6, PT, R6, 0x7ffffe08, PT ;  /* 0x7ffffe080600780c */ /* 0x000fe40003fc6070 */
[----:B------:R-:W-:Y:S01]  /*17ff0*/  PRMT R6, RZ, 0x7610, R6 ;  /* 0x00007610ff067816 */ /* 0x000fe20000000006 */
[----:B------:R-:W5:Y:S04]  /*18000*/  LDL.LU R157, [R1+0x1814] ;  /* 0x00181400019d7983 */ /* 0x000f680000300800 */
[----:B------:R-:W5:Y:S01]  /*18010*/  LDL.LU R156, [R1+0x1810] ;  /* 0x00181000019c7983 */ /* 0x000f620000300800 */
[----:B0-----:R-:W-:-:S05]  /*18020*/  VIADD R4, R107, 0xffffff06 ;  /* 0xffffff066b047836 */ /* 0x001fca0000000000 */
[----:B------:R-:W-:Y:S01]  /*18030*/  ISETP.GE.U32.AND P4, PT, R4, 0x7ffffe07, PT ;  /* 0x7ffffe070400780c */ /* 0x000fe20003f86070 */
[----:B------:R-:W-:-:S05]  /*18040*/  @!P1 IMAD.MOV.U32 R4, RZ, RZ, R162 ;  /* 0x000000ffff049224 */ /* 0x000fca00078e00a2 */
[----:B------:R0:W3:Y:S02]  /*18050*/  @!P1 LDG.E.U16 R6, desc[UR20][R4.64] ;  /* 0x0000001404069981 */ /* 0x0000e4000c1e1500 */
[----:B0-----:R-:W-:Y:S02]  /*18060*/  @!P5 IMAD.MOV.U32 R4, RZ, RZ, R153 ;  /* 0x000000ffff04d224 */ /* 0x001fe400078e0099 */
[----:B------:R-:W-:-:S05]  /*18070*/  @!P5 IMAD.MOV.U32 R5, RZ, RZ, R154 ;  /* 0x000000ffff05d224 */ /* 0x000fca00078e009a */
[----:B------:R0:W4:Y:S01]  /*18080*/  @!P5 LDG.E.U16 R106, desc[UR20][R4.64] ;  /* 0x00000014046ad981 */ /* 0x000122000c1e1500 */
[----:B--2---:R-:W-:Y:S02]  /*18090*/  ISETP.NE.AND P1, PT, R103, RZ, PT ;  /* 0x000000ff6700720c */ /* 0x004fe40003f25270 */
[----:B------:R-:W-:Y:S02]  /*180a0*/  LOP3.LUT R162, RZ, R103, RZ, 0x33, !PT ;  /* 0x00000067ffa27212 */ /* 0x000fe400078e33ff */
[----:B------:R-:W-:Y:S01]  /*180b0*/  PRMT R103, RZ, 0x7610, R103 ;  /* 0x00007610ff677816 */ /* 0x000fe20000000067 */
[----:B0-----:R-:W-:Y:S02]  /*180c0*/  @!P2 IMAD.MOV.U32 R4, RZ, RZ, R151 ;  /* 0x000000ffff04a224 */ /* 0x001fe400078e0097 */
[----:B------:R-:W-:-:S05]  /*180d0*/  @!P2 IMAD.MOV.U32 R5, RZ, RZ, R152 ;  /* 0x000000ffff05a224 */ /* 0x000fca00078e0098 */
[----:B------:R0:W2:Y:S01]  /*180e0*/  @!P2 LDG.E.U16 R103, desc[UR20][R4.64] ;  /* 0x000000140467a981 */ /* 0x0000a2000c1e1500 */
[C---:B------:R-:W-:Y:S02]  /*180f0*/  SEL R99, R162.reuse, R99, !P1 ;  /* 0x00000063a2637207 */ /* 0x040fe40004800000 */
[C---:B------:R-:W-:Y:S01]  /*18100*/  SEL R98, R162.reuse, R98, !P1 ;  /* 0x00000062a2627207 */ /* 0x040fe20004800000 */
[----:B------:R0:W-:Y:S04]  /*18110*/  STL [R1+0x138], R7 ;  /* 0x0001380701007387 */ /* 0x0001e80000100800 */
[----:B------:R-:W5:Y:S01]  /*18120*/  LDL.LU R155, [R1+0x180c] ;  /* 0x00180c00019b7983 */ /* 0x000f620000300800 */
[----:B------:R-:W-:Y:S01]  /*18130*/  IMAD R99, R99, UR41, RZ ;  /* 0x0000002963637c24 */ /* 0x000fe2000f8e02ff */
[----:B------:R-:W-:-:S02]  /*18140*/  SEL R97, R162, R97, !P1 ;  /* 0x00000061a2617207 */ /* 0x000fc40004800000 */
[C---:B------:R-:W-:Y:S02]  /*18150*/  SEL R96, R162.reuse, R96, !P1 ;  /* 0x00000060a2607207 */ /* 0x040fe40004800000 */
[C---:B------:R-:W-:Y:S02]  /*18160*/  SEL R95, R162.reuse, R95, !P1 ;  /* 0x0000005fa25f7207 */ /* 0x040fe40004800000 */
[----:B------:R-:W-:Y:S01]  /*18170*/  SEL R94, R162, R94, !P1 ;  /* 0x0000005ea25e7207 */ /* 0x000fe20004800000 */
[----:B0-----:R-:W-:Y:S02]  /*18180*/  IMAD R5, R98, UR42, RZ ;  /* 0x0000002a62057c24 */ /* 0x001fe4000f8e02ff */
[----:B------:R-:W-:Y:S01]  /*18190*/  VIADD R4, R107, 0xffffff04 ;  /* 0xffffff046b047836 */ /* 0x000fe20000000000 */
[C---:B------:R-:W-:Y:S02]  /*181a0*/  SEL R93, R162.reuse, R93, !P1 ;  /* 0x0000005da25d7207 */ /* 0x040fe40004800000 */
[----:B------:R-:W-:-:S02]  /*181b0*/  SEL R92, R162, R92, !P1 ;  /* 0x0000005ca25c7207 */ /* 0x000fc40004800000 */
[C---:B------:R-:W-:Y:S02]  /*181c0*/  SEL R91, R162.reuse, R91, !P1 ;  /* 0x0000005ba25b7207 */ /* 0x040fe40004800000 */
[----:B------:R-:W-:Y:S02]  /*181d0*/  SEL R90, R162, R90, !P1 ;  /* 0x0000005aa25a7207 */ /* 0x000fe40004800000 */
[----:B------:R-:W-:Y:S01]  /*181e0*/  ISETP.GE.U32.AND P2, PT, R4, 0x7ffffe05, PT ;  /* 0x7ffffe050400780c */ /* 0x000fe20003f46070 */
[----:B------:R-:W-:Y:S01]  /*181f0*/  IMAD R4, R96, UR44, RZ ;  /* 0x0000002c60047c24 */ /* 0x000fe2000f8e02ff */
[C---:B------:R-:W-:Y:S02]  /*18200*/  SEL R89, R162.reuse, R89, !P1 ;  /* 0x00000059a2597207 */ /* 0x040fe40004800000 */
[----:B------:R-:W-:Y:S02]  /*18210*/  SEL R88, R162, R88, !P1 ;  /* 0x00000058a2587207 */ /* 0x000fe40004800000 */
[----:B------:R-:W-:-:S02]  /*18220*/  PRMT R17, RZ, 0x7610, R17 ;  /* 0x00007610ff117816 */ /* 0x000fc40000000011 */
[C---:B------:R-:W-:Y:S02]  /*18230*/  SEL R87, R162.reuse, R87, !P1 ;  /* 0x00000057a2577207 */ /* 0x040fe40004800000 */
[C---:B------:R-:W-:Y:S02]  /*18240*/  SEL R86, R162.reuse, R86, !P1 ;  /* 0x00000056a2567207 */ /* 0x040fe40004800000 */
[C---:B------:R-:W-:Y:S02]  /*18250*/  SEL R85, R162.reuse, R85, !P1 ;  /* 0x00000055a2557207 */ /* 0x040fe40004800000 */
[C---:B------:R-:W-:Y:S02]  /*18260*/  SEL R84, R162.reuse, R84, !P1 ;  /* 0x00000054a2547207 */ /* 0x040fe40004800000 */
[C---:B------:R-:W-:Y:S02]  /*18270*/  SEL R83, R162.reuse, R83, !P1 ;  /* 0x00000053a2537207 */ /* 0x040fe40004800000 */
[----:B------:R-:W-:-:S02]  /*18280*/  SEL R81, R162, R81, !P1 ;  /* 0x00000051a2517207 */ /* 0x000fc40004800000 */
[C---:B------:R-:W-:Y:S02]  /*18290*/  SEL R80, R162.reuse, R80, !P1 ;  /* 0x00000050a2507207 */ /* 0x040fe40004800000 */
[C---:B------:R-:W-:Y:S02]  /*182a0*/  SEL R79, R162.reuse, R79, !P1 ;  /* 0x0000004fa24f7207 */ /* 0x040fe40004800000 */
[C---:B------:R-:W-:Y:S02]  /*182b0*/  SEL R78, R162.reuse, R78, !P1 ;  /* 0x0000004ea24e7207 */ /* 0x040fe40004800000 */
[C---:B------:R-:W-:Y:S02]  /*182c0*/  SEL R76, R162.reuse, R76, !P1 ;  /* 0x0000004ca24c7207 */ /* 0x040fe40004800000 */
[----:B------:R-:W-:Y:S02]  /*182d0*/  PRMT R12, RZ, 0x7610, R12 ;  /* 0x00007610ff0c7816 */ /* 0x000fe4000000000c */
[----:B------:R-:W-:-:S02]  /*182e0*/  SEL R75, R162, R75, !P1 ;  /* 0x0000004ba24b7207 */ /* 0x000fc40004800000 */
[C---:B------:R-:W-:Y:S02]  /*182f0*/  SEL R74, R162.reuse, R74, !P1 ;  /* 0x0000004aa24a7207 */ /* 0x040fe40004800000 */
[----:B------:R-:W-:Y:S02]  /*18300*/  PRMT R8, RZ, 0x7610, R8 ;  /* 0x00007610ff087816 */ /* 0x000fe40000000008 */
[C---:B------:R-:W-:Y:S02]  /*18310*/  SEL R71, R162.reuse, R71, !P1 ;  /* 0x00000047a2477207 */ /* 0x040fe40004800000 */
[----:B------:R-:W-:Y:S02]  /*18320*/  PRMT R9, RZ, 0x7610, R9 ;  /* 0x00007610ff097816 */ /* 0x000fe40000000009 */
[----:B------:R-:W-:Y:S01]  /*18330*/  SEL R70, R162, R70, !P1 ;  /* 0x00000046a2467207 */ /* 0x000fe20004800000 */
[----:B------:R-:W0:Y:S01]  /*18340*/  LDC R7, c[0x0][0x3a8] ;  /* 0x0000ea00ff077b82 */ /* 0x000e220000000800 */
[----:B---3--:R3:W-:Y:S04]  /*18350*/  STL [R1+0x140], R6 ;  /* 0x0001400601007387 */ /* 0x0087e80000100800 */
[----:B------:R-:W5:Y:S04]  /*18360*/  LDL.LU R154, [R1+0x1808] ;  /* 0x00180800019a7983 */ /* 0x000f680000300800 */
[----:B------:R-:W5:Y:S01]  /*18370*/  LDL.LU R153, [R1+0x1804] ;  /* 0x0018040001997983 */ /* 0x000f620000300800 */
[----:B------:R-:W-:-:S02]  /*18380*/  IMAD R95, R95, UR45, RZ ;  /* 0x0000002d5f5f7c24 */ /* 0x000fc4000f8e02ff */
[----:B------:R-:W-:Y:S02]  /*18390*/  IMAD R91, R91, UR49, RZ ;  /* 0x000000315b5b7c24 */ /* 0x000fe4000f8e02ff */
[----:B------:R-:W-:Y:S01]  /*183a0*/  IMAD R87, R87, UR53, RZ ;  /* 0x0000003557577c24 */ /* 0x000fe2000f8e02ff */
[C---:B------:R-:W-:Y:S02]  /*183b0*/  SEL R69, R162.reuse, R69, !P1 ;  /* 0x00000045a2457207 */ /* 0x040fe40004800000 */
[C---:B------:R-:W-:Y:S01]  /*183c0*/  SEL R68, R162.reuse, R68, !P1 ;  /* 0x00000044a2447207 */ /* 0x040fe20004800000 */
[----:B0-----:R-:W-:Y:S01]  /*183d0*/  IMAD R7, R7, 0xfe, RZ ;  /* 0x000000fe07077824 */ /* 0x001fe200078e02ff */
[C---:B------:R-:W-:Y:S01]  /*183e0*/  SEL R65, R162.reuse, R65, !P1 ;  /* 0x00000041a2417207 */ /* 0x040fe20004800000 */
[----:B---3--:R-:W-:Y:S01]  /*183f0*/  VIADD R6, R107, 0xffffff05 ;  /* 0xffffff056b067836 */ /* 0x008fe20000000000 */
[C---:B------:R-:W-:Y:S02]  /*18400*/  SEL R63, R162.reuse, R63, !P1 ;  /* 0x0000003fa23f7207 */ /* 0x040fe40004800000 */
[----:B------:R-:W-:-:S02]  /*18410*/  SEL R62, R162, R62, !P1 ;  /* 0x0000003ea23e7207 */ /* 0x000fc40004800000 */
[C---:B------:R-:W-:Y:S02]  /*18420*/  SEL R61, R162.reuse, R61, !P1 ;  /* 0x0000003da23d7207 */ /* 0x040fe40004800000 */
[----:B------:R-:W-:Y:S02]  /*18430*/  PRMT R131, RZ, 0x7610, R131 ;  /* 0x00007610ff837816 */ /* 0x000fe40000000083 */
[----:B----4-:R-:W-:Y:S01]  /*18440*/  SEL R60, R162, R60, !P1 ;  /* 0x0000003ca23c7207 */ /* 0x010fe20004800000 */
[----:B------:R0:W-:Y:S04]  /*18450*/  STL [R1+0x134], R106 ;  /* 0x0001346a01007387 */ /* 0x0001e80000100800 */
[----:B------:R-:W-:Y:S04]  /*18460*/  STL [R1+0x2d4], R99 ;  /* 0x0002d46301007387 */ /* 0x000fe80000100800 */
[----:B------:R-:W5:Y:S04]  /*18470*/  LDL.LU R152, [R1+0x1800] ;  /* 0x0018000001987983 */ /* 0x000f680000300800 */
[----:B------:R-:W5:Y:S04]  /*18480*/  LDL.LU R151, [R1+0x17fc] ;  /* 0x0017fc0001977983 */ /* 0x000f680000300800 */
[----:B------:R3:W-:Y:S01]  /*18490*/  STL [R1+0x2d0], R5 ;  /* 0x0002d00501007387 */ /* 0x0007e20000100800 */
[----:B------:R-:W-:-:S02]  /*184a0*/  ISETP.GE.U32.AND P5, PT, R6, 0x7ffffe06, PT ;  /* 0x7ffffe060600780c */ /* 0x000fc40003fa6070 */
[----:B------:R-:W-:Y:S01]  /*184b0*/  SEL R59, R162, R59, !P1 ;  /* 0x0000003ba23b7207 */ /* 0x000fe20004800000 */
[----:B------:R-:W4:Y:S01]  /*184c0*/  LDCU UR41, c[0x0][0x3b0] ;  /* 0x00007600ff2977ac */ /* 0x000f220008000800 */
[----:B------:R-:W1:Y:S01]  /*184d0*/  LDCU UR42, c[0x0][0x3b0] ;  /* 0x00007600ff2a77ac */ /* 0x000e620008000800 */
[----:B------:R-:W1:Y:S01]  /*184e0*/  LDCU UR44, c[0x0][0x3b0] ;  /* 0x00007600ff2c77ac */ /* 0x000e620008000800 */
[----:B0-----:R-:W0:Y:S01]  /*184f0*/  LDC R106, c[0x0][0x3a8] ;  /* 0x0000ea00ff6a7b82 */ /* 0x001e220000000800 */
[----:B------:R-:W0:Y:S01]  /*18500*/  LDCU UR45, c[0x0][0x3b0] ;  /* 0x00007600ff2d77ac */ /* 0x000e220008000800 */
[----:B------:R-:W0:Y:S01]  /*18510*/  LDCU UR49, c[0x0][0x3b0] ;  /* 0x00007600ff3177ac */ /* 0x000e220008000800 */
[----:B------:R-:W0:Y:S01]  /*18520*/  LDCU UR53, c[0x0][0x3b0] ;  /* 0x00007600ff3577ac */ /* 0x000e220008000800 */
[----:B---3--:R-:W-:Y:S01]  /*18530*/  IMAD R5, R97, UR43, RZ ;  /* 0x0000002b61057c24 */ /* 0x008fe2000f8e02ff */
[----:B------:R-:W-:Y:S02]  /*18540*/  PRMT R97, RZ, 0x7610, R97 ;  /* 0x00007610ff617816 */ /* 0x000fe40000000061 */
[----:B------:R-:W-:Y:S01]  /*18550*/  PRMT R6, RZ, 0x7610, R6 ;  /* 0x00007610ff067816 */ /* 0x000fe20000000006 */
[----:B------:R-:W3:Y:S01]  /*18560*/  LDCU UR43, c[0x0][0x3b0] ;  /* 0x00007600ff2b77ac */ /* 0x000ee20008000800 */
[----:B------:R1:W-:Y:S04]  /*18570*/  STL [R1+0x2e4], R5 ;  /* 0x0002e40501007387 */ /* 0x0003e80000100800 */
[----:B------:R2:W-:Y:S01]  /*18580*/  STL [R1+0x300], R4 ;  /* 0x0003000401007387 */ /* 0x0005e20000100800 */
[----:B-1----:R-:W-:-:S02]  /*18590*/  @!P3 IMAD.MOV.U32 R5, RZ, RZ, R150 ;  /* 0x000000ffff05b224 */ /* 0x002fc400078e0096 */
[----:B--2---:R-:W-:-:S05]  /*185a0*/  @!P3 IMAD.MOV.U32 R4, RZ, RZ, R149 ;  /* 0x000000ffff04b224 */ /* 0x004fca00078e0095 */
[----:B------:R1:W2:Y:S04]  /*185b0*/  @!P3 LDG.E.U16 R97, desc[UR20][R4.64] ;  /* 0x000000140461b981 */ /* 0x0002a8000c1e1500 */
[----:B------:R-:W-:Y:S04]  /*185c0*/  STL [R1+0x308], R95 ;  /* 0x0003085f01007387 */ /* 0x000fe80000100800 */
[----:B------:R-:W5:Y:S04]  /*185d0*/  LDL.LU R150, [R1+0x17f8] ;  /* 0x0017f80001967983 */ /* 0x000f680000300800 */
[----:B------:R-:W5:Y:S01]  /*185e0*/  LDL.LU R149, [R1+0x17f4] ;  /* 0x0017f40001957983 */ /* 0x000f620000300800 */
[----:B-1----:R-:W-:-:S02]  /*185f0*/  IMAD R5, R94, UR46, RZ ;  /* 0x0000002e5e057c24 */ /* 0x002fc4000f8e02ff */
[----:B------:R-:W-:Y:S01]  /*18600*/  VIADD R4, R107, 0xffffff03 ;  /* 0xffffff036b047836 */ /* 0x000fe20000000000 */
[----:B------:R-:W1:Y:S02]  /*18610*/  LDCU UR46, c[0x0][0x3b0] ;  /* 0x00007600ff2e77ac */ /* 0x000e640008000800 */
[----:B------:R0:W-:Y:S02]  /*18620*/  STL [R1+0x304], R5 ;  /* 0x0003040501007387 */ /* 0x0001e40000100800 */
[----:B------:R-:W-:Y:S01]  /*18630*/  ISETP.GE.U32.AND P3, PT, R4, 0x7ffffe04, PT ;  /* 0x7ffffe040400780c */ /* 0x000fe20003f66070 */
[----:B------:R-:W-:Y:S01]  /*18640*/  IMAD R4, R92, UR48, RZ ;  /* 0x000000305c047c24 */ /* 0x000fe2000f8e02ff */
[----:B------:R-:W-:Y:S01]  /*18650*/  STL [R1+0x130], R103 ;  /* 0x0001306701007387 */ /* 0x000fe20000100800 */
[----:B------:R-:W1:Y:S01]  /*18660*/  LDCU UR48, c[0x0][0x3b0] ;  /* 0x00007600ff3077ac */ /* 0x000e620008000800 */
[----:B0-----:R-:W-:Y:S01]  /*18670*/  IMAD R5, R93, UR47, RZ ;  /* 0x0000002f5d057c24 */ /* 0x001fe2000f8e02ff */
[----:B------:R-:W-:Y:S01]  /*18680*/  PRMT R93, RZ, 0x7610, R93 ;  /* 0x00007610ff5d7816 */ /* 0x000fe2000000005d */
[----:B------:R-:W0:Y:S03]  /*18690*/  LDCU UR47, c[0x0][0x3b0] ;  /* 0x00007600ff2f77ac */ /* 0x000e260008000800 */
[----:B------:R1:W-:Y:S04]  /*186a0*/  STL [R1+0x310], R5 ;  /* 0x0003100501007387 */ /* 0x0003e80000100800 */
[----:B------:R3:W-:Y:S01]  /*186b0*/  STL [R1+0x318], R4 ;  /* 0x0003180401007387 */ /* 0x0007e20000100800 */
[----:B-1----:R-:W-:-:S02]  /*186c0*/  @!P6 IMAD.MOV.U32 R5, RZ, RZ, R148 ;  /* 0x000000ffff05e224 */ /* 0x002fc400078e0094 */
[----:B---3--:R-:W-:-:S05]  /*186d0*/  @!P6 IMAD.MOV.U32 R4, RZ, RZ, R161 ;  /* 0x000000ffff04e224 */ /* 0x008fca00078e00a1 */
[----:B------:R1:W3:Y:S04]  /*186e0*/  @!P6 LDG.E.U16 R93, desc[UR20][R4.64] ;  /* 0x00000014045de981 */ /* 0x0002e8000c1e1500 */
[----:B------:R-:W-:Y:S04]  /*186f0*/  STL [R1+0x320], R91 ;  /* 0x0003205b01007387 */ /* 0x000fe80000100800 */
[----:B------:R-:W5:Y:S01]  /*18700*/  LDL.LU R148, [R1+0x17f0] ;  /* 0x0017f00001947983 */ /* 0x000f620000300800 */
[----:B-1----:R-:W-:Y:S02]  /*18710*/  IMAD R5, R90, UR50, RZ ;  /* 0x000000325a057c24 */ /* 0x002fe4000f8e02ff */
[----:B------:R-:W-:-:S02]  /*18720*/  VIADD R4, R107, 0xffffff02 ;  /* 0xffffff026b047836 */ /* 0x000fc40000000000 */
[----:B------:R-:W-:Y:S01]  /*18730*/  IMAD.MOV.U32 R161, RZ, RZ, R111 ;  /* 0x000000ffffa17224 */ /* 0x000fe200078e006f */
[----:B------:R-:W1:Y:S01]  /*18740*/  LDCU UR50, c[0x0][0x3b0] ;  /* 0x00007600ff3277ac */ /* 0x000e620008000800 */
[----:B------:R0:W-:Y:S01]  /*18750*/  STL [R1+0x31c], R5 ;  /* 0x00031c0501007387 */ /* 0x0001e20000100800 */
[----:B------:R-:W-:Y:S01]  /*18760*/  ISETP.GE.U32.AND P6, PT, R4, 0x7ffffe03, PT ;  /* 0x7ffffe030400780c */ /* 0x000fe20003fc6070 */
[----:B------:R-:W-:Y:S01]  /*18770*/  IMAD R4, R88, UR52, RZ ;  /* 0x0000003458047c24 */ /* 0x000fe2000f8e02ff */
[----:B------:R-:W1:Y:S01]  /*18780*/  LDCU UR52, c[0x0][0x3b0] ;  /* 0x00007600ff3477ac */ /* 0x000e620008000800 */
[----:B0-----:R-:W-:Y:S01]  /*18790*/  IMAD R5, R89, UR51, RZ ;  /* 0x0000003359057c24 */ /* 0x001fe2000f8e02ff */
[----:B------:R-:W0:Y:S01]  /*187a0*/  LDCU UR51, c[0x0][0x3b0] ;  /* 0x00007600ff3377ac */ /* 0x000e220008000800 */
[----:B--2---:R-:W-:Y:S04]  /*187b0*/  STL [R1+0x10c], R97 ;  /* 0x00010c6101007387 */ /* 0x004fe80000100800 */
[----:B------:R2:W-:Y:S04]  /*187c0*/  STL [R1+0x328], R5 ;  /* 0x0003280501007387 */ /* 0x0005e80000100800 */
[----:B------:R0:W-:Y:S01]  /*187d0*/  STL [R1+0x330], R4 ;  /* 0x0003300401007387 */ /* 0x0001e20000100800 */
[----:B--2---:R-:W-:-:S02]  /*187e0*/  @!P4 IMAD.MOV.U32 R5, RZ, RZ, R19 ;  /* 0x000000ffff05c224 */ /* 0x004fc400078e0013 */
[----:B0-----:R-:W-:-:S05]  /*187f0*/  @!P4 IMAD.MOV.U32 R4, RZ, RZ, R18 ;  /* 0x000000ffff04c224 */ /* 0x001fca00078e0012 */
[----:B------:R0:W2:Y:S04]  /*18800*/  @!P4 LDG.E.U16 R17, desc[UR20][R4.64] ;  /* 0x000000140411c981 */ /* 0x0000a8000c1e1500 */
[----:B------:R-:W-:Y:S01]  /*18810*/  STL [R1+0x338], R87 ;  /* 0x0003385701007387 */ /* 0x000fe20000100800 */
[----:B0-----:R-:W-:Y:S02]  /*18820*/  IMAD R5, R86, UR54, RZ ;  /* 0x0000003656057c24 */ /* 0x001fe4000f8e02ff */
[----:B------:R-:W-:Y:S01]  /*18830*/  VIADD R4, R107, 0xffffff01 ;  /* 0xffffff016b047836 */ /* 0x000fe20000000000 */
[----:B------:R-:W0:Y:S02]  /*18840*/  LDCU UR54, c[0x0][0x3b0] ;  /* 0x00007600ff3677ac */ /* 0x000e240008000800 */
[----:B------:R1:W-:Y:S02]  /*18850*/  STL [R1+0x334], R5 ;  /* 0x0003340501007387 */ /* 0x0003e40000100800 */
[----:B------:R-:W-:Y:S01]  /*18860*/  ISETP.GE.U32.AND P4, PT, R4, 0x7ffffe02, PT ;  /* 0x7ffffe020400780c */ /* 0x000fe20003f86070 */
[----:B------:R-:W-:Y:S01]  /*18870*/  IMAD R4, R84, UR56, RZ ;  /* 0x0000003854047c24 */ /* 0x000fe2000f8e02ff */
[----:B------:R-:W0:Y:S01]  /*18880*/  LDCU UR56, c[0x0][0x3b0] ;  /* 0x00007600ff3877ac */ /* 0x000e220008000800 */
[----:B-1----:R-:W-:Y:S01]  /*18890*/  IMAD R5, R85, UR55, RZ ;  /* 0x0000003755057c24 */ /* 0x002fe2000f8e02ff */
[----:B------:R-:W1:Y:S04]  /*188a0*/  LDCU UR55, c[0x0][0x3b0] ;  /* 0x00007600ff3777ac */ /* 0x000e680008000800 */
[----:B------:R0:W-:Y:S04]  /*188b0*/  STL [R1+0x340], R5 ;  /* 0x0003400501007387 */ /* 0x0001e80000100800 */
[----:B---3--:R-:W-:Y:S04]  /*188c0*/  STL [R1+0xf0], R93 ;  /* 0x0000f05d01007387 */ /* 0x008fe80000100800 */
[----:B------:R3:W-:Y:S01]  /*188d0*/  STL [R1+0x348], R4 ;  /* 0x0003480401007387 */ /* 0x0007e20000100800 */
[----:B0-----:R-:W-:-:S02]  /*188e0*/  @!P5 IMAD.MOV.U32 R5, RZ, RZ, R16 ;  /* 0x000000ffff05d224 */ /* 0x001fc400078e0010 */
[----:B---3--:R-:W-:-:S05]  /*188f0*/  @!P5 IMAD.MOV.U32 R4, RZ, RZ, R15 ;  /* 0x000000ffff04d224 */ /* 0x008fca00078e000f */
[----:B------:R0:W3:Y:S04]  /*18900*/  @!P5 LDG.E.U16 R6, desc[UR20][R4.64] ;  /* 0x000000140406d981 */ /* 0x0000e8000c1e1500 */
[----:B--2---:R2:W-:Y:S02]  /*18910*/  STL [R1+0xcc], R17 ;  /* 0x0000cc1101007387 */ /* 0x0045e40000100800 */
[----:B--2---:R-:W-:Y:S02]  /*18920*/  IMAD R17, R83, UR57, RZ ;  /* 0x0000003953117c24 */ /* 0x004fe4000f8e02ff */
[----:B0-----:R-:W-:Y:S02]  /*18930*/  IMAD R5, R81, UR58, RZ ;  /* 0x0000003a51057c24 */ /* 0x001fe4000f8e02ff */
[----:B------:R-:W-:Y:S01]  /*18940*/  VIADD R4, R107, 0xffffff00 ;  /* 0xffffff006b047836 */ /* 0x000fe20000000000 */
[----:B------:R-:W0:Y:S01]  /*18950*/  LDCU UR57, c[0x0][0x3b0] ;  /* 0x00007600ff3977ac */ /* 0x000e220008000800 */
[----:B------:R-:W2:Y:S01]  /*18960*/  LDCU UR58, c[0x0][0x3b0] ;  /* 0x00007600ff3a77ac */ /* 0x000ea20008000800 */
[----:B------:R1:W-:Y:S04]  /*18970*/  STL [R1+0x350], R17 ;  /* 0x0003501101007387 */ /* 0x0003e80000100800 */
[----:B-1----:R-:W2:Y:S04]  /*18980*/  LDL R17, [R1+0x1714] ;  /* 0x0017140001117983 */ /* 0x002ea80000100800 */
[----:B------:R1:W-:Y:S01]  /*18990*/  STL [R1+0x34c], R5 ;  /* 0x00034c0501007387 */ /* 0x0003e20000100800 */
[----:B------:R-:W-:Y:S01]  /*189a0*/  ISETP.GE.U32.AND P5, PT, R4, 0x7ffffe01, PT ;  /* 0x7ffffe010400780c */ /* 0x000fe20003fa6070 */
[----:B------:R-:W-:Y:S01]  /*189b0*/  IMAD R4, R79, UR60, RZ ;  /* 0x0000003c4f047c24 */ /* 0x000fe2000f8e02ff */
[----:B------:R-:W0:Y:S01]  /*189c0*/  LDCU UR60, c[0x0][0x3b0] ;  /* 0x00007600ff3c77ac */ /* 0x000e220008000800 */
[----:B-1----:R-:W-:Y:S01]  /*189d0*/  IMAD R5, R80, UR59, RZ ;  /* 0x0000003b50057c24 */ /* 0x002fe2000f8e02ff */
[----:B------:R-:W1:Y:S04]  /*189e0*/  LDCU UR59, c[0x0][0x3b0] ;  /* 0x00007600ff3b77ac */ /* 0x000e680008000800 */
[----:B------:R0:W-:Y:S04]  /*189f0*/  STL [R1+0x35c], R5 ;  /* 0x00035c0501007387 */ /* 0x0001e80000100800 */
[----:B---3--:R3:W-:Y:S04]  /*18a00*/  STL [R1+0xb0], R6 ;  /* 0x0000b00601007387 */ /* 0x0087e80000100800 */
[----:B------:R1:W-:Y:S01]  /*18a10*/  STL [R1+0x374], R4 ;  /* 0x0003740401007387 */ /* 0x0003e20000100800 */
[----:B0-----:R-:W-:Y:S01]  /*18a20*/  @!P2 IMAD.MOV.U32 R5, RZ, RZ, R14 ;  /* 0x000000ffff05a224 */ /* 0x001fe200078e000e */
[----:B---3--:R-:W0:Y:S01]  /*18a30*/  LDC R6, c[0x0][0x3a8] ;  /* 0x0000ea00ff067b82 */ /* 0x008e220000000800 */
[----:B-1----:R-:W-:Y:S01]  /*18a40*/  IMAD R4, R78, UR61, RZ ;  /* 0x0000003d4e047c24 */ /* 0x002fe2000f8e02ff */
[----:B------:R-:W1:Y:S04]  /*18a50*/  LDCU UR61, c[0x0][0x3b0] ;  /* 0x00007600ff3d77ac */ /* 0x000e680008000800 */
[----:B------:R3:W-:Y:S04]  /*18a60*/  STL [R1+0x500], R4 ;  /* 0x0005000401007387 */ /* 0x0007e80000100800 */
[----:B------:R-:W4:Y:S01]  /*18a70*/  LDL R16, [R1+0x170c] ;  /* 0x00170c0001107983 */ /* 0x000f220000100800 */
[----:B---3--:R-:W-:Y:S01]  /*18a80*/  IMAD R4, R76, UR62, RZ ;  /* 0x0000003e4c047c24 */ /* 0x008fe2000f8e02ff */
[----:B------:R-:W3:Y:S04]  /*18a90*/  LDCU UR62, c[0x0][0x3b0] ;  /* 0x00007600ff3e77ac */ /* 0x000ee80008000800 */
[----:B------:R1:W-:Y:S04]  /*18aa0*/  STL [R1+0x370], R4 ;  /* 0x0003700401007387 */ /* 0x0003e80000100800 */
[----:B------:R-:W3:Y:S01]  /*18ab0*/  LDL R19, [R1+0x1700] ;  /* 0x0017000001137983 */ /* 0x000ee20000100800 */
[----:B-1----:R-:W-:-:S05]  /*18ac0*/  @!P2 IMAD.MOV.U32 R4, RZ, RZ, R13 ;  /* 0x000000ffff04a224 */ /* 0x002fca00078e000d */
[----:B------:R1:W3:Y:S02]  /*18ad0*/  @!P2 LDG.E.U16 R12, desc[UR20][R4.64] ;  /* 0x00000014040ca981 */ /* 0x0002e4000c1e1500 */
[----:B-1----:R-:W-:Y:S02]  /*18ae0*/  IMAD R4, R75, UR63, RZ ;  /* 0x0000003f4b047c24 */ /* 0x002fe4000f8e02ff */
[----:B------:R-:W-:Y:S01]  /*18af0*/  @!P3 IMAD.MOV.U32 R5, RZ, RZ, R11 ;  /* 0x000000ffff05b224 */ /* 0x000fe200078e000b */
[----:B------:R-:W1:Y:S02]  /*18b00*/  LDCU UR63, c[0x0][0x3b0] ;  /* 0x00007600ff3f77ac */ /* 0x000e640008000800 */
[----:B------:R0:W-:Y:S02]  /*18b10*/  STL [R1+0x36c], R4 ;  /* 0x00036c0401007387 */ /* 0x0001e40000100800 */
[----:B0-----:R-:W-:Y:S01]  /*18b20*/  IMAD R4, R74, UR64, RZ ;  /* 0x000000404a047c24 */ /* 0x001fe2000f8e02ff */
[----:B------:R-:W0:Y:S04]  /*18b30*/  LDCU UR64, c[0x0][0x3b0] ;  /* 0x00007600ff4077ac */ /* 0x000e280008000800 */
[----:B------:R1:W-:Y:S02]  /*18b40*/  STL [R1+0x37c], R4 ;  /* 0x00037c0401007387 */ /* 0x0003e40000100800 */
[----:B-1----:R-:W-:-:S05]  /*18b50*/  @!P3 IMAD.MOV.U32 R4, RZ, RZ, R10 ;  /* 0x000000ffff04b224 */ /* 0x002fca00078e000a */
[----:B------:R1:W3:Y:S01]  /*18b60*/  @!P3 LDG.E.U16 R8, desc[UR20][R4.64] ;  /* 0x000000140408b981 */ /* 0x0002e2000c1e1500 */
[----:B------:R-:W-:Y:S02]  /*18b70*/  IMAD.MOV.U32 R10, RZ, RZ, R108 ;  /* 0x000000ffff0a7224 */ /* 0x000fe400078e006c */
[----:B-1----:R-:W-:Y:S02]  /*18b80*/  IMAD R4, R71, UR65, RZ ;  /* 0x0000004147047c24 */ /* 0x002fe4000f8e02ff */
[----:B------:R-:W-:Y:S01]  /*18b90*/  IMAD R5, R106, 0xfd, RZ ;  /* 0x000000fd6a057824 */ /* 0x000fe200078e02ff */
[----:B------:R-:W1:Y:S02]  /*18ba0*/  LDCU UR65, c[0x0][0x3b0] ;  /* 0x00007600ff4177ac */ /* 0x000e640008000800 */
[----:B------:R0:W-:Y:S02]  /*18bb0*/  STL [R1+0x384], R4 ;  /* 0x0003840401007387 */ /* 0x0001e40000100800 */
[----:B0-----:R-:W-:Y:S01]  /*18bc0*/  IMAD R4, R6, 0x1fa, RZ ;  /* 0x000001fa06047824 */ /* 0x001fe200078e02ff */
[----:B--2---:R-:W-:-:S13]  /*18bd0*/  ISETP.GE.AND P2, PT, R17, RZ, PT ;  /* 0x000000ff1100720c */ /* 0x004fda0003f46270 */
[----:B------:R-:W-:Y:S01]  /*18be0*/  @!P2 IMAD.MOV R10, RZ, RZ, -R10 ;  /* 0x000000ffff0aa224 */ /* 0x000fe200078e0a0a */
[----:B------:R-:W-:-:S04]  /*18bf0*/  IADD3 R4, P2, PT, R4, R2, RZ ;  /* 0x0000000204047210 */ /* 0x000fc80007f5e0ff */
[----:B------:R-:W-:-:S05]  /*18c00*/  LEA.HI.X.SX32 R5, R5, R0, 0x1, P2 ;  /* 0x0000000005057211 */ /* 0x000fca00010f0eff */
[----:B------:R0:W2:Y:S01]  /*18c10*/  @!P6 LDG.E.U16 R9, desc[UR20][R4.64] ;  /* 0x000000140409e981 */ /* 0x0000a2000c1e1500 */
[----:B------:R-:W-:Y:S01]  /*18c20*/  IMAD R6, R70, UR66, RZ ;  /* 0x0000004246067c24 */ /* 0x000fe2000f8e02ff */
[----:B----4-:R-:W-:Y:S01]  /*18c30*/  ISETP.GE.AND P3, PT, R16, RZ, PT ;  /* 0x000000ff1000720c */ /* 0x010fe20003f66270 */
[----:B------:R-:W-:Y:S01]  /*18c40*/  IMAD R106, R106, 0xff, RZ ;  /* 0x000000ff6a6a7824 */ /* 0x000fe200078e02ff */
[----:B---3--:R-:W-:Y:S01]  /*18c50*/  ISETP.GE.AND P2, PT, R19, RZ, PT ;  /* 0x000000ff1300720c */ /* 0x008fe20003f46270 */
[----:B------:R3:W-:Y:S04]  /*18c60*/  STL [R1+0x78], R8 ;  /* 0x0000780801007387 */ /* 0x0007e80000100800 */
[----:B------:R4:W-:Y:S01]  /*18c70*/  STL [R1+0x380], R6 ;  /* 0x0003800601007387 */ /* 0x0009e20000100800 */
[----:B------:R-:W0:Y:S01]  /*18c80*/  LDCU UR66, c[0x0][0x3b0] ;  /* 0x00007600ff4277ac */ /* 0x000e220008000800 */
[----:B---3--:R-:W3:Y:S01]  /*18c90*/  LDC R8, c[0x0][0x3a8] ;  /* 0x0000ea00ff087b82 */ /* 0x008ee20000000800 */
[----:B----4-:R-:W-:Y:S01]  /*18ca0*/  IMAD R6, R69, UR67, RZ ;  /* 0x0000004345067c24 */ /* 0x010fe2000f8e02ff */
[----:B------:R-:W-:Y:S04]  /*18cb0*/  STL [R1+0x8], R10 ;  /* 0x0000080a01007387 */ /* 0x000fe80000100800 */
[----:B------:R-:W-:Y:S01]  /*18cc0*/  STL [R1+0x84], R12 ;  /* 0x0000840c01007387 */ /* 0x000fe20000100800 */
[----:B------:R-:W4:Y:S03]  /*18cd0*/  S2R R16, SR_TID.X ;  /* 0x0000000000107919 */ /* 0x000f260000002100 */
[----:B------:R-:W-:Y:S04]  /*18ce0*/  STL [R1+0x390], R6 ;  /* 0x0003900601007387 */ /* 0x000fe80000100800 */
[----:B------:R0:W-:Y:S04]  /*18cf0*/  STL [R1+0x1198], R4 ;  /* 0x0011980401007387 */ /* 0x0001e80000100800 */
[----:B------:R3:W-:Y:S04]  /*18d00*/  STL [R1+0x1194], R5 ;  /* 0x0011940501007387 */ /* 0x0007e80000100800 */
[----:B------:R-:W4:Y:S01]  /*18d10*/  LDL R19, [R1+0x16f0] ;  /* 0x0016f00001137983 */ /* 0x000f220000100800 */
[----:B------:R-:W1:Y:S01]  /*18d20*/  LDCU UR67, c[0x0][0x3b0] ;  /* 0x00007600ff4377ac */ /* 0x000e620008000800 */
[----:B0-----:R-:W-:-:S02]  /*18d30*/  IMAD R4, R68, UR68, RZ ;  /* 0x0000004444047c24 */ /* 0x001fc4000f8e02ff */
[----:B------:R-:W-:Y:S02]  /*18d40*/  IMAD.U32 R6, RZ, RZ, UR9 ;  /* 0x00000009ff067e24 */ /* 0x000fe4000f8e00ff */
[----:B------:R-:W-:Y:S01]  /*18d50*/  IMAD.MOV.U32 R10, RZ, RZ, R109 ;  /* 0x000000ffff0a7224 */ /* 0x000fe200078e006d */
[----:B------:R-:W0:Y:S01]  /*18d60*/  LDCU UR68, c[0x0][0x3b0] ;  /* 0x00007600ff4477ac */ /* 0x000e220008000800 */
[----:B------:R0:W-:Y:S01]  /*18d70*/  STL [R1+0x804], R4 ;  /* 0x0008040401007387 */ /* 0x0001e20000100800 */
[----:B---3--:R-:W-:Y:S02]  /*18d80*/  IMAD R5, R8, 0x1fc, RZ ;  /* 0x000001fc08057824 */ /* 0x008fe400078e02ff */
[----:B------:R-:W-:Y:S02]  /*18d90*/  @!P2 IMAD.MOV R10, RZ, RZ, -R10 ;  /* 0x000000ffff0aa224 */ /* 0x000fe400078e0a0a */
[----:B0-----:R-:W-:Y:S01]  /*18da0*/  IMAD R4, R6, 0x1fe, RZ ;  /* 0x000001fe06047824 */ /* 0x001fe200078e02ff */
[----:B--2---:R0:W-:Y:S02]  /*18db0*/  STL [R1+0x54], R9 ;  /* 0x0000540901007387 */ /* 0x0041e40000100800 */
[----:B0-----:R-:W-:-:S04]  /*18dc0*/  IMAD.MOV.U32 R9, RZ, RZ, R110 ;  /* 0x000000ffff097224 */ /* 0x001fc800078e006e */
[----:B------:R-:W-:Y:S01]  /*18dd0*/  @!P3 IMAD.MOV R9, RZ, RZ, -R9 ;  /* 0x000000ffff09b224 */ /* 0x000fe200078e0a09 */
[-C--:B------:R-:W-:Y:S02]  /*18de0*/  IADD3 R6, P3, PT, R4, R2.reuse, RZ ;  /* 0x0000000204067210 */ /* 0x080fe40007f7e0ff */
[----:B------:R-:W-:-:S04]  /*18df0*/  IADD3 R4, P2, PT, R5, R2, RZ ;  /* 0x0000000205047210 */ /* 0x000fc80007f5e0ff */
[----:B------:R-:W-:Y:S02]  /*18e00*/  LEA.HI.X.SX32 R5, R7, R0, 0x1, P2 ;  /* 0x0000000007057211 */ /* 0x000fe400010f0eff */
[----:B------:R-:W-:-:S06]  /*18e10*/  PRMT R7, RZ, 0x7610, R7 ;  /* 0x00007610ff077816 */ /* 0x000fcc0000000007 */
[----:B------:R0:W2:Y:S04]  /*18e20*/  @!P4 LDG.E.U16 R7, desc[UR20][R4.64] ;  /* 0x000000140407c981 */ /* 0x0000a8000c1e1500 */
[----:B------:R3:W-:Y:S01]  /*18e30*/  STL [R1+0x6c0], R9 ;  /* 0x0006c00901007387 */ /* 0x0007e20000100800 */
[----:B----4-:R-:W-:Y:S01]  /*18e40*/  LOP3.LUT R16, R16, 0x7f, RZ, 0xc0, !PT ;  /* 0x0000007f10107812 */ /* 0x010fe200078ec0ff */
[----:B---3--:R-:W-:Y:S01]  /*18e50*/  VIADD R9, R107, 0xff ;  /* 0x000000ff6b097836 */ /* 0x008fe20000000000 */
[----:B------:R-:W-:-:S04]  /*18e60*/  LEA.HI.X.SX32 R8, R106, R0, 0x1, P3 ;  /* 0x000000006a087211 */ /* 0x000fc800018f0eff */
[----:B------:R-:W-:Y:S02]  /*18e70*/  ISETP.GT.AND P6, PT, R9, 0xff, PT ;  /* 0x000000ff0900780c */ /* 0x000fe40003fc4270 */
[----:B------:R-:W-:Y:S01]  /*18e80*/  LOP3.LUT R9, R16, 0x80, RZ, 0xfc, !PT ;  /* 0x0000008010097812 */ /* 0x000fe200078efcff */
[----:B------:R-:W-:Y:S04]  /*18e90*/  STL [R1+0x11a8], R6 ;  /* 0x0011a80601007387 */ /* 0x000fe80000100800 */
[----:B------:R-:W-:Y:S01]  /*18ea0*/  STL [R1+0x6bc], R10 ;  /* 0x0006bc0a01007387 */ /* 0x000fe20000100800 */
[----:B------:R-:W-:Y:S01]  /*18eb0*/  ISETP.LT.AND P3, PT, R9, R107, P6 ;  /* 0x0000006b0900720c */ /* 0x000fe20003761270 */
[----:B------:R-:W-:Y:S02]  /*18ec0*/  IMAD R9, R65, UR69, RZ ;  /* 0x0000004541097c24 */ /* 0x000fe4000f8e02ff */
[----:B------:R0:W-:Y:S04]  /*18ed0*/  STL [R1+0x11a0], R4 ;  /* 0x0011a00401007387 */ /* 0x0001e80000100800 */
[----:B------:R-:W-:Y:S04]  /*18ee0*/  STL [R1+0x11a4], R8 ;  /* 0x0011a40801007387 */ /* 0x000fe80000100800 */
[----:B------:R-:W-:Y:S01]  /*18ef0*/  STL [R1+0x119c], R5 ;  /* 0x00119c0501007387 */ /* 0x000fe20000100800 */
[----:B------:R-:W3:Y:S03]  /*18f00*/  LDCU UR69, c[0x0][0x3b0] ;  /* 0x00007600ff4577ac */ /* 0x000ee60008000800 */
[----:B------:R4:W-:Y:S01]  /*18f10*/  STL [R1+0x358], R9 ;  /* 0x0003580901007387 */ /* 0x0009e20000100800 */
[----:B0-----:R-:W-:Y:S01]  /*18f20*/  IMAD R4, R62, UR71, RZ ;  /* 0x000000473e047c24 */ /* 0x001fe2000f8e02ff */
[----:B------:R-:W0:Y:S01]  /*18f30*/  LDCU UR71, c[0x0][0x3b0] ;  /* 0x00007600ff4777ac */ /* 0x000e220008000800 */
[----:B----4-:R-:W-:-:S02]  /*18f40*/  IMAD R9, R63, UR70, RZ ;  /* 0x000000463f097c24 */ /* 0x010fc4000f8e02ff */
[----:B------:R-:W-:Y:S01]  /*18f50*/  @!P5 IMAD.MOV.U32 R5, RZ, RZ, R8 ;  /* 0x000000ffff05d224 */ /* 0x000fe200078e0008 */
[----:B------:R-:W4:Y:S02]  /*18f60*/  LDCU UR70, c[0x0][0x3b0] ;  /* 0x00007600ff4677ac */ /* 0x000f240008000800 */
[----:B------:R-:W-:Y:S04]  /*18f70*/  STL [R1+0x368], R9 ;  /* 0x0003680901007387 */ /* 0x000fe80000100800 */
[----:B------:R0:W-:Y:S02]  /*18f80*/  STL [R1+0x364], R4 ;  /* 0x0003640401007387 */ /* 0x0001e40000100800 */
[----:B0-----:R-:W-:Y:S01]  /*18f90*/  IMAD R4, R61, UR72, RZ ;  /* 0x000000483d047c24 */ /* 0x001fe2000f8e02ff */
[----:B------:R-:W0:Y:S04]  /*18fa0*/  LDCU UR72, c[0x0][0x3b0] ;  /* 0x00007600ff4877ac */ /* 0x000e280008000800 */
[----:B------:R1:W-:Y:S02]  /*18fb0*/  STL [R1+0x378], R4 ;  /* 0x0003780401007387 */ /* 0x0003e40000100800 */
[----:B-1----:R-:W-:-:S05]  /*18fc0*/  @!P5 IMAD.MOV.U32 R4, RZ, RZ, R6 ;  /* 0x000000ffff04d224 */ /* 0x002fca00078e0006 */
[----:B------:R1:W5:Y:S02]  /*18fd0*/  @!P5 LDG.E.U16 R131, desc[UR20][R4.64] ;  /* 0x000000140483d981 */ /* 0x000364000c1e1500 */
[----:B-1----:R-:W-:Y:S01]  /*18fe0*/  IMAD R4, R59, UR74, RZ ;  /* 0x0000004a3b047c24 */ /* 0x002fe2000f8e02ff */
[----:B------:R-:W-:Y:S01]  /*18ff0*/  ISETP.GE.AND P4, PT, R19, RZ, PT ;  /* 0x000000ff1300720c */ /* 0x000fe20003f86270 */
[----:B--2---:R1:W-:Y:S01]  /*19000*/  STL [R1+0x20], R7 ;  /* 0x0000200701007387 */ /* 0x0043e20000100800 */
[----:B------:R-:W-:Y:S01]  /*19010*/  SEL R5, R162, R56, !P1 ;  /* 0x00000038a2057207 */ /* 0x000fe20004800000 */
[----:B------:R-:W2:Y:S01]  /*19020*/  LDCU UR74, c[0x0][0x3b0] ;  /* 0x00007600ff4a77ac */ /* 0x000ea20008000800 */
[----:B-1----:R-:W-:Y:S01]  /*19030*/  IMAD R7, R60, UR73, RZ ;  /* 0x000000493c077c24 */ /* 0x002fe2000f8e02ff */
[----:B------:R-:W1:Y:S04]  /*19040*/  LDCU UR73, c[0x0][0x3b0] ;  /* 0x00007600ff4977ac */ /* 0x000e680008000800 */
[----:B------:R-:W-:Y:S04]  /*19050*/  STL [R1+0x38c], R7 ;  /* 0x00038c0701007387 */ /* 0x000fe80000100800 */
[----:B------:R0:W-:Y:S04]  /*19060*/  STL [R1+0x388], R4 ;  /* 0x0003880401007387 */ /* 0x0001e80000100800 */
[----:B------:R-:W2:Y:S04]  /*19070*/  LDL R19, [R1+0x16e8] ;  /* 0x0016e80001137983 */ /* 0x000ea80000100800 */
[----:B------:R0:W-:Y:S01]  /*19080*/  STL [R1+0x394], R5 ;  /* 0x0003940501007387 */ /* 0x0001e20000100800 */
[----:B------:R-:W-:Y:S01]  /*19090*/  @!P4 IMAD.MOV R161, RZ, RZ, -R161 ;  /* 0x000000ffffa1c224 */ /* 0x000fe200078e0aa1 */
[----:B------:R-:W-:-:S02]  /*190a0*/  ISETP.LT.AND P2, PT, R16, R107, P6 ;  /* 0x0000006b1000720c */ /* 0x000fc40003741270 */
[----:B------:R-:W-:Y:S02]  /*190b0*/  ISETP.GT.U32.AND P4, PT, R3, R159, PT ;  /* 0x0000009f0300720c */ /* 0x000fe40003f84070 */
[----:B--2---:R-:W-:-:S04]  /*190c0*/  ISETP.GE.AND P5, PT, R19, RZ, PT ;  /* 0x000000ff1300720c */ /* 0x004fc80003fa6270 */
[----:B0-----:R-:W-:-:S05]  /*190d0*/  P2R R4, PR, RZ, 0x20 ;  /* 0x00000020ff047803 */ /* 0x001fca0000000000 */
[----:B------:R0:W-:Y:S01]  /*190e0*/  STL [R1+0x398], R4 ;  /* 0x0003980401007387 */ /* 0x0001e20000100800 */
[----:B------:R-:W-:Y:S01]  /*190f0*/  ISETP.GT.U32.AND P5, PT, R3, R158, PT ;  /* 0x0000009e0300720c */ /* 0x000fe20003fa4070 */
[----:B-1-34-:R-:W-:-:S12]  /*19100*/  @!P6 BRA `(.L_x_6) ;  /* 0x0000001400e4e947 */ /* 0x01afd80003800000 */
[----:B------:R-:W2:Y:S04]  /*19110*/  LDL.LU R103, [R1+0x414] ;  /* 0x0004140001677983 */ /* 0x000ea80000300800 */
[----:B------:R-:W2:Y:S04]  /*19120*/  LDL.LU R15, [R1+0x418] ;  /* 0x00041800010f7983 */ /* 0x000ea80000300800 */
[----:B------:R-:W3:Y:S04]  /*19130*/  LDL.LU R9, [R1+0x40c] ;  /* 0x00040c0001097983 */ /* 0x000ee80000300800 */
[----:B------:R-:W3:Y:S04]  /*19140*/  LDL.LU R10, [R1+0x410] ;  /* 0x00041000010a7983 */ /* 0x000ee80000300800 */
[----:B------:R-:W4:Y:S04]  /*19150*/  LDL.LU R11, [R1+0x404] ;  /* 0x00040400010b7983 */ /* 0x000f280000300800 */
[----:B------:R-:W4:Y:S04]  /*19160*/  LDL.LU R14, [R1+0x408] ;  /* 0x00040800010e7983 */ /* 0x000f280000300800 */
[----:B------:R-:W4:Y:S04]  /*19170*/  LDL.LU R12, [R1+0x3fc] ;  /* 0x0003fc00010c7983 */ /* 0x000f280000300800 */
[----:B------:R-:W4:Y:S04]  /*19180*/  LDL.LU R13, [R1+0x400] ;  /* 0x00040000010d7983 */ /* 0x000f280000300800 */
[----:B------:R-:W4:Y:S04]  /*19190*/  LDL.LU R18, [R1+0x3f4] ;  /* 0x0003f40001127983 */ /* 0x000f280000300800 */
[----:B------:R-:W4:Y:S04]  /*191a0*/  LDL.LU R17, [R1+0x3f8] ;  /* 0x0003f80001117983 */ /* 0x000f280000300800 */
[----:B------:R-:W4:Y:S04]  /*191b0*/  LDL.LU R16, [R1+0x3ec] ;  /* 0x0003ec0001107983 */ /* 0x000f280000300800 */
[----:B------:R-:W4:Y:S04]  /*191c0*/  LDL.LU R19, [R1+0x3f0] ;  /* 0x0003f00001137983 */ /* 0x000f280000300800 */
[----:B------:R-:W-:Y:S04]  /*191d0*/  STL [R1+0x1868], R159 ;  /* 0x0018689f01007387 */ /* 0x000fe80000100800 */
[----:B------:R1:W-:Y:S04]  /*191e0*/  STL [R1+0x1864], R158 ;  /* 0x0018649e01007387 */ /* 0x0003e80000100800 */
[----:B-----5:R0:W-:Y:S04]  /*191f0*/  STL [R1+0x1860], R157 ;  /* 0x0018609d01007387 */ /* 0x0201e80000100800 */
[----:B------:R0:W-:Y:S04]  /*19200*/  STL [R1+0x185c], R156 ;  /* 0x00185c9c01007387 */ /* 0x0001e80000100800 */
        /* <DEDUP_REMOVED lines=27> */
[----:B------:R-:W4:Y:S01]  /*193c0*/  LDL.LU R110, [R1+0x3e4] ;  /* 0x0003e400016e7983 */ /* 0x000f220000300800 */
[----:B0-2---:R-:W-:-:S02]  /*193d0*/  PRMT R4, R15, 0x5410, R103 ;  /* 0x000054100f047816 */ /* 0x005fc40000000067 */
[----:B---3--:R-:W-:Y:S02]  /*193e0*/  PRMT R5, R10, 0x5410, R9 ;  /* 0x000054100a057816 */ /* 0x008fe40000000009 */
[----:B------:R-:W2:Y:S04]  /*193f0*/  LDL.LU R10, [R1+0x3e8] ;  /* 0x0003e800010a7983 */ /* 0x000ea80000300800 */
[----:B------:R-:W3:Y:S01]  /*19400*/  LDL.LU R68, [R1+0x3dc] ;  /* 0x0003dc0001447983 */ /* 0x000ee20000300800 */
[----:B----4-:R-:W-:-:S03]  /*19410*/  PRMT R6, R14, 0x5410, R11 ;  /* 0x000054100e067816 */ /* 0x010fc6000000000b */
[----:B------:R-:W3:Y:S04]  /*19420*/  LDL.LU R11, [R1+0x3e0] ;  /* 0x0003e000010b7983 */ /* 0x000ee80000300800 */
[----:B------:R-:W4:Y:S01]  /*19430*/  LDL.LU R69, [R1+0x3d4] ;  /* 0x0003d40001457983 */ /* 0x000f220000300800 */
[----:B------:R-:W-:-:S03]  /*19440*/  PRMT R7, R13, 0x5410, R12 ;  /* 0x000054100d077816 */ /* 0x000fc6000000000c */
[----:B------:R-:W4:Y:S04]  /*19450*/  LDL.LU R12, [R1+0x3d8] ;  /* 0x0003d800010c7983 */ /* 0x000f280000300800 */
[----:B------:R-:W4:Y:S01]  /*19460*/  LDL.LU R70, [R1+0x3cc] ;  /* 0x0003cc0001467983 */ /* 0x000f220000300800 */
[----:B------:R-:W-:-:S03]  /*19470*/  PRMT R8, R17, 0x5410, R18 ;  /* 0x0000541011087816 */ /* 0x000fc60000000012 */
[----:B------:R-:W4:Y:S04]  /*19480*/  LDL.LU R13, [R1+0x3d0] ;  /* 0x0003d000010d7983 */ /* 0x000f280000300800 */
[----:B------:R-:W4:Y:S01]  /*19490*/  LDL.LU R108, [R1+0x3c4] ;  /* 0x0003c400016c7983 */ /* 0x000f220000300800 */
[----:B------:R-:W-:-:S03]  /*194a0*/  PRMT R9, R19, 0x5410, R16 ;  /* 0x0000541013097816 */ /* 0x000fc60000000010 */
        /* <DEDUP_REMOVED lines=32> */
[----:B------:R-:W4:Y:S01]  /*196b0*/  LDL.LU R109, [R1+0x21c] ;  /* 0x00021c00016d7983 */ /* 0x000f220000300800 */
[----:B--2---:R-:W-:-:S03]  /*196c0*/  PRMT R10, R10, 0x5410, R110 ;  /* 0x000054100a0a7816 */ /* 0x004fc6000000006e */
[----:B------:R-:W2:Y:S01]  /*196d0*/  LDL.LU R110, [R1+0x218] ;  /* 0x00021800016e7983 */ /* 0x000ea20000300800 */
[----:B---3--:R-:W-:-:S03]  /*196e0*/  PRMT R11, R11, 0x5410, R68 ;  /* 0x000054100b0b7816 */ /* 0x008fc60000000044 */
[----:B------:R-:W3:Y:S01]  /*196f0*/  LDL.LU R68, [R1+0x214] ;  /* 0x0002140001447983 */ /* 0x000ee20000300800 */
[----:B----4-:R-:W-:-:S03]  /*19700*/  PRMT R12, R12, 0x5410, R69 ;  /* 0x000054100c0c7816 */ /* 0x010fc60000000045 */
[----:B------:R-:W4:Y:S01]  /*19710*/  LDL.LU R69, [R1+0x210] ;  /* 0x0002100001457983 */ /* 0x000f220000300800 */
[----:B------:R-:W-:-:S03]  /*19720*/  PRMT R13, R13, 0x5410, R70 ;  /* 0x000054100d0d7816 */ /* 0x000fc60000000046 */
[----:B------:R-:W2:Y:S01]  /*19730*/  LDL.LU R70, [R1+0x20c] ;  /* 0x00020c0001467983 */ /* 0x000ea20000300800 */
        /* <DEDUP_REMOVED lines=11> */
[----:B------:R-:W3:Y:S01]  /*197f0*/  LDL.LU R96, [R1+0x1f4] ;  /* 0x0001f40001607983 */ /* 0x000ee20000300800 */
[----:B------:R-:W-:-:S03]  /*19800*/  PRMT R37, R97, 0x5410, R37 ;  /* 0x0000541061257816 */ /* 0x000fc60000000025 */
[----:B------:R-:W4:Y:S01]  /*19810*/  LDL.LU R97, [R1+0x1f0] ;  /* 0x0001f00001617983 */ /* 0x000f220000300800 */
[----:B------:R-:W-:-:S03]  /*19820*/  PRMT R38, R98, 0x5410, R38 ;  /* 0x0000541062267816 */ /* 0x000fc60000000026 */
[----:B------:R-:W4:Y:S01]  /*19830*/  LDL.LU R98, [R1+0x1ec] ;  /* 0x0001ec0001627983 */ /* 0x000f220000300800 */
[----:B------:R-:W-:-:S03]  /*19840*/  PRMT R39, R99, 0x5410, R39 ;  /* 0x0000541063277816 */ /* 0x000fc60000000027 */
[----:B------:R-:W4:Y:S01]  /*19850*/  LDL.LU R99, [R1+0x1e8] ;  /* 0x0001e80001637983 */ /* 0x000f220000300800 */
[----:B------:R-:W-:-:S03]  /*19860*/  PRMT R40, R103, 0x5410, R40 ;  /* 0x0000541067287816 */ /* 0x000fc60000000028 */
[----:B------:R-:W4:Y:S01]  /*19870*/  LDL.LU R103, [R1+0x1e4] ;  /* 0x0001e40001677983 */ /* 0x000f220000300800 */
[----:B------:R-:W-:Y:S02]  /*19880*/  PRMT R18, R18, 0x5410, R76 ;  /* 0x0000541012127816 */ /* 0x000fe4000000004c */
[----:B------:R-:W-:Y:S01]  /*19890*/  PRMT R19, R19, 0x5410, R78 ;  /* 0x0000541013137816 */ /* 0x000fe2000000004e */
[----:B------:R-:W4:Y:S01]  /*198a0*/  LDL.LU R76, [R1+0x1dc] ;  /* 0x0001dc00014c7983 */ /* 0x000f220000300800 */
[----:B------:R-:W-:Y:S02]  /*198b0*/  PRMT R20, R79, 0x5410, R20 ;  /* 0x000054104f147816 */ /* 0x000fe40000000014 */
[----:B------:R-:W-:Y:S01]  /*198c0*/  PRMT R21, R80, 0x5410, R21 ;  /* 0x0000541050157816 */ /* 0x000fe20000000015 */
[----:B------:R-:W4:Y:S01]  /*198d0*/  LDL.LU R78, [R1+0x1e0] ;  /* 0x0001e000014e7983 */ /* 0x000f220000300800 */
        /* <DEDUP_REMOVED lines=70> */
[----:B------:R-:W4:Y:S04]  /*19d40*/  LDL.LU R92, [R1+0xc] ;  /* 0x00000c00015c7983 */ /* 0x000f280000300800 */
[----:B-1----:R-:W4:Y:S04]  /*19d50*/  LDL.LU R158, [R1+0x10] ;  /* 0x00001000019e7983 */ /* 0x002f280000300800 */
[----:B------:R-:W4:Y:S04]  /*19d60*/  LDL.LU R93, [R1+0x14] ;  /* 0x00001400015d7983 */ /* 0x000f280000300800 */
[----:B------:R-:W4:Y:S04]  /*19d70*/  LDL.LU R159, [R1+0x18] ;  /* 0x00001800019f7983 */ /* 0x000f280000300800 */
[----:B------:R-:W4:Y:S01]  /*19d80*/  LDL.LU R94, [R1+0x1c] ;  /* 0x00001c00015e7983 */ /* 0x000f220000300800 */
[----:B------:R-:W-:-:S03]  /*19d90*/  PRMT R43, R68, 0x5410, R43 ;  /* 0x00005410442b7816 */ /* 0x000fc6000000002b */
[----:B------:R-:W4:Y:S01]  /*19da0*/  LDL.LU R111, [R1+0x24] ;  /* 0x00002400016f7983 */ /* 0x000f220000300800 */
[----:B------:R-:W-:Y:S02]  /*19db0*/  PRMT R41, R109, 0x5410, R41 ;  /* 0x000054106d297816 */ /* 0x000fe40000000029 */
[----:B------:R-:W-:Y:S02]  /*19dc0*/  PRMT R42, R110, 0x5410, R42 ;  /* 0x000054106e2a7816 */ /* 0x000fe4000000002a */
[----:B------:R-:W-:Y:S02]  /*19dd0*/  PRMT R44, R69, 0x5410, R44 ;  /* 0x00005410452c7816 */ /* 0x000fe4000000002c */
[----:B------:R-:W-:Y:S02]  /*19de0*/  PRMT R46, R108, 0x5410, R46 ;  /* 0x000054106c2e7816 */ /* 0x000fe4000000002e */
[----:B--2---:R-:W-:Y:S02]  /*19df0*/  PRMT R66, R95, 0x5410, R66 ;  /* 0x000054105f427816 */ /* 0x004fe40000000042 */
[----:B------:R-:W2:Y:S01]  /*19e00*/  LDL.LU R95, [R1+0x28] ;  /* 0x00002800015f7983 */ /* 0x000ea20000300800 */
[----:B---3--:R-:W-:-:S03]  /*19e10*/  PRMT R67, R96, 0x5410, R67 ;  /* 0x0000541060437816 */ /* 0x008fc60000000043 */
[----:B------:R-:W3:Y:S04]  /*19e20*/  LDL.LU R107, [R1+0x2c] ;  /* 0x00002c00016b7983 */ /* 0x000ee80000300800 */
[----:B------:R-:W3:Y:S01]  /*19e30*/  LDL.LU R96, [R1+0x30] ;  /* 0x0000300001607983 */ /* 0x000ee20000300800 */
[----:B----4-:R-:W-:-:S03]  /*19e40*/  PRMT R68, R98, 0x5410, R97 ;  /* 0x0000541062447816 */ /* 0x010fc60000000061 */
        /* <DEDUP_REMOVED lines=8> */
[----:B------:R-:W4:Y:S01]  /*19ed0*/  LDL.LU R103, [R1+0x50] ;  /* 0x0000500001677983 */ /* 0x000f220000300800 */
[----:B------:R-:W-:-:S02]  /*19ee0*/  PRMT R45, R70, 0x5410, R45 ;  /* 0x00005410462d7816 */ /* 0x000fc4000000002d */
[----:B------:R-:W-:Y:S02]  /*19ef0*/  PRMT R70, R74, 0x5410, R71 ;  /* 0x000054104a467816 */ /* 0x000fe40000000047 */
[----:B------:R-:W-:Y:S02]  /*19f00*/  PRMT R74, R81, 0x5410, R80 ;  /* 0x00005410514a7816 */ /* 0x000fe40000000050 */
[----:B------:R-:W-:Y:S02]  /*19f10*/  PRMT R81, R102, 0x5410, R101 ;  /* 0x0000541066517816 */ /* 0x000fe40000000065 */
[----:B------:R-:W-:Y:S02]  /*19f20*/  PRMT R80, R100, 0x5410, R82 ;  /* 0x0000541064507816 */ /* 0x000fe40000000052 */
[----:B------:R-:W-:Y:S02]  /*19f30*/  PRMT R82, R105, 0x5410, R104 ;  /* 0x0000541069527816 */ /* 0x000fe40000000068 */
        /* <DEDUP_REMOVED lines=25> */
[----:B--2---:R-:W-:-:S02]  /*1a0d0*/  PRMT R95, R95, 0x5410, R111 ;  /* 0x000054105f5f7816 */ /* 0x004fc4000000006f */
[----:B---3--:R-:W-:Y:S02]  /*1a0e0*/  PRMT R96, R96, 0x5410, R107 ;  /* 0x0000541060607816 */ /* 0x008fe4000000006b */
[----:B----4-:R-:W-:Y:S02]  /*1a0f0*/  PRMT R97, R97, 0x5410, R106 ;  /* 0x0000541061617816 */ /* 0x010fe4000000006a */
[----:B------:R-:W-:Y:S02]  /*1a100*/  PRMT R98, R98, 0x5410, R109 ;  /* 0x0000541062627816 */ /* 0x000fe4000000006d */
[----:B------:R-:W-:Y:S02]  /*1a110*/  PRMT R100, R103, 0x5410, R108 ;  /* 0x0000541067647816 */ /* 0x000fe4000000006c */
        /* <DEDUP_REMOVED lines=57> */
[----:B------:R-:W-:-:S02]  /*1a4b0*/  PRMT R101, R101, 0x5410, R159 ;  /* 0x0000541065657816 */ /* 0x000fc4000000009f */
[----:B------:R-:W-:Y:S01]  /*1a4c0*/  PRMT R102, R102, 0x5410, R158 ;  /* 0x0000541066667816 */ /* 0x000fe2000000009e */
[----:B------:R1:W5:Y:S04]  /*1a4d0*/  LDL.LU R159, [R1+0x1868] ;  /* 0x00186800019f7983 */ /* 0x0003680000300800 */
[----:B------:R1:W5:Y:S01]  /*1a4e0*/  LDL.LU R158, [R1+0x1864] ;  /* 0x00186400019e7983 */ /* 0x0003620000300800 */
[----:B--2---:R-:W-:-:S03]  /*1a4f0*/  PRMT R103, R103, 0x5410, R157 ;  /* 0x0000541067677816 */ /* 0x004fc6000000009d */
[----:B------:R1:W5:Y:S01]  /*1a500*/  LDL.LU R157, [R1+0x1860] ;  /* 0x00186000019d7983 */ /* 0x0003620000300800 */
[----:B---3--:R-:W-:-:S03]  /*1a510*/  PRMT R104, R104, 0x5410, R156 ;  /* 0x0000541068687816 */ /* 0x008fc6000000009c */
[----:B------:R1:W5:Y:S01]  /*1a520*/  LDL.LU R156, [R1+0x185c] ;  /* 0x00185c00019c7983 */ /* 0x0003620000300800 */
[----:B----4-:R-:W-:-:S03]  /*1a530*/  PRMT R105, R105, 0x5410, R155 ;  /* 0x0000541069697816 */ /* 0x010fc6000000009b */
[----:B------:R1:W5:Y:S01]  /*1a540*/  LDL.LU R155, [R1+0x1858] ;  /* 0x00185800019b7983 */ /* 0x0003620000300800 */
[----:B------:R-:W-:-:S03]  /*1a550*/  PRMT R106, R106, 0x5410, R154 ;  /* 0x000054106a6a7816 */ /* 0x000fc6000000009a */
        /* <DEDUP_REMOVED lines=51> */
[----:B------:R1:W-:Y:S03]  /*1a890*/  STTM.x128 tmem[UR6+0x80], R4 ;  /* 0x00008004000079ed */ /* 0x0003e600083c0006 */
.L_x_6:
[----:B------:R2:W-:Y:S01]  /*1a8a0*/  STL [R1+0x1eac], R88 ;  /* 0x001eac5801007387 */ /* 0x0005e20000100800 */
[--C-:B-----5:R-:W-:Y:S02]  /*1a8b0*/  @!P5 IMAD.IADD R158, R158, 0x1, -R3.reuse ;  /* 0x000000019e9ed824 */ /* 0x120fe400078e0a03 */
[----:B------:R-:W-:Y:S01]  /*1a8c0*/  @!P4 IMAD.IADD R159, R159, 0x1, -R3 ;  /* 0x000000019f9fc824 */ /* 0x000fe200078e0a03 */
[----:B-1----:R-:W-:Y:S01]  /*1a8d0*/  PRMT R7, RZ, 0x7610, R7 ;  /* 0x00007610ff077816 */ /* 0x002fe20000000007 */
[----:B------:R-:W1:Y:S01]  /*1a8e0*/  FENCE.VIEW.ASYNC.T ;  /* 0x00000000000073c6 */ /* 0x000e620000000200 */
[----:B--2---:R-:W2:Y:S04]  /*1a8f0*/  LDL.LU R88, [R1+0x398] ;  /* 0x0003980001587983 */ /* 0x004ea80000300800 */
[----:B0-----:R-:W3:Y:S04]  /*1a900*/  LDL.LU R4, [R1+0x394] ;  /* 0x0003940001047983 */ /* 0x001ee80000300800 */
        /* <DEDUP_REMOVED lines=27> */
[----:B------:R0:W-:Y:S04]  /*1aac0*/  STL [R1+0x1e3c], R89 ;  /* 0x001e3c5901007387 */ /* 0x0001e80000100800 */
[----:B0-----:R-:W4:Y:S04]  /*1aad0*/  LDL R89, [R1+0x16cc] ;  /* 0x0016cc0001597983 */ /* 0x001f280000100800 */
        /* <DEDUP_REMOVED lines=35> */
[----:B------:R-:W-:-:S03]  /*1ad10*/  PRMT R87, RZ, 0x7610, R87 ;  /* 0x00007610ff577816 */ /* 0x000fc60000000057 */
        /* <DEDUP_REMOVED lines=9> */
[----:B------:R-:W-:Y:S01]  /*1adb0*/  STL [R1+0x1890], R0 ;  /* 0x0018900001007387 */ /* 0x000fe20000100800 */
[----:B--2---:R-:W-:-:S03]  /*1adc0*/  ISETP.NE.AND P6, PT, R88, RZ, PT ;  /* 0x000000ff5800720c */ /* 0x004fc60003fc5270 */
[----:B------:R-:W2:Y:S01]  /*1add0*/  LDL.LU R88, [R1+0x1eac] ;  /* 0x001eac0001587983 */ /* 0x000ea20000300800 */
[----:B------:R-:W-:Y:S01]  /*1ade0*/  ISETP.GT.U32.AND P4, PT, R3, R156, PT ;  /* 0x0000009c0300720c */ /* 0x000fe20003f84070 */
[----:B---3--:R-:W-:Y:S01]  /*1adf0*/  IMAD R4, R4, UR40, RZ ;  /* 0x0000002804047c24 */ /* 0x008fe2000f8e02ff */
[----:B----4-:R-:W-:Y:S01]  /*1ae00*/  ISETP.GE.AND P5, PT, R70, RZ, PT ;  /* 0x000000ff4600720c */ /* 0x010fe20003fa6270 */
[----:B------:R0:W-:Y:S01]  /*1ae10*/  STL.S16 [R1+0x7b0], R87 ;  /* 0x0007b05701007387 */ /* 0x0001e20000100600 */
[----:B------:R-:W-:Y:S02]  /*1ae20*/  PRMT R85, RZ, 0x7610, R85 ;  /* 0x00007610ff557816 */ /* 0x000fe40000000055 */
[----:B------:R-:W-:-:S03]  /*1ae30*/  PRMT R84, RZ, 0x7610, R84 ;  /* 0x00007610ff547816 */ /* 0x000fc60000000054 */
[----:B------:R-:W-:Y:S01]  /*1ae40*/  @!P6 IMAD.MOV R160, RZ, RZ, -R160 ;  /* 0x000000ffffa0e224 */ /* 0x000fe200078e0aa0 */
[----:B------:R-:W-:Y:S02]  /*1ae50*/  PRMT R83, RZ, 0x7610, R83 ;  /* 0x00007610ff537816 */ /* 0x000fe40000000053 */
[----:B------:R-:W-:Y:S02]  /*1ae60*/  PRMT R82, RZ, 0x7610, R82 ;  /* 0x00007610ff527816 */ /* 0x000fe40000000052 */
[----:B------:R-:W-:Y:S01]  /*1ae70*/  PRMT R81, RZ, 0x7610, R81 ;  /* 0x00007610ff517816 */ /* 0x000fe20000000051 */
[----:B0-----:R-:W3:Y:S01]  /*1ae80*/  LDL.LU R87, [R1+0x1ea8] ;  /* 0x001ea80001577983 */ /* 0x001ee20000300800 */
[----:B------:R-:W-:Y:S02]  /*1ae90*/  PRMT R80, RZ, 0x7610, R80 ;  /* 0x00007610ff507816 */ /* 0x000fe40000000050 */
[----:B------:R-:W-:Y:S01]  /*1aea0*/  PRMT R79, RZ, 0x7610, R79 ;  /* 0x00007610ff4f7816 */ /* 0x000fe2000000004f */
[----:B------:R0:W-:Y:S01]  /*1aeb0*/  STL.S16 [R1+0x7ac], R86 ;  /* 0x0007ac5601007387 */ /* 0x0001e20000100600 */
[----:B------:R-:W-:Y:S01]  /*1aec0*/  PRMT R78, RZ, 0x7610, R78 ;  /* 0x00007610ff4e7816 */ /* 0x000fe2000000004e */
[----:B------:R-:W-:Y:S01]  /*1aed0*/  @!P4 IMAD.IADD R156, R156, 0x1, -R3 ;  /* 0x000000019c9cc824 */ /* 0x000fe200078e0a03 */
[----:B------:R-:W-:Y:S01]  /*1aee0*/  PRMT R140, RZ, 0x7610, R140 ;  /* 0x00007610ff8c7816 */ /* 0x000fe2000000008c */
[----:B------:R-:W4:Y:S01]  /*1aef0*/  LDCU UR40, c[0x0][0x3b0] ;  /* 0x00007600ff2877ac */ /* 0x000f220008000800 */
[----:B0-----:R-:W2:Y:S04]  /*1af00*/  LDL.LU R86, [R1+0x1ea4] ;  /* 0x001ea40001567983 */ /* 0x001ea80000300800 */
[----:B------:R0:W-:Y:S04]  /*1af10*/  STL.S16 [R1+0x7a8], R165 ;  /* 0x0007a8a501007387 */ /* 0x0001e80000100600 */
[----:B0-----:R-:W2:Y:S04]  /*1af20*/  LDL.LU R165, [R1+0x1ea0] ;  /* 0x001ea00001a57983 */ /* 0x001ea80000300800 */
[----:B------:R0:W-:Y:S04]  /*1af30*/  STL.S16 [R1+0x7a4], R164 ;  /* 0x0007a4a401007387 */ /* 0x0001e80000100600 */
[----:B0-----:R-:W2:Y:S04]  /*1af40*/  LDL.LU R164, [R1+0x1e9c] ;  /* 0x001e9c0001a47983 */ /* 0x001ea80000300800 */
[----:B------:R-:W2:Y:S01]  /*1af50*/  LDL R70, [R1+0x16c4] ;  /* 0x0016c40001467983 */ /* 0x000ea20000100800 */
[----:B------:R-:W-:-:S03]  /*1af60*/  ISETP.GT.U32.AND P6, PT, R3, R157, PT ;  /* 0x0000009d0300720c */ /* 0x000fc60003fc4070 */
[----:B------:R0:W-:Y:S04]  /*1af70*/  STL.S16 [R1+0x7a0], R85 ;  /* 0x0007a05501007387 */ /* 0x0001e80000100600 */
[----:B0-----:R-:W3:Y:S04]  /*1af80*/  LDL.LU R85, [R1+0x1e98] ;  /* 0x001e980001557983 */ /* 0x001ee80000300800 */
[----:B------:R0:W-:Y:S04]  /*1af90*/  STL.S16 [R1+0x79c], R84 ;  /* 0x00079c5401007387 */ /* 0x0001e80000100600 */
[----:B0-----:R-:W3:Y:S04]  /*1afa0*/  LDL.LU R84, [R1+0x1e94] ;  /* 0x001e940001547983 */ /* 0x001ee80000300800 */
[----:B------:R0:W-:Y:S01]  /*1afb0*/  STL.S16 [R1+0x798], R83 ;  /* 0x0007985301007387 */ /* 0x0001e20000100600 */
[----:B------:R-:W-:-:S03]  /*1afc0*/  @!P6 IMAD.IADD R157, R157, 0x1, -R3 ;  /* 0x000000019d9de824 */ /* 0x000fc600078e0a03 */
[----:B0-----:R-:W3:Y:S04]  /*1afd0*/  LDL.LU R83, [R1+0x1e90] ;  /* 0x001e900001537983 */ /* 0x001ee80000300800 */
[----:B------:R0:W-:Y:S01]  /*1afe0*/  STL.S16 [R1+0x794], R82 ;  /* 0x0007945201007387 */ /* 0x0001e20000100600 */
[----:B------:R-:W-:-:S03]  /*1aff0*/  PRMT R77, RZ, 0x7610, R77 ;  /* 0x00007610ff4d7816 */ /* 0x000fc6000000004d */
[----:B0-----:R-:W3:Y:S04]  /*1b000*/  LDL.LU R82, [R1+0x1e8c] ;  /* 0x001e8c0001527983 */ /* 0x001ee80000300800 */
[----:B------:R0:W-:Y:S01]  /*1b010*/  STL.S16 [R1+0x790], R81 ;  /* 0x0007905101007387 */ /* 0x0001e20000100600 */
[----:B------:R-:W-:Y:S02]  /*1b020*/  ISETP.GE.AND P6, PT, R89, RZ, PT ;  /* 0x000000ff5900720c */ /* 0x000fe40003fc6270 */
[----:B------:R-:W-:Y:S01]  /*1b030*/  PRMT R99, RZ, 0x7610, R99 ;  /* 0x00007610ff637816 */ /* 0x000fe20000000063 */
[----:B0-----:R-:W3:Y:S04]  /*1b040*/  LDL.LU R81, [R1+0x1e88] ;  /* 0x001e880001517983 */ /* 0x001ee80000300800 */
[----:B------:R0:W-:Y:S01]  /*1b050*/  STL.S16 [R1+0x78c], R80 ;  /* 0x00078c5001007387 */ /* 0x0001e20000100600 */
[----:B------:R-:W-:-:S02]  /*1b060*/  ISETP.GT.U32.AND P4, PT, R3, R156, PT ;  /* 0x0000009c0300720c */ /* 0x000fc40003f84070 */
[----:B------:R-:W-:Y:S01]  /*1b070*/  PRMT R98, RZ, 0x7610, R98 ;  /* 0x00007610ff627816 */ /* 0x000fe20000000062 */
[----:B0-----:R-:W3:Y:S04]  /*1b080*/  LDL.LU R80, [R1+0x1e84] ;  /* 0x001e840001507983 */ /* 0x001ee80000300800 */
[----:B------:R0:W-:Y:S01]  /*1b090*/  STL.S16 [R1+0x788], R79 ;  /* 0x0007884f01007387 */ /* 0x0001e20000100600 */
[----:B------:R-:W-:-:S03]  /*1b0a0*/  PRMT R97, RZ, 0x7610, R97 ;  /* 0x00007610ff617816 */ /* 0x000fc60000000061 */
[----:B0-----:R-:W3:Y:S04]  /*1b0b0*/  LDL.LU R79, [R1+0x1e80] ;  /* 0x001e8000014f7983 */ /* 0x001ee80000300800 */
[----:B------:R0:W-:Y:S01]  /*1b0c0*/  STL.S16 [R1+0x784], R78 ;  /* 0x0007844e01007387 */ /* 0x0001e20000100600 */
[----:B------:R-:W-:-:S03]  /*1b0d0*/  PRMT R108, RZ, 0x7610, R108 ;  /* 0x00007610ff6c7816 */ /* 0x000fc6000000006c */
[----:B0-----:R-:W3:Y:S04]  /*1b0e0*/  LDL.LU R78, [R1+0x1e7c] ;  /* 0x001e7c00014e7983 */ /* 0x001ee80000300800 */
[----:B------:R-:W3:Y:S04]  /*1b0f0*/  LDL R89, [R1+0x1694] ;  /* 0x0016940001597983 */ /* 0x000ee80000100800 */
[----:B------:R0:W-:Y:S01]  /*1b100*/  STL.S16 [R1+0x780], R140 ;  /* 0x0007808c01007387 */ /* 0x0001e20000100600 */
[----:B------:R-:W-:-:S03]  /*1b110*/  PRMT R107, RZ, 0x7610, R107 ;  /* 0x00007610ff6b7816 */ /* 0x000fc6000000006b */
[----:B0-----:R-:W4:Y:S04]  /*1b120*/  LDL.LU R140, [R1+0x1e78] ;  /* 0x001e7800018c7983 */ /* 0x001f280000300800 */
[----:B------:R0:W-:Y:S01]  /*1b130*/  STL.S16 [R1+0x77c], R77 ;  /* 0x00077c4d01007387 */ /* 0x0001e20000100600 */
[----:B------:R-:W-:-:S03]  /*1b140*/  PRMT R139, RZ, 0x7610, R139 ;  /* 0x00007610ff8b7816 */ /* 0x000fc6000000008b */
[----:B0-----:R-:W4:Y:S04]  /*1b150*/  LDL.LU R77, [R1+0x1e74] ;  /* 0x001e7400014d7983 */ /* 0x001f280000300800 */
[----:B------:R0:W-:Y:S01]  /*1b160*/  STL.S16 [R1+0x778], R99 ;  /* 0x0007786301007387 */ /* 0x0001e20000100600 */
[----:B------:R-:W-:-:S03]  /*1b170*/  @!P4 IMAD.IADD R156, R156, 0x1, -R3 ;  /* 0x000000019c9cc824 */ /* 0x000fc600078e0a03 */
[----:B0-----:R-:W4:Y:S04]  /*1b180*/  LDL.LU R99, [R1+0x1e70] ;  /* 0x001e700001637983 */ /* 0x001f280000300800 */
[----:B------:R0:W-:Y:S04]  /*1b190*/  STL.S16 [R1+0x774], R98 ;  /* 0x0007746201007387 */ /* 0x0001e80000100600 */
        /* <DEDUP_REMOVED lines=8> */
[----:B0-----:R-:W4:Y:S01]  /*1b220*/  LDL.LU R139, [R1+0x1e5c] ;  /* 0x001e5c00018b7983 */ /* 0x001f220000300800 */
[----:B--2---:R-:W-:-:S03]  /*1b230*/  ISETP.GE.AND P4, PT, R70, RZ, PT ;  /* 0x000000ff4600720c */ /* 0x004fc60003f86270 */
[----:B------:R-:W2:Y:S01]  /*1b240*/  LDL R70, [R1+0x1690] ;  /* 0x0016900001467983 */ /* 0x000ea20000100800 */
[----:B------:R-:W-:Y:S01]  /*1b250*/  PRMT R96, RZ, 0x7610, R96 ;  /* 0x00007610ff607816 */ /* 0x000fe20000000060 */
[----:B------:R-:W-:Y:S01]  /*1b260*/  @!P5 IMAD.MOV R159, RZ, RZ, -R159 ;  /* 0x000000ffff9fd224 */ /* 0x000fe200078e0a9f */
[----:B------:R-:W-:Y:S02]  /*1b270*/  PRMT R95, RZ, 0x7610, R95 ;  /* 0x00007610ff5f7816 */ /* 0x000fe4000000005f */
[----:B------:R-:W-:Y:S01]  /*1b280*/  ISETP.GT.U32.AND P5, PT, R3, R157, PT ;  /* 0x0000009d0300720c */ /* 0x000fe20003fa4070 */
[----:B------:R0:W-:Y:S01]  /*1b290*/  STL.S16 [R1+0x760], R96 ;  /* 0x0007606001007387 */ /* 0x0001e20000100600 */
[----:B------:R-:W-:Y:S02]  /*1b2a0*/  PRMT R94, RZ, 0x7610, R94 ;  /* 0x00007610ff5e7816 */ /* 0x000fe4000000005e */
[----:B------:R-:W-:Y:S02]  /*1b2b0*/  PRMT R93, RZ, 0x7610, R93 ;  /* 0x00007610ff5d7816 */ /* 0x000fe4000000005d */
[----:B------:R-:W-:Y:S01]  /*1b2c0*/  PRMT R92, RZ, 0x7610, R92 ;  /* 0x00007610ff5c7816 */ /* 0x000fe2000000005c */
[----:B0-----:R-:W4:Y:S01]  /*1b2d0*/  LDL.LU R96, [R1+0x1e58] ;  /* 0x001e580001607983 */ /* 0x001f220000300800 */
[----:B------:R-:W-:-:S03]  /*1b2e0*/  PRMT R91, RZ, 0x7610, R91 ;  /* 0x00007610ff5b7816 */ /* 0x000fc6000000005b */
[----:B------:R0:W-:Y:S01]  /*1b2f0*/  STL.S16 [R1+0x75c], R95 ;  /* 0x00075c5f01007387 */ /* 0x0001e20000100600 */
[----:B------:R-:W-:Y:S02]  /*1b300*/  PRMT R90, RZ, 0x7610, R90 ;  /* 0x00007610ff5a7816 */ /* 0x000fe4000000005a */
[----:B------:R-:W-:Y:S01]  /*1b310*/  PRMT R65, RZ, 0x7610, R65 ;  /* 0x00007610ff417816 */ /* 0x000fe20000000041 */
[----:B0-----:R-:W4:Y:S04]  /*1b320*/  LDL.LU R95, [R1+0x1e54] ;  /* 0x001e5400015f7983 */ /* 0x001f280000300800 */
[----:B------:R0:W-:Y:S01]  /*1b330*/  STL.S16 [R1+0x758], R94 ;  /* 0x0007585e01007387 */ /* 0x0001e20000100600 */
[----:B------:R-:W-:Y:S01]  /*1b340*/  @!P5 IMAD.IADD R157, R157, 0x1, -R3 ;  /* 0x000000019d9dd824 */ /* 0x000fe200078e0a03 */
[C---:B------:R-:W-:Y:S01]  /*1b350*/  ISETP.GT.U32.AND P5, PT, R3.reuse, R154, PT ;  /* 0x0000009a0300720c */ /* 0x040fe20003fa4070 */
[----:B------:R-:W-:Y:S01]  /*1b360*/  @!P6 IMAD.MOV R158, RZ, RZ, -R158 ;  /* 0x000000ffff9ee224 */ /* 0x000fe200078e0a9e */
[----:B0-----:R-:W4:Y:S04]  /*1b370*/  LDL.LU R94, [R1+0x1e50] ;  /* 0x001e5000015e7983 */ /* 0x001f280000300800 */
[----:B------:R0:W-:Y:S01]  /*1b380*/  STL.S16 [R1+0x754], R93 ;  /* 0x0007545d01007387 */ /* 0x0001e20000100600 */
[----:B------:R-:W-:-:S03]  /*1b390*/  ISETP.GT.U32.AND P6, PT, R3, R155, PT ;  /* 0x0000009b0300720c */ /* 0x000fc60003fc4070 */
[----:B0-----:R-:W4:Y:S04]  /*1b3a0*/  LDL.LU R93, [R1+0x1e4c] ;  /* 0x001e4c00015d7983 */ /* 0x001f280000300800 */
[----:B------:R0:W-:Y:S04]  /*1b3b0*/  STL.S16 [R1+0x750], R92 ;  /* 0x0007505c01007387 */ /* 0x0001e80000100600 */
[----:B0-----:R-:W4:Y:S04]  /*1b3c0*/  LDL.LU R92, [R1+0x1e48] ;  /* 0x001e4800015c7983 */ /* 0x001f280000300800 */
[----:B------:R0:W-:Y:S04]  /*1b3d0*/  STL.S16 [R1+0x74c], R91 ;  /* 0x00074c5b01007387 */ /* 0x0001e80000100600 */
[----:B0-----:R-:W4:Y:S04]  /*1b3e0*/  LDL.LU R91, [R1+0x1e44] ;  /* 0x001e4400015b7983 */ /* 0x001f280000300800 */
[----:B------:R0:W-:Y:S04]  /*1b3f0*/  STL.S16 [R1+0x748], R90 ;  /* 0x0007485a01007387 */ /* 0x0001e80000100600 */
[----:B0-----:R-:W4:Y:S04]  /*1b400*/  LDL.LU R90, [R1+0x1e40] ;  /* 0x001e4000015a7983 */ /* 0x001f280000300800 */
[----:B------:R0:W-:Y:S01]  /*1b410*/  STL.S16 [R1+0x744], R65 ;  /* 0x0007444101007387 */ /* 0x0001e20000100600 */
[----:B------:R-:W-:-:S03]  /*1b420*/  PRMT R76, RZ, 0x7610, R76 ;  /* 0x00007610ff4c7816 */ /* 0x000fc6000000004c */
[----:B0-----:R-:W4:Y:S01]  /*1b430*/  LDL R65, [R1+0x168c] ;  /* 0x00168c0001417983 */ /* 0x001f220000100800 */
[----:B------:R-:W-:Y:S01]  /*1b440*/  @!P5 IMAD.IADD R154, R154, 0x1, -R3 ;  /* 0x000000019a9ad824 */ /* 0x000fe200078e0a03 */
[----:B------:R-:W-:Y:S01]  /*1b450*/  PRMT R75, RZ, 0x7610, R75 ;  /* 0x00007610ff4b7816 */ /* 0x000fe2000000004b */
[----:B------:R-:W-:Y:S01]  /*1b460*/  @!P6 IMAD.IADD R155, R155, 0x1, -R3 ;  /* 0x000000019b9be824 */ /* 0x000fe200078e0a03 */
[----:B---3--:R-:W-:Y:S01]  /*1b470*/  ISETP.GE.AND P6, PT, R89, RZ, PT ;  /* 0x000000ff5900720c */ /* 0x008fe20003fc6270 */
[----:B------:R-:W-:Y:S01]  /*1b480*/  @!P4 IMAD.MOV R157, RZ, RZ, -R157 ;  /* 0x000000ffff9dc224 */ /* 0x000fe200078e0a9d */
[----:B------:R-:W3:Y:S01]  /*1b490*/  LDL.LU R89, [R1+0x1e3c] ;  /* 0x001e3c0001597983 */ /* 0x000ee20000300800 */
[----:B------:R-:W-:Y:S02]  /*1b4a0*/  PRMT R138, RZ, 0x7610, R138 ;  /* 0x00007610ff8a7816 */ /* 0x000fe4000000008a */
[----:B------:R-:W-:Y:S01]  /*1b4b0*/  ISETP.GT.U32.AND P4, PT, R3, R154, PT ;  /* 0x0000009a0300720c */ /* 0x000fe20003f84070 */
[----:B------:R0:W-:Y:S01]  /*1b4c0*/  STL.S16 [R1+0x740], R76 ;  /* 0x0007404c01007387 */ /* 0x0001e20000100600 */
[----:B------:R-:W-:-:S02]  /*1b4d0*/  PRMT R137, RZ, 0x7610, R137 ;  /* 0x00007610ff897816 */ /* 0x000fc40000000089 */
[----:B------:R-:W-:Y:S02]  /*1b4e0*/  PRMT R74, RZ, 0x7610, R74 ;  /* 0x00007610ff4a7816 */ /* 0x000fe4000000004a */
[----:B------:R-:W-:Y:S01]  /*1b4f0*/  PRMT R73, RZ, 0x7610, R73 ;  /* 0x00007610ff497816 */ /* 0x000fe20000000049 */
[----:B0-----:R-:W3:Y:S04]  /*1b500*/  LDL.LU R76, [R1+0x1e38] ;  /* 0x001e3800014c7983 */ /* 0x001ee80000300800 */
[----:B------:R0:W-:Y:S01]  /*1b510*/  STL.S16 [R1+0x73c], R75 ;  /* 0x00073c4b01007387 */ /* 0x0001e20000100600 */
[----:B------:R-:W-:Y:S02]  /*1b520*/  PRMT R72, RZ, 0x7610, R72 ;  /* 0x00007610ff487816 */ /* 0x000fe40000000048 */
[----:B------:R-:W-:Y:S01]  /*1b530*/  PRMT R71, RZ, 0x7610, R71 ;  /* 0x00007610ff477816 */ /* 0x000fe20000000047 */
[----:B0-----:R-:W3:Y:S04]  /*1b540*/  LDL.LU R75, [R1+0x1e34] ;  /* 0x001e3400014b7983 */ /* 0x001ee80000300800 */
[----:B------:R0:W-:Y:S01]  /*1b550*/  STL.S16 [R1+0x738], R138 ;  /* 0x0007388a01007387 */ /* 0x0001e20000100600 */
[----:B------:R-:W-:-:S03]  /*1b560*/  PRMT R69, RZ, 0x7610, R69 ;  /* 0x00007610ff457816 */ /* 0x000fc60000000045 */
[----:B0-----:R-:W3:Y:S04]  /*1b570*/  LDL.LU R138, [R1+0x1e30] ;  /* 0x001e3000018a7983 */ /* 0x001ee80000300800 */
[----:B------:R0:W-:Y:S01]  /*1b580*/  STL.S16 [R1+0x734], R137 ;  /* 0x0007348901007387 */ /* 0x0001e20000100600 */
[----:B------:R-:W-:Y:S01]  /*1b590*/  @!P4 IMAD.IADD R154, R154, 0x1, -R3 ;  /* 0x000000019a9ac824 */ /* 0x000fe200078e0a03 */
[----:B------:R-:W-:Y:S02]  /*1b5a0*/  PRMT R51, RZ, 0x7610, R51 ;  /* 0x00007610ff337816 */ /* 0x000fe40000000033 */
[----:B0-----:R-:W3:Y:S04]  /*1b5b0*/  LDL.LU R137, [R1+0x1e2c] ;  /* 0x001e2c0001897983 */ /* 0x001ee80000300800 */
[----:B------:R0:W-:Y:S04]  /*1b5c0*/  STL.S16 [R1+0x730], R74 ;  /* 0x0007304a01007387 */ /* 0x0001e80000100600 */
[----:B0-----:R-:W3:Y:S04]  /*1b5d0*/  LDL.LU R74, [R1+0x1e28] ;  /* 0x001e2800014a7983 */ /* 0x001ee80000300800 */
[----:B------:R0:W-:Y:S04]  /*1b5e0*/  STL.S16 [R1+0x72c], R73 ;  /* 0x00072c4901007387 */ /* 0x0001e80000100600 */
[----:B0-----:R-:W3:Y:S04]  /*1b5f0*/  LDL.LU R73, [R1+0x1e24] ;  /* 0x001e240001497983 */ /* 0x001ee80000300800 */
[----:B------:R0:W-:Y:S04]  /*1b600*/  STL.S16 [R1+0x728], R72 ;  /* 0x0007284801007387 */ /* 0x0001e80000100600 */
[----:B0-----:R-:W3:Y:S04]  /*1b610*/  LDL.LU R72, [R1+0x1e20] ;  /* 0x001e200001487983 */ /* 0x001ee80000300800 */
[----:B------:R0:W-:Y:S04]  /*1b620*/  STL.S16 [R1+0x724], R71 ;  /* 0x0007244701007387 */ /* 0x0001e80000100600 */
[----:B0-----:R-:W3:Y:S01]  /*1b630*/  LDL.LU R71, [R1+0x1e1c] ;  /* 0x001e1c0001477983 */ /* 0x001ee20000300800 */
[----:B--2---:R-:W-:-:S03]  /*1b640*/  ISETP.GE.AND P4, PT, R70, RZ, PT ;  /* 0x000000ff4600720c */ /* 0x004fc60003f86270 */
[----:B------:R-:W2:Y:S04]  /*1b650*/  LDL.LU R70, [R1+0x1e18] ;  /* 0x001e180001467983 */ /* 0x000ea80000300800 */
[----:B------:R0:W-:Y:S04]  /*1b660*/  STL.S16 [R1+0x720], R69 ;  /* 0x0007204501007387 */ /* 0x0001e80000100600 */
[----:B0-----:R-:W2:Y:S04]  /*1b670*/  LDL.LU R69, [R1+0x1e14] ;  /* 0x001e140001457983 */ /* 0x001ea80000300800 */
[----:B------:R0:W-:Y:S04]  /*1b680*/  STL.S16 [R1+0x71c], R51 ;  /* 0x00071c3301007387 */ /* 0x0001e80000100600 */
[----:B0-----:R-:W2:Y:S01]  /*1b690*/  LDL R51, [R1+0x1688] ;  /* 0x0016880001337983 */ /* 0x001ea20000100800 */
[----:B------:R-:W-:-:S02]  /*1b6a0*/  ISETP.GT.U32.AND P5, PT, R3, R155, PT ;  /* 0x0000009b0300720c */ /* 0x000fc40003fa4070 */
[----:B------:R-:W-:Y:S02]  /*1b6b0*/  PRMT R68, RZ, 0x7610, R68 ;  /* 0x00007610ff447816 */ /* 0x000fe40000000044 */
[----:B------:R-:W-:Y:S01]  /*1b6c0*/  PRMT R67, RZ, 0x7610, R67 ;  /* 0x00007610ff437816 */ /* 0x000fe20000000043 */
[----:B------:R-:W-:Y:S01]  /*1b6d0*/  @!P6 IMAD.MOV R156, RZ, RZ, -R156 ;  /* 0x000000ffff9ce224 */ /* 0x000fe200078e0a9c */
[----:B------:R-:W-:Y:S01]  /*1b6e0*/  PRMT R136, RZ, 0x7610, R136 ;  /* 0x00007610ff887816 */ /* 0x000fe20000000088 */
[----:B------:R0:W-:Y:S01]  /*1b6f0*/  STL.S16 [R1+0x718], R68 ;  /* 0x0007184401007387 */ /* 0x0001e20000100600 */
[----:B------:R-:W-:Y:S02]  /*1b700*/  ISETP.GT.U32.AND P6, PT, R3, R153, PT ;  /* 0x000000990300720c */ /* 0x000fe40003fc4070 */
[----:B------:R-:W-:-:S03]  /*1b710*/  PRMT R66, RZ, 0x7610, R66 ;  /* 0x00007610ff427816 */ /* 0x000fc60000000042 */
[----:B------:R-:W-:Y:S01]  /*1b720*/  @!P5 IMAD.IADD R155, R155, 0x1, -R3 ;  /* 0x000000019b9bd824 */ /* 0x000fe200078e0a03 */
[----:B0-----:R-:W3:Y:S04]  /*1b730*/  LDL.LU R68, [R1+0x1e10] ;  /* 0x001e100001447983 */ /* 0x001ee80000300800 */
[----:B------:R0:W-:Y:S01]  /*1b740*/  STL.S16 [R1+0x714], R67 ;  /* 0x0007144301007387 */ /* 0x0001e20000100600 */
[----:B------:R-:W-:-:S03]  /*1b750*/  PRMT R64, RZ, 0x7610, R64 ;  /* 0x00007610ff407816 */ /* 0x000fc60000000040 */
[----:B0-----:R-:W3:Y:S04]  /*1b760*/  LDL.LU R67, [R1+0x1e0c] ;  /* 0x001e0c0001437983 */ /* 0x001ee80000300800 */
[----:B------:R0:W-:Y:S01]  /*1b770*/  STL.S16 [R1+0x710], R136 ;  /* 0x0007108801007387 */ /* 0x0001e20000100600 */
[----:B------:R-:W-:-:S03]  /*1b780*/  @!P6 IMAD.IADD R153, R153, 0x1, -R3 ;  /* 0x000000019999e824 */ /* 0x000fc600078e0a03 */
[----:B0-----:R-:W3:Y:S04]  /*1b790*/  LDL.LU R136, [R1+0x1e08] ;  /* 0x001e080001887983 */ /* 0x001ee80000300800 */
[----:B------:R0:W-:Y:S01]  /*1b7a0*/  STL.S16 [R1+0x70c], R66 ;  /* 0x00070c4201007387 */ /* 0x0001e20000100600 */
[----:B------:R-:W-:-:S03]  /*1b7b0*/  ISETP.GT.U32.AND P5, PT, R3, R152, PT ;  /* 0x000000980300720c */ /* 0x000fc60003fa4070 */
[----:B0-----:R-:W3:Y:S04]  /*1b7c0*/  LDL.LU R66, [R1+0x1e04] ;  /* 0x001e040001427983 */ /* 0x001ee80000300800 */
[----:B------:R0:W-:Y:S02]  /*1b7d0*/  STL.S16 [R1+0x708], R7 ;  /* 0x0007080701007387 */ /* 0x0001e40000100600 */
[----:B0-----:R-:W-:-:S04]  /*1b7e0*/  IMAD.MOV.U32 R7, RZ, RZ, R155 ;  /* 0x000000ffff077224 */ /* 0x001fc800078e009b */
[----:B------:R-:W-:Y:S01]  /*1b7f0*/  @!P4 IMAD.MOV R7, RZ, RZ, -R7 ;  /* 0x000000ffff07c224 */ /* 0x000fe200078e0a07 */
[----:B----4-:R-:W-:Y:S02]  /*1b800*/  ISETP.GE.AND P6, PT, R65, RZ, PT ;  /* 0x000000ff4100720c */ /* 0x010fe40003fc6270 */
[----:B------:R-:W4:Y:S04]  /*1b810*/  LDL.LU R65, [R1+0x1e00] ;  /* 0x001e000001417983 */ /* 0x000f280000300800 */
[----:B------:R0:W-:Y:S01]  /*1b820*/  STL.S16 [R1+0x704], R64 ;  /* 0x0007044001007387 */ /* 0x0001e20000100600 */
[----:B------:R-:W-:-:S03]  /*1b830*/  PRMT R63, RZ, 0x7610, R63 ;  /* 0x00007610ff3f7816 */ /* 0x000fc6000000003f */
[----:B0-----:R-:W3:Y:S04]  /*1b840*/  LDL.LU R64, [R1+0x1dfc] ;  /* 0x001dfc0001407983 */ /* 0x001ee80000300800 */
[----:B------:R0:W-:Y:S01]  /*1b850*/  STL [R1+0x1994], R7 ;  /* 0x0019940701007387 */ /* 0x0001e20000100800 */
[----:B------:R-:W-:-:S03]  /*1b860*/  PRMT R62, RZ, 0x7610, R62 ;  /* 0x00007610ff3e7816 */ /* 0x000fc6000000003e */
[----:B0-----:R-:W3:Y:S01]  /*1b870*/  LDL R7, [R1+0x1680] ;  /* 0x0016800001077983 */ /* 0x001ee20000100800 */
[----:B------:R-:W-:Y:S01]  /*1b880*/  @!P5 IMAD.IADD R152, R152, 0x1, -R3 ;  /* 0x000000019898d824 */ /* 0x000fe200078e0a03 */
[----:B------:R-:W-:Y:S02]  /*1b890*/  PRMT R6, RZ, 0x7610, R6 ;  /* 0x00007610ff067816 */ /* 0x000fe40000000006 */
[----:B------:R0:W-:Y:S01]  /*1b8a0*/  STL.S16 [R1+0x700], R63 ;  /* 0x0007003f01007387 */ /* 0x0001e20000100600 */
[----:B------:R-:W-:Y:S02]  /*1b8b0*/  PRMT R61, RZ, 0x7610, R61 ;  /* 0x00007610ff3d7816 */ /* 0x000fe4000000003d */
[----:B------:R-:W-:Y:S02]  /*1b8c0*/  ISETP.GT.U32.AND P4, PT, R3, R152, PT ;  /* 0x000000980300720c */ /* 0x000fe40003f84070 */
[----:B------:R-:W-:Y:S01]  /*1b8d0*/  PRMT R53, RZ, 0x7610, R53 ;  /* 0x00007610ff357816 */ /* 0x000fe20000000035 */
[----:B0-----:R-:W4:Y:S04]  /*1b8e0*/  LDL.LU R63, [R1+0x1df8] ;  /* 0x001df800013f7983 */ /* 0x001f280000300800 */
[----:B------:R0:W-:Y:S01]  /*1b8f0*/  STL.S16 [R1+0x6fc], R62 ;  /* 0x0006fc3e01007387 */ /* 0x0001e20000100600 */
[----:B------:R-:W-:-:S02]  /*1b900*/  PRMT R49, RZ, 0x7610, R49 ;  /* 0x00007610ff317816 */ /* 0x000fc40000000031 */
[----:B------:R-:W-:Y:S01]  /*1b910*/  PRMT R48, RZ, 0x7610, R48 ;  /* 0x00007610ff307816 */ /* 0x000fe20000000030 */
[----:B0-----:R-:W4:Y:S04]  /*1b920*/  LDL.LU R62, [R1+0x1df4] ;  /* 0x001df400013e7983 */ /* 0x001f280000300800 */
[----:B------:R0:W-:Y:S04]  /*1b930*/  STL.S16 [R1+0x6f8], R6 ;  /* 0x0006f80601007387 */ /* 0x0001e80000100600 */
[----:B------:R1:W-:Y:S01]  /*1b940*/  STL.S16 [R1+0x6f4], R61 ;  /* 0x0006f43d01007387 */ /* 0x0003e20000100600 */
[----:B0-----:R-:W-:Y:S01]  /*1b950*/  IMAD.MOV.U32 R6, RZ, RZ, R154 ;  /* 0x000000ffff067224 */ /* 0x001fe200078e009a */
[----:B------:R-:W-:-:S02]  /*1b960*/  PRMT R52, RZ, 0x7610, R52 ;  /* 0x00007610ff347816 */ /* 0x000fc40000000034 */
[----:B-1----:R-:W4:Y:S01]  /*1b970*/  LDL.LU R61, [R1+0x1df0] ;  /* 0x001df000013d7983 */ /* 0x002f220000300800 */
[----:B------:R-:W-:-:S03]  /*1b980*/  @!P6 IMAD.MOV R6, RZ, RZ, -R6 ;  /* 0x000000ffff06e224 */ /* 0x000fc600078e0a06 */
[----:B------:R0:W-:Y:S01]  /*1b990*/  STL.S16 [R1+0x6f0], R53 ;  /* 0x0006f03501007387 */ /* 0x0001e20000100600 */
[----:B------:R-:W-:Y:S01]  /*1b9a0*/  PRMT R135, RZ, 0x7610, R135 ;  /* 0x00007610ff877816 */ /* 0x000fe20000000087 */
[----:B------:R-:W-:Y:S02]  /*1b9b0*/  @!P4 IMAD.IADD R152, R152, 0x1, -R3 ;  /* 0x000000019898c824 */ /* 0x000fe400078e0a03 */
[----:B0-----:R-:W4:Y:S04]  /*1b9c0*/  LDL.LU R53, [R1+0x1dec] ;  /* 0x001dec0001357983 */ /* 0x001f280000300800 */
[----:B------:R0:W-:Y:S04]  /*1b9d0*/  STL.S16 [R1+0x6ec], R49 ;  /* 0x0006ec3101007387 */ /* 0x0001e80000100600 */
[----:B0-----:R-:W4:Y:S04]  /*1b9e0*/  LDL.LU R49, [R1+0x1de8] ;  /* 0x001de80001317983 */ /* 0x001f280000300800 */
[----:B------:R-:W-:Y:S04]  /*1b9f0*/  STL [R1+0x1998], R6 ;  /* 0x0019980601007387 */ /* 0x000fe80000100800 */
[----:B------:R0:W-:Y:S04]  /*1ba00*/  STL.S16 [R1+0x6e8], R48 ;  /* 0x0006e83001007387 */ /* 0x0001e80000100600 */
[----:B0-----:R-:W4:Y:S04]  /*1ba10*/  LDL.LU R48, [R1+0x1de4] ;  /* 0x001de40001307983 */ /* 0x001f280000300800 */
[----:B------:R0:W-:Y:S04]  /*1ba20*/  STL.S16 [R1+0x6e4], R52 ;  /* 0x0006e43401007387 */ /* 0x0001e80000100600 */
[----:B0-----:R-:W4:Y:S01]  /*1ba30*/  LDL.LU R52, [R1+0x1de0] ;  /* 0x001de00001347983 */ /* 0x001f220000300800 */
[----:B--2---:R-:W-:-:S03]  /*1ba40*/  ISETP.GE.AND P4, PT, R51, RZ, PT ;  /* 0x000000ff3300720c */ /* 0x004fc60003f86270 */
[----:B------:R-:W2:Y:S04]  /*1ba50*/  LDL.LU R51, [R1+0x1ddc] ;  /* 0x001ddc0001337983 */ /* 0x000ea80000300800 */
[----:B------:R0:W-:Y:S04]  /*1ba60*/  STL.S16 [R1+0x6e0], R135 ;  /* 0x0006e08701007387 */ /* 0x0001e80000100600 */
[----:B0-----:R-:W2:Y:S01]  /*1ba70*/  LDL R135, [R1+0x167c] ;  /* 0x00167c0001877983 */ /* 0x001ea20000100800 */
[----:B------:R-:W-:Y:S02]  /*1ba80*/  ISETP.GT.U32.AND P6, PT, R3, R151, PT ;  /* 0x000000970300720c */ /* 0x000fe40003fc4070 */
[----:B------:R-:W-:-:S02]  /*1ba90*/  PRMT R50, RZ, 0x7610, R50 ;  /* 0x00007610ff327816 */ /* 0x000fc40000000032 */
[----:B------:R-:W-:Y:S02]  /*1baa0*/  PRMT R60, RZ, 0x7610, R60 ;  /* 0x00007610ff3c7816 */ /* 0x000fe4000000003c */
[----:B------:R-:W-:Y:S01]  /*1bab0*/  ISETP.GT.U32.AND P5, PT, R3, R153, PT ;  /* 0x000000990300720c */ /* 0x000fe20003fa4070 */
[----:B------:R0:W-:Y:S01]  /*1bac0*/  STL.S16 [R1+0x6dc], R50 ;  /* 0x0006dc3201007387 */ /* 0x0001e20000100600 */
[----:B------:R-:W-:Y:S02]  /*1bad0*/  PRMT R155, RZ, 0x7610, R155 ;  /* 0x00007610ff9b7816 */ /* 0x000fe4000000009b */
[----:B------:R-:W-:Y:S02]  /*1bae0*/  PRMT R59, RZ, 0x7610, R59 ;  /* 0x00007610ff3b7816 */ /* 0x000fe4000000003b */
[----:B------:R-:W-:Y:S01]  /*1baf0*/  PRMT R6, RZ, 0x7610, R6 ;  /* 0x00007610ff067816 */ /* 0x000fe20000000006 */
[----:B0-----:R-:W4:Y:S04]  /*1bb00*/  LDL.LU R50, [R1+0x1dd8] ;  /* 0x001dd80001327983 */ /* 0x001f280000300800 */
[----:B------:R0:W-:Y:S01]  /*1bb10*/  STL.S16 [R1+0x6d8], R60 ;  /* 0x0006d83c01007387 */ /* 0x0001e20000100600 */
[----:B------:R-:W-:Y:S01]  /*1bb20*/  PRMT R58, RZ, 0x7610, R58 ;  /* 0x00007610ff3a7816 */ /* 0x000fe2000000003a */
[----:B------:R-:W-:Y:S01]  /*1bb30*/  @!P6 IMAD.IADD R151, R151, 0x1, -R3 ;  /* 0x000000019797e824 */ /* 0x000fe200078e0a03 */
[----:B------:R-:W-:Y:S01]  /*1bb40*/  PRMT R57, RZ, 0x7610, R57 ;  /* 0x00007610ff397816 */ /* 0x000fe20000000039 */
[----:B0-----:R-:W4:Y:S04]  /*1bb50*/  LDL.LU R60, [R1+0x1dd4] ;  /* 0x001dd400013c7983 */ /* 0x001f280000300800 */
[----:B------:R0:W-:Y:S01]  /*1bb60*/  STL.S16 [R1+0x6d4], R155 ;  /* 0x0006d49b01007387 */ /* 0x0001e20000100600 */
[----:B------:R-:W-:Y:S01]  /*1bb70*/  PRMT R56, RZ, 0x7610, R56 ;  /* 0x00007610ff387816 */ /* 0x000fe20000000038 */
[----:B------:R-:W-:Y:S01]  /*1bb80*/  @!P5 IMAD.IADD R153, R153, 0x1, -R3 ;  /* 0x000000019999d824 */ /* 0x000fe200078e0a03 */
[----:B------:R-:W-:Y:S01]  /*1bb90*/  PRMT R55, RZ, 0x7610, R55 ;  /* 0x00007610ff377816 */ /* 0x000fe20000000037 */
[----:B0-----:R-:W4:Y:S04]  /*1bba0*/  LDL R155, [R1+0x1674] ;  /* 0x00167400019b7983 */ /* 0x001f280000100800 */
[----:B------:R0:W-:Y:S01]  /*1bbb0*/  STL.S16 [R1+0x6d0], R59 ;  /* 0x0006d03b01007387 */ /* 0x0001e20000100600 */
[----:B------:R-:W-:-:S02]  /*1bbc0*/  ISETP.GT.U32.AND P5, PT, R3, R150, PT ;  /* 0x000000960300720c */ /* 0x000fc40003fa4070 */
[----:B------:R-:W-:Y:S01]  /*1bbd0*/  PRMT R54, RZ, 0x7610, R54 ;  /* 0x00007610ff367816 */ /* 0x000fe20000000036 */
[----:B0-----:R-:W4:Y:S04]  /*1bbe0*/  LDL.LU R59, [R1+0x1dd0] ;  /* 0x001dd000013b7983 */ /* 0x001f280000300800 */
[----:B------:R0:W-:Y:S01]  /*1bbf0*/  STL.S16 [R1+0x6cc], R6 ;  /* 0x0006cc0601007387 */ /* 0x0001e20000100600 */
[----:B------:R-:W-:-:S03]  /*1bc00*/  PRMT R163, RZ, 0x7610, R163 ;  /* 0x00007610ffa37816 */ /* 0x000fc600000000a3 */
[----:B0-----:R-:W4:Y:S01]  /*1bc10*/  LDL.LU R6, [R1+0x4] ;  /* 0x0000040001067983 */ /* 0x001f220000300800 */
[----:B------:R-:W-:Y:S02]  /*1bc20*/  PRMT R162, RZ, 0x7610, R162 ;  /* 0x00007610ffa27816 */ /* 0x000fe400000000a2 */
[----:B------:R-:W-:Y:S02]  /*1bc30*/  PRMT R161, RZ, 0x7610, R161 ;  /* 0x00007610ffa17816 */ /* 0x000fe400000000a1 */
[----:B------:R-:W-:Y:S02]  /*1bc40*/  PRMT R134, RZ, 0x7610, R134 ;  /* 0x00007610ff867816 */ /* 0x000fe40000000086 */
[----:B------:R-:W-:Y:S02]  /*1bc50*/  PRMT R39, RZ, 0x7610, R39 ;  /* 0x00007610ff277816 */ /* 0x000fe40000000027 */
[----:B---3--:R-:W-:Y:S02]  /*1bc60*/  ISETP.GE.AND P6, PT, R7, RZ, PT ;  /* 0x000000ff0700720c */ /* 0x008fe40003fc6270 */
[----:B------:R-:W3:Y:S04]  /*1bc70*/  LDL.LU R7, [R1] ;  /* 0x0000000001077983 */ /* 0x000ee80000300800 */
[----:B------:R0:W-:Y:S04]  /*1bc80*/  STL.S16 [R1+0xc8], R58 ;  /* 0x0000c83a01007387 */ /* 0x0001e80000100600 */
[----:B0-----:R-:W3:Y:S04]  /*1bc90*/  LDL.LU R58, [R1+0x1dcc] ;  /* 0x001dcc00013a7983 */ /* 0x001ee80000300800 */
        /* <DEDUP_REMOVED lines=8> */
[----:B------:R-:W-:-:S03]  /*1bd20*/  ISETP.GT.U32.AND P5, PT, R3, R151, PT ;  /* 0x000000970300720c */ /* 0x000fc60003fa4070 */
        /* <DEDUP_REMOVED lines=8> */
[----:B0-----:R-:W3:Y:S04]  /*1bdb0*/  LDL.LU R134, [R1+0x1dac] ;  /* 0x001dac0001867983 */ /* 0x001ee80000300800 */
[----:B------:R0:W-:Y:S01]  /*1bdc0*/  STL.S16 [R1+0xe0], R39 ;  /* 0x0000e02701007387 */ /* 0x0001e20000100600 */
[----:B------:R-:W-:-:S03]  /*1bdd0*/  PRMT R132, RZ, 0x7610, R132 ;  /* 0x00007610ff847816 */ /* 0x000fc60000000084 */
[----:B0-----:R-:W3:Y:S01]  /*1bde0*/  LDL R39, [R1+0x1670] ;  /* 0x0016700001277983 */ /* 0x001ee20000100800 */
[----:B------:R-:W-:Y:S01]  /*1bdf0*/  @!P5 IMAD.IADD R151, R151, 0x1, -R3 ;  /* 0x000000019797d824 */ /* 0x000fe200078e0a03 */
[----:B------:R-:W-:Y:S02]  /*1be00*/  PRMT R133, RZ, 0x7610, R133 ;  /* 0x00007610ff857816 */ /* 0x000fe40000000085 */
[----:B------:R-:W-:Y:S02]  /*1be10*/  PRMT R154, RZ, 0x7610, R154 ;  /* 0x00007610ff9a7816 */ /* 0x000fe4000000009a */
[----:B------:R-:W-:Y:S02]  /*1be20*/  PRMT R131, RZ, 0x7610, R131 ;  /* 0x00007610ff837816 */ /* 0x000fe40000000083 */
[----:B------:R-:W-:Y:S02]  /*1be30*/  PRMT R130, RZ, 0x7610, R130 ;  /* 0x00007610ff827816 */ /* 0x000fe40000000082 */
[----:B------:R-:W-:-:S02]  /*1be40*/  PRMT R47, RZ, 0x7610, R47 ;  /* 0x00007610ff2f7816 */ /* 0x000fc4000000002f */
[----:B------:R-:W-:Y:S02]  /*1be50*/  PRMT R46, RZ, 0x7610, R46 ;  /* 0x00007610ff2e7816 */ /* 0x000fe4000000002e */
        /* <DEDUP_REMOVED lines=13> */
[----:B--2---:R-:W-:Y:S02]  /*1bf30*/  ISETP.GE.AND P5, PT, R135, RZ, PT ;  /* 0x000000ff8700720c */ /* 0x004fe40003fa6270 */
[----:B------:R-:W2:Y:S04]  /*1bf40*/  LDL.LU R135, [R1+0x1da8] ;  /* 0x001da80001877983 */ /* 0x000ea80000300800 */
[----:B------:R0:W-:Y:S04]  /*1bf50*/  STL.S16 [R1+0xdc], R132 ;  /* 0x0000dc8401007387 */ /* 0x0001e80000100600 */
[----:B0-----:R-:W2:Y:S04]  /*1bf60*/  LDL.LU R132, [R1+0x1da4] ;  /* 0x001da40001847983 */ /* 0x001ea80000300800 */
[----:B------:R0:W-:Y:S04]  /*1bf70*/  STL.S16 [R1+0xd8], R133 ;  /* 0x0000d88501007387 */ /* 0x0001e80000100600 */
[----:B0-----:R-:W2:Y:S04]  /*1bf80*/  LDL.LU R133, [R1+0x1da0] ;  /* 0x001da00001857983 */ /* 0x001ea80000300800 */
[----:B------:R-:W-:Y:S04]  /*1bf90*/  STL.S16 [R1+0xd4], R154 ;  /* 0x0000d49a01007387 */ /* 0x000fe80000100600 */
        /* <DEDUP_REMOVED lines=8> */
[----:B------:R0:W-:Y:S01]  /*1c020*/  STL.S16 [R1+0x78], R8 ;  /* 0x0000780801007387 */ /* 0x0001e20000100600 */
[----:B------:R-:W-:-:S03]  /*1c030*/  PRMT R32, RZ, 0x7610, R32 ;  /* 0x00007610ff207816 */ /* 0x000fc60000000020 */
[----:B0-----:R-:W2:Y:S04]  /*1c040*/  LDL R8, [R1+0x166c] ;  /* 0x00166c0001087983 */ /* 0x001ea80000100800 */
[----:B------:R-:W-:Y:S01]  /*1c050*/  STL.S16 [R1+0x74], R41 ;  /* 0x0000742901007387 */ /* 0x000fe20000100600 */
[----:B------:R-:W-:-:S03]  /*1c060*/  PRMT R5, RZ, 0x7610, R5 ;  /* 0x00007610ff057816 */ /* 0x000fc60000000005 */
        /* <DEDUP_REMOVED lines=8> */
[----:B------:R0:W-:Y:S04]  /*1c0f0*/  STL.S16 [R1+0x24], R5 ;  /* 0x0000240501007387 */ /* 0x0001e80000100600 */
[----:B0-----:R-:W2:Y:S01]  /*1c100*/  LDL R5, [R1+0x1640] ;  /* 0x0016400001057983 */ /* 0x001ea20000100800 */
[----:B------:R-:W-:Y:S01]  /*1c110*/  @!P6 IMAD.MOV R152, RZ, RZ, -R152 ;  /* 0x000000ffff98e224 */ /* 0x000fe200078e0a98 */
[C---:B------:R-:W-:Y:S01]  /*1c120*/  ISETP.GT.U32.AND P6, PT, R3.reuse, R149, PT ;  /* 0x000000950300720c */ /* 0x040fe20003fc4070 */
[----:B------:R-:W-:Y:S01]  /*1c130*/  @!P4 IMAD.MOV R153, RZ, RZ, -R153 ;  /* 0x000000ffff99c224 */ /* 0x000fe200078e0a99 */
[C---:B------:R-:W-:Y:S01]  /*1c140*/  ISETP.GT.U32.AND P4, PT, R3.reuse, R150, PT ;  /* 0x000000960300720c */ /* 0x040fe20003f84070 */
[----:B------:R-:W-:Y:S01]  /*1c150*/  @!P5 IMAD.MOV R151, RZ, RZ, -R151 ;  /* 0x000000ffff97d224 */ /* 0x000fe200078e0a97 */
[----:B------:R-:W-:-:S09]  /*1c160*/  ISETP.GT.U32.AND P5, PT, R3, R148, PT ;  /* 0x000000940300720c */ /* 0x000fd20003fa4070 */
[--C-:B------:R-:W-:Y:S02]  /*1c170*/  @!P6 IMAD.IADD R149, R149, 0x1, -R3.reuse ;  /* 0x000000019595e824 */ /* 0x100fe400078e0a03 */
[--C-:B------:R-:W-:Y:S01]  /*1c180*/  @!P4 IMAD.IADD R150, R150, 0x1, -R3.reuse ;  /* 0x000000019696c824 */ /* 0x100fe200078e0a03 */
[----:B----4-:R-:W-:Y:S02]  /*1c190*/  ISETP.GE.AND P4, PT, R155, RZ, PT ;  /* 0x000000ff9b00720c */ /* 0x010fe40003f86270 */
[----:B------:R-:W-:Y:S01]  /*1c1a0*/  ISETP.GT.U32.AND P6, PT, R3, R149, PT ;  /* 0x000000950300720c */ /* 0x000fe20003fc4070 */
[----:B------:R-:W-:-:S10]  /*1c1b0*/  @!P5 IMAD.IADD R148, R148, 0x1, -R3 ;  /* 0x000000019494d824 */ /* 0x000fd400078e0a03 */
[----:B------:R-:W-:Y:S01]  /*1c1c0*/  @!P4 IMAD.MOV R150, RZ, RZ, -R150 ;  /* 0x000000ffff96c224 */ /* 0x000fe200078e0a96 */
[----:B------:R-:W-:Y:S01]  /*1c1d0*/  ISETP.GT.U32.AND P4, PT, R3, R6, PT ;  /* 0x000000060300720c */ /* 0x000fe20003f84070 */
[----:B------:R-:W-:Y:S01]  /*1c1e0*/  @!P6 IMAD.IADD R149, R149, 0x1, -R3 ;  /* 0x000000019595e824 */ /* 0x000fe200078e0a03 */
[----:B---3--:R-:W-:Y:S02]  /*1c1f0*/  ISETP.GT.U32.AND P6, PT, R3, R7, PT ;  /* 0x000000070300720c */ /* 0x008fe40003fc4070 */
[----:B------:R-:W-:-:S09]  /*1c200*/  PRMT R31, RZ, 0x7610, R31 ;  /* 0x00007610ff1f7816 */ /* 0x000fd2000000001f */
[--C-:B------:R-:W-:Y:S02]  /*1c210*/  @!P4 IMAD.IADD R6, R6, 0x1, -R3.reuse ;  /* 0x000000010606c824 */ /* 0x100fe400078e0a03 */
[----:B------:R-:W-:-:S03]  /*1c220*/  @!P6 IMAD.IADD R7, R7, 0x1, -R3 ;  /* 0x000000010707e824 */ /* 0x000fc600078e0a03 */
[C---:B------:R-:W-:Y:S02]  /*1c230*/  ISETP.GT.U32.AND P6, PT, R3.reuse, R6, PT ;  /* 0x000000060300720c */ /* 0x040fe40003fc4070 */
[----:B------:R-:W-:Y:S02]  /*1c240*/  PRMT R30, RZ, 0x7610, R30 ;  /* 0x00007610ff1e7816 */ /* 0x000fe4000000001e */
[----:B------:R-:W-:Y:S02]  /*1c250*/  PRMT R29, RZ, 0x7610, R29 ;  /* 0x00007610ff1d7816 */ /* 0x000fe4000000001d */
[----:B------:R-:W-:Y:S01]  /*1c260*/  PRMT R28, RZ, 0x7610, R28 ;  /* 0x00007610ff1c7816 */ /* 0x000fe2000000001c */
[----:B------:R-:W-:Y:S01]  /*1c270*/  STL.S16 [R1+0x20], R31 ;  /* 0x0000201f01007387 */ /* 0x000fe20000100600 */
[----:B------:R-:W-:Y:S02]  /*1c280*/  PRMT R27, RZ, 0x7610, R27 ;  /* 0x00007610ff1b7816 */ /* 0x000fe4000000001b */
[----:B------:R-:W-:Y:S01]  /*1c290*/  PRMT R26, RZ, 0x7610, R26 ;  /* 0x00007610ff1a7816 */ /* 0x000fe2000000001a */
[----:B------:R-:W-:Y:S01]  /*1c2a0*/  STL.S16 [R1+0x1c], R30 ;  /* 0x00001c1e01007387 */ /* 0x000fe20000100600 */
[----:B------:R-:W-:-:S02]  /*1c2b0*/  ISETP.GT.U32.AND P4, PT, R3, R148, PT ;  /* 0x000000940300720c */ /* 0x000fc40003f84070 */
[----:B------:R-:W-:Y:S01]  /*1c2c0*/  PRMT R25, RZ, 0x7610, R25 ;  /* 0x00007610ff197816 */ /* 0x000fe20000000019 */
[----:B------:R-:W-:Y:S01]  /*1c2d0*/  STL.S16 [R1+0x54], R29 ;  /* 0x0000541d01007387 */ /* 0x000fe20000100600 */
[----:B------:R-:W-:Y:S01]  /*1c2e0*/  PRMT R24, RZ, 0x7610, R24 ;  /* 0x00007610ff187816 */ /* 0x000fe20000000018 */
[----:B------:R-:W-:Y:S01]  /*1c2f0*/  @!P6 IMAD.IADD R6, R6, 0x1, -R3 ;  /* 0x000000010606e824 */ /* 0x000fe200078e0a03 */
[----:B------:R-:W-:Y:S01]  /*1c300*/  PRMT R23, RZ, 0x7610, R23 ;  /* 0x00007610ff177816 */ /* 0x000fe20000000017 */
[----:B------:R-:W-:Y:S01]  /*1c310*/  STL.S16 [R1+0x50], R28 ;  /* 0x0000501c01007387 */ /* 0x000fe20000100600 */
[----:B------:R-:W-:-:S03]  /*1c320*/  PRMT R22, RZ, 0x7610, R22 ;  /* 0x00007610ff167816 */ /* 0x000fc60000000016 */
[----:B------:R-:W-:Y:S01]  /*1c330*/  STL.S16 [R1+0x4c], R27 ;  /* 0x00004c1b01007387 */ /* 0x000fe20000100600 */
[----:B------:R-:W-:-:S03]  /*1c340*/  PRMT R21, RZ, 0x7610, R21 ;  /* 0x00007610ff157816 */ /* 0x000fc60000000015 */
[----:B------:R-:W-:Y:S01]  /*1c350*/  STL.S16 [R1+0x48], R26 ;  /* 0x0000481a01007387 */ /* 0x000fe20000100600 */
[----:B------:R-:W-:-:S03]  /*1c360*/  PRMT R20, RZ, 0x7610, R20 ;  /* 0x00007610ff147816 */ /* 0x000fc60000000014 */
[----:B------:R-:W-:Y:S01]  /*1c370*/  STL.S16 [R1+0xb4], R25 ;  /* 0x0000b41901007387 */ /* 0x000fe20000100600 */
[----:B------:R-:W-:-:S13]  /*1c380*/  ISETP.GE.AND P5, PT, R39, RZ, PT ;  /* 0x000000ff2700720c */ /* 0x000fda0003fa6270 */
[----:B------:R-:W-:Y:S01]  /*1c390*/  @!P5 IMAD.MOV R149, RZ, RZ, -R149 ;  /* 0x000000ffff95d224 */ /* 0x000fe200078e0a95 */
[----:B------:R-:W-:Y:S01]  /*1c3a0*/  ISETP.GT.U32.AND P5, PT, R3, R7, PT ;  /* 0x000000070300720c */ /* 0x000fe20003fa4070 */
[----:B------:R-:W-:Y:S01]  /*1c3b0*/  STL.S16 [R1+0xb0], R24 ;  /* 0x0000b01801007387 */ /* 0x000fe20000100600 */
[----:B------:R-:W-:-:S03]  /*1c3c0*/  PRMT R19, RZ, 0x7610, R19 ;  /* 0x00007610ff137816 */ /* 0x000fc60000000013 */
[----:B------:R-:W-:Y:S01]  /*1c3d0*/  STL.S16 [R1+0xac], R23 ;  /* 0x0000ac1701007387 */ /* 0x000fe20000100600 */
[----:B------:R-:W-:-:S07]  /*1c3e0*/  PRMT R18, RZ, 0x7610, R18 ;  /* 0x00007610ff127816 */ /* 0x000fce0000000012 */
[----:B------:R-:W-:Y:S01]  /*1c3f0*/  @!P5 IMAD.IADD R7, R7, 0x1, -R3 ;  /* 0x000000010707d824 */ /* 0x000fe200078e0a03 */
[----:B------:R-:W-:Y:S02]  /*1c400*/  PRMT R17, RZ, 0x7610, R17 ;  /* 0x00007610ff117816 */ /* 0x000fe40000000011 */
[----:B------:R-:W-:Y:S01]  /*1c410*/  PRMT R16, RZ, 0x7610, R16 ;  /* 0x00007610ff107816 */ /* 0x000fe20000000010 */
[----:B------:R-:W-:Y:S01]  /*1c420*/  @!P4 IMAD.IADD R148, R148, 0x1, -R3 ;  /* 0x000000019494c824 */ /* 0x000fe200078e0a03 */
[----:B------:R-:W-:Y:S02]  /*1c430*/  PRMT R15, RZ, 0x7610, R15 ;  /* 0x00007610ff0f7816 */ /* 0x000fe4000000000f */
[----:B------:R-:W-:Y:S02]  /*1c440*/  PRMT R14, RZ, 0x7610, R14 ;  /* 0x00007610ff0e7816 */ /* 0x000fe4000000000e */
[----:B--2---:R-:W-:Y:S02]  /*1c450*/  ISETP.GE.AND P6, PT, R8, RZ, PT ;  /* 0x000000ff0800720c */ /* 0x004fe40003fc6270 */
[----:B------:R-:W2:Y:S04]  /*1c460*/  LDL R8, [R1+0x163c] ;  /* 0x00163c0001087983 */ /* 0x000ea80000100800 */
[----:B------:R0:W-:Y:S04]  /*1c470*/  STL.64 [R1+0x19a0], R6 ;  /* 0x0019a00601007387 */ /* 0x0001e80000100a00 */
[----:B------:R-:W-:Y:S04]  /*1c480*/  STL.S16 [R1+0xa8], R22 ;  /* 0x0000a81601007387 */ /* 0x000fe80000100600 */
[----:B------:R-:W-:Y:S04]  /*1c490*/  STL.S16 [R1+0xa4], R21 ;  /* 0x0000a41501007387 */ /* 0x000fe80000100600 */
[----:B------:R-:W-:Y:S04]  /*1c4a0*/  STL.S16 [R1+0xa0], R20 ;  /* 0x0000a01401007387 */ /* 0x000fe80000100600 */
[----:B------:R1:W-:Y:S01]  /*1c4b0*/  STL.S16 [R1+0x9c], R19 ;  /* 0x00009c1301007387 */ /* 0x0003e20000100600 */
[----:B------:R-:W-:-:S03]  /*1c4c0*/  @!P6 IMAD.MOV R148, RZ, RZ, -R148 ;  /* 0x000000ffff94e224 */ /* 0x000fc600078e0a94 */
[----:B------:R3:W-:Y:S04]  /*1c4d0*/  STL.S16 [R1+0x98], R18 ;  /* 0x0000981201007387 */ /* 0x0007e80000100600 */
[----:B------:R4:W-:Y:S04]  /*1c4e0*/  STL.S16 [R1+0x94], R17 ;  /* 0x0000941101007387 */ /* 0x0009e80000100600 */
[----:B------:R0:W-:Y:S04]  /*1c4f0*/  STL.S16 [R1+0x90], R16 ;  /* 0x0000901001007387 */ /* 0x0001e80000100600 */
[----:B------:R0:W-:Y:S04]  /*1c500*/  STL.S16 [R1+0x44], R15 ;  /* 0x0000440f01007387 */ /* 0x0001e80000100600 */
[----:B------:R0:W-:Y:S01]  /*1c510*/  STL.S16 [R1+0x40], R14 ;  /* 0x0000400e01007387 */ /* 0x0001e20000100600 */
[----:B------:R-:W-:-:S03]  /*1c520*/  ISETP.GE.AND P6, PT, R5, RZ, PT ;  /* 0x000000ff0500720c */ /* 0x000fc60003fc6270 */
[----:B------:R-:W3:Y:S01]  /*1c530*/  LDL R5, [R1+0x1638] ;  /* 0x0016380001057983 */ /* 0x000ee20000100800 */
[C---:B------:R-:W-:Y:S02]  /*1c540*/  ISETP.GT.U32.AND P4, PT, R3.reuse, R147, PT ;  /* 0x000000930300720c */ /* 0x040fe40003f84070 */
[----:B------:R-:W-:-:S11]  /*1c550*/  ISETP.GT.U32.AND P5, PT, R3, R146, PT ;  /* 0x000000920300720c */ /* 0x000fd60003fa4070 */
[----:B------:R-:W-:-:S05]  /*1c560*/  @!P4 IMAD.IADD R147, R147, 0x1, -R3 ;  /* 0x000000019393c824 */ /* 0x000fca00078e0a03 */
[----:B------:R-:W-:Y:S01]  /*1c570*/  ISETP.GT.U32.AND P4, PT, R3, R147, PT ;  /* 0x000000930300720c */ /* 0x000fe20003f84070 */
[----:B------:R-:W-:Y:S01]  /*1c580*/  @!P5 IMAD.IADD R146, R146, 0x1, -R3 ;  /* 0x000000019292d824 */ /* 0x000fe200078e0a03 */
[----:B------:R-:W-:-:S04]  /*1c590*/  PRMT R13, RZ, 0x7610, R13 ;  /* 0x00007610ff0d7816 */ /* 0x000fc8000000000d */
[----:B------:R-:W-:Y:S02]  /*1c5a0*/  ISETP.GT.U32.AND P5, PT, R3, R146, PT ;  /* 0x000000920300720c */ /* 0x000fe40003fa4070 */
[----:B------:R-:W-:-:S05]  /*1c5b0*/  PRMT R12, RZ, 0x7610, R12 ;  /* 0x00007610ff0c7816 */ /* 0x000fca000000000c */
[----:B------:R-:W-:Y:S01]  /*1c5c0*/  @!P4 IMAD.IADD R147, R147, 0x1, -R3 ;  /* 0x000000019393c824 */ /* 0x000fe200078e0a03 */
[----:B------:R-:W-:-:S03]  /*1c5d0*/  PRMT R11, RZ, 0x7610, R11 ;  /* 0x00007610ff0b7816 */ /* 0x000fc6000000000b */
[----:B------:R-:W-:Y:S01]  /*1c5e0*/  @!P6 IMAD.MOV R147, RZ, RZ, -R147 ;  /* 0x000000ffff93e224 */ /* 0x000fe200078e0a93 */
[----:B------:R-:W-:Y:S02]  /*1c5f0*/  ISETP.GT.U32.AND P6, PT, R3, R144, PT ;  /* 0x000000900300720c */ /* 0x000fe40003fc4070 */
[----:B------:R-:W-:Y:S01]  /*1c600*/  PRMT R10, RZ, 0x7610, R10 ;  /* 0x00007610ff0a7816 */ /* 0x000fe2000000000a */
[----:B------:R1:W-:Y:S01]  /*1c610*/  STL.S16 [R1+0x3c], R13 ;  /* 0x00003c0d01007387 */ /* 0x0003e20000100600 */
[----:B------:R-:W-:Y:S02]  /*1c620*/  PRMT R9, RZ, 0x7610, R9 ;  /* 0x00007610ff097816 */ /* 0x000fe40000000009 */
[----:B0-----:R-:W-:Y:S01]  /*1c630*/  PRMT R7, RZ, 0x7610, R7 ;  /* 0x00007610ff077816 */ /* 0x001fe20000000007 */
[----:B------:R0:W-:Y:S01]  /*1c640*/  STL.S16 [R1+0x38], R12 ;  /* 0x0000380c01007387 */ /* 0x0001e20000100600 */
[----:B------:R-:W-:Y:S02]  /*1c650*/  PRMT R6, RZ, 0x7610, R6 ;  /* 0x00007610ff067816 */ /* 0x000fe40000000006 */
[----:B------:R-:W-:Y:S01]  /*1c660*/  PRMT R129, RZ, 0x7610, R129 ;  /* 0x00007610ff817816 */ /* 0x000fe20000000081 */
[----:B------:R0:W-:Y:S01]  /*1c670*/  STL.S16 [R1+0x34], R11 ;  /* 0x0000340b01007387 */ /* 0x0001e20000100600 */
[----:B------:R-:W-:Y:S01]  /*1c680*/  PRMT R128, RZ, 0x7610, R128 ;  /* 0x00007610ff807816 */ /* 0x000fe20000000080 */
[----:B------:R-:W-:Y:S01]  /*1c690*/  @!P5 IMAD.IADD R146, R146, 0x1, -R3 ;  /* 0x000000019292d824 */ /* 0x000fe200078e0a03 */
[----:B------:R-:W-:Y:S01]  /*1c6a0*/  PRMT R127, RZ, 0x7610, R127 ;  /* 0x00007610ff7f7816 */ /* 0x000fe2000000007f */
[----:B------:R0:W-:Y:S01]  /*1c6b0*/  STL.S16 [R1+0x30], R10 ;  /* 0x0000300a01007387 */ /* 0x0001e20000100600 */
[----:B------:R-:W-:-:S02]  /*1c6c0*/  PRMT R126, RZ, 0x7610, R126 ;  /* 0x00007610ff7e7816 */ /* 0x000fc4000000007e */
[----:B------:R-:W-:Y:S01]  /*1c6d0*/  PRMT R125, RZ, 0x7610, R125 ;  /* 0x00007610ff7d7816 */ /* 0x000fe2000000007d */
[----:B------:R0:W-:Y:S01]  /*1c6e0*/  STL.S16 [R1+0x2c], R9 ;  /* 0x00002c0901007387 */ /* 0x0001e20000100600 */
[----:B------:R-:W-:Y:S02]  /*1c6f0*/  PRMT R124, RZ, 0x7610, R124 ;  /* 0x00007610ff7c7816 */ /* 0x000fe4000000007c */
[----:B------:R-:W-:Y:S01]  /*1c700*/  PRMT R111, RZ, 0x7610, R111 ;  /* 0x00007610ff6f7816 */ /* 0x000fe2000000006f */
[----:B------:R-:W-:Y:S01]  /*1c710*/  STL.S16 [R1+0x14], R7 ;  /* 0x0000140701007387 */ /* 0x000fe20000100600 */
[----:B------:R-:W-:-:S03]  /*1c720*/  PRMT R110, RZ, 0x7610, R110 ;  /* 0x00007610ff6e7816 */ /* 0x000fc6000000006e */
[----:B------:R0:W-:Y:S01]  /*1c730*/  STL.S16 [R1+0x10], R6 ;  /* 0x0000100601007387 */ /* 0x0001e20000100600 */
[----:B------:R-:W-:Y:S01]  /*1c740*/  @!P6 IMAD.IADD R144, R144, 0x1, -R3 ;  /* 0x000000019090e824 */ /* 0x000fe200078e0a03 */
[----:B--2---:R-:W-:Y:S02]  /*1c750*/  ISETP.GE.AND P5, PT, R8, RZ, PT ;  /* 0x000000ff0800720c */ /* 0x004fe40003fa6270 */
[----:B------:R-:W2:Y:S04]  /*1c760*/  LDL R8, [R1+0x1634] ;  /* 0x0016340001087983 */ /* 0x000ea80000100800 */
[----:B------:R-:W-:Y:S04]  /*1c770*/  STL.64 [R1+0x1b60], R128 ;  /* 0x001b608001007387 */ /* 0x000fe80000100a00 */
[----:B------:R-:W-:Y:S04]  /*1c780*/  STL.64 [R1+0x1b50], R126 ;  /* 0x001b507e01007387 */ /* 0x000fe80000100a00 */
[----:B------:R0:W-:Y:S04]  /*1c790*/  STL.64 [R1+0x1b40], R124 ;  /* 0x001b407c01007387 */ /* 0x0001e80000100a00 */
[----:B------:R-:W-:Y:S01]  /*1c7a0*/  STL.64 [R1+0x1b30], R110 ;  /* 0x001b306e01007387 */ /* 0x000fe20000100a00 */
[----:B---3--:R-:W-:-:S03]  /*1c7b0*/  ISETP.GE.AND P6, PT, R5, RZ, PT ;  /* 0x000000ff0500720c */ /* 0x008fc60003fc6270 */
[----:B------:R-:W3:Y:S01]  /*1c7c0*/  LDL R5, [R1+0x1630] ;  /* 0x0016300001057983 */ /* 0x000ee20000100800 */
[----:B------:R-:W-:-:S13]  /*1c7d0*/  ISETP.GT.U32.AND P4, PT, R3, R145, PT ;  /* 0x000000910300720c */ /* 0x000fda0003f84070 */
[----:B------:R-:W-:-:S05]  /*1c7e0*/  @!P4 IMAD.IADD R145, R145, 0x1, -R3 ;  /* 0x000000019191c824 */ /* 0x000fca00078e0a03 */
[C---:B------:R-:W-:Y:S01]  /*1c7f0*/  ISETP.GT.U32.AND P4, PT, R3.reuse, R145, PT ;  /* 0x000000910300720c */ /* 0x040fe20003f84070 */
[----:B------:R-:W-:Y:S01]  /*1c800*/  @!P5 IMAD.MOV R146, RZ, RZ, -R146 ;  /* 0x000000ffff92d224 */ /* 0x000fe200078e0a92 */
[----:B------:R-:W-:Y:S02]  /*1c810*/  ISETP.GT.U32.AND P5, PT, R3, R144, PT ;  /* 0x000000900300720c */ /* 0x000fe40003fa4070 */
[----:B------:R-:W-:Y:S02]  /*1c820*/  PRMT R123, RZ, 0x7610, R123 ;  /* 0x00007610ff7b7816 */ /* 0x000fe4000000007b */
[----:B------:R-:W-:-:S07]  /*1c830*/  PRMT R122, RZ, 0x7610, R122 ;  /* 0x00007610ff7a7816 */ /* 0x000fce000000007a */
[----:B------:R-:W-:-:S04]  /*1c840*/  @!P4 IMAD.IADD R145, R145, 0x1, -R3 ;  /* 0x000000019191c824 */ /* 0x000fc800078e0a03 */
[----:B------:R-:W-:Y:S01]  /*1c850*/  @!P6 IMAD.MOV R145, RZ, RZ, -R145 ;  /* 0x000000ffff91e224 */ /* 0x000fe200078e0a91 */
[----:B------:R-:W-:Y:S02]  /*1c860*/  ISETP.GT.U32.AND P6, PT, R3, R142, PT ;  /* 0x0000008e0300720c */ /* 0x000fe40003fc4070 */
[----:B------:R-:W-:Y:S02]  /*1c870*/  PRMT R0, RZ, 0x7610, R0 ;  /* 0x00007610ff007816 */ /* 0x000fe40000000000 */
[----:B------:R-:W-:Y:S02]  /*1c880*/  PRMT R121, RZ, 0x7610, R121 ;  /* 0x00007610ff797816 */ /* 0x000fe40000000079 */
[----:B------:R-:W-:Y:S02]  /*1c890*/  PRMT R120, RZ, 0x7610, R120 ;  /* 0x00007610ff787816 */ /* 0x000fe40000000078 */
[----:B------:R-:W-:Y:S02]  /*1c8a0*/  PRMT R119, RZ, 0x7610, R119 ;  /* 0x00007610ff777816 */ /* 0x000fe40000000077 */
[----:B------:R-:W-:Y:S01]  /*1c8b0*/  PRMT R118, RZ, 0x7610, R118 ;  /* 0x00007610ff767816 */ /* 0x000fe20000000076 */
[----:B------:R-:W-:Y:S01]  /*1c8c0*/  STL.64 [R1+0x1b18], R122 ;  /* 0x001b187a01007387 */ /* 0x000fe20000100a00 */
[----:B------:R-:W-:-:S02]  /*1c8d0*/  PRMT R117, RZ, 0x7610, R117 ;  /* 0x00007610ff757816 */ /* 0x000fc40000000075 */
[----:B------:R-:W-:Y:S01]  /*1c8e0*/  PRMT R116, RZ, 0x7610, R116 ;  /* 0x00007610ff747816 */ /* 0x000fe20000000074 */
[----:B------:R-:W-:Y:S01]  /*1c8f0*/  STL [R1+0x1c00], R0 ;  /* 0x001c000001007387 */ /* 0x000fe20000100800 */
[----:B------:R-:W-:Y:S02]  /*1c900*/  PRMT R115, RZ, 0x7610, R115 ;  /* 0x00007610ff737816 */ /* 0x000fe40000000073 */
[----:B------:R-:W-:Y:S01]  /*1c910*/  PRMT R114, RZ, 0x7610, R114 ;  /* 0x00007610ff727816 */ /* 0x000fe20000000072 */
[----:B------:R-:W-:Y:S01]  /*1c920*/  STL.64 [R1+0x1b08], R120 ;  /* 0x001b087801007387 */ /* 0x000fe20000100a00 */
[----:B------:R-:W-:Y:S02]  /*1c930*/  PRMT R113, RZ, 0x7610, R113 ;  /* 0x00007610ff717816 */ /* 0x000fe40000000071 */
[----:B------:R-:W-:Y:S01]  /*1c940*/  PRMT R112, RZ, 0x7610, R112 ;  /* 0x00007610ff707816 */ /* 0x000fe20000000070 */
[----:B------:R-:W-:Y:S01]  /*1c950*/  STL.64 [R1+0x1af8], R118 ;  /* 0x001af87601007387 */ /* 0x000fe20000100a00 */
[----:B------:R-:W-:-:S03]  /*1c960*/  @!P5 IMAD.IADD R144, R144, 0x1, -R3 ;  /* 0x000000019090d824 */ /* 0x000fc600078e0a03 */
[----:B------:R-:W-:Y:S01]  /*1c970*/  STL.64 [R1+0x1b00], R116 ;  /* 0x001b007401007387 */ /* 0x000fe20000100a00 */
[----:B------:R-:W-:-:S03]  /*1c980*/  @!P6 IMAD.IADD R142, R142, 0x1, -R3 ;  /* 0x000000018e8ee824 */ /* 0x000fc600078e0a03 */
[----:B------:R-:W-:Y:S04]  /*1c990*/  STL.64 [R1+0x1af0], R114 ;  /* 0x001af07201007387 */ /* 0x000fe80000100a00 */
[----:B------:R-:W-:Y:S01]  /*1c9a0*/  STL.64 [R1+0x1ae0], R112 ;  /* 0x001ae07001007387 */ /* 0x000fe20000100a00 */
[----:B--2---:R-:W-:-:S03]  /*1c9b0*/  ISETP.GE.AND P5, PT, R8, RZ, PT ;  /* 0x000000ff0800720c */ /* 0x004fc60003fa6270 */
[----:B------:R-:W2:Y:S01]  /*1c9c0*/  LDL R8, [R1+0x162c] ;  /* 0x00162c0001087983 */ /* 0x000ea20000100800 */
[----:B---3--:R-:W-:-:S03]  /*1c9d0*/  ISETP.GE.AND P6, PT, R5, RZ, PT ;  /* 0x000000ff0500720c */ /* 0x008fc60003fc6270 */
[----:B------:R-:W3:Y:S01]  /*1c9e0*/  LDL R5, [R1+0x1620] ;  /* 0x0016200001057983 */ /* 0x000ee20000100800 */
[----:B------:R-:W-:-:S13]  /*1c9f0*/  ISETP.GT.U32.AND P4, PT, R3, R143, PT ;  /* 0x0000008f0300720c */ /* 0x000fda0003f84070 */
[----:B------:R-:W-:-:S05]  /*1ca00*/  @!P4 IMAD.IADD R143, R143, 0x1, -R3 ;  /* 0x000000018f8fc824 */ /* 0x000fca00078e0a03 */
[C---:B------:R-:W-:Y:S01]  /*1ca10*/  ISETP.GT.U32.AND P4, PT, R3.reuse, R143, PT ;  /* 0x0000008f0300720c */ /* 0x040fe20003f84070 */
[----:B------:R-:W-:Y:S01]  /*1ca20*/  @!P5 IMAD.MOV R144, RZ, RZ, -R144 ;  /* 0x000000ffff90d224 */ /* 0x000fe200078e0a90 */
[----:B------:R-:W-:-:S11]  /*1ca30*/  ISETP.GT.U32.AND P5, PT, R3, R142, PT ;  /* 0x0000008e0300720c */ /* 0x000fd60003fa4070 */
[----:B------:R-:W-:-:S04]  /*1ca40*/  @!P4 IMAD.IADD R143, R143, 0x1, -R3 ;  /* 0x000000018f8fc824 */ /* 0x000fc800078e0a03 */
[----:B------:R-:W-:Y:S01]  /*1ca50*/  @!P6 IMAD.MOV R143, RZ, RZ, -R143 ;  /* 0x000000ffff8fe224 */ /* 0x000fe200078e0a8f */
[C---:B------:R-:W-:Y:S01]  /*1ca60*/  ISETP.GT.U32.AND P6, PT, R3.reuse, R165, PT ;  /* 0x000000a50300720c */ /* 0x040fe20003fc4070 */
[----:B------:R-:W-:Y:S01]  /*1ca70*/  @!P5 IMAD.IADD R142, R142, 0x1, -R3 ;  /* 0x000000018e8ed824 */ /* 0x000fe200078e0a03 */
[----:B------:R-:W-:Y:S02]  /*1ca80*/  ISETP.GT.U32.AND P5, PT, R3, R164, PT ;  /* 0x000000a40300720c */ /* 0x000fe40003fa4070 */
[----:B------:R-:W-:Y:S02]  /*1ca90*/  PRMT R105, RZ, 0x7610, R105 ;  /* 0x00007610ff697816 */ /* 0x000fe40000000069 */
[----:B------:R-:W-:Y:S02]  /*1caa0*/  PRMT R104, RZ, 0x7610, R104 ;  /* 0x00007610ff687816 */ /* 0x000fe40000000068 */
[----:B------:R-:W-:Y:S02]  /*1cab0*/  PRMT R103, RZ, 0x7610, R103 ;  /* 0x00007610ff677816 */ /* 0x000fe40000000067 */
[----:B------:R-:W-:-:S02]  /*1cac0*/  PRMT R102, RZ, 0x7610, R102 ;  /* 0x00007610ff667816 */ /* 0x000fc40000000066 */
[----:B------:R-:W-:Y:S01]  /*1cad0*/  PRMT R101, RZ, 0x7610, R101 ;  /* 0x00007610ff657816 */ /* 0x000fe20000000065 */
[----:B------:R-:W-:Y:S01]  /*1cae0*/  @!P6 IMAD.IADD R165, R165, 0x1, -R3 ;  /* 0x00000001a5a5e824 */ /* 0x000fe200078e0a03 */
[----:B------:R-:W-:Y:S02]  /*1caf0*/  PRMT R100, RZ, 0x7610, R100 ;  /* 0x00007610ff647816 */ /* 0x000fe40000000064 */
[----:B------:R-:W-:Y:S02]  /*1cb00*/  PRMT R87, RZ, 0x7610, R87 ;  /* 0x00007610ff577816 */ /* 0x000fe40000000057 */
[----:B------:R-:W-:Y:S01]  /*1cb10*/  PRMT R86, RZ, 0x7610, R86 ;  /* 0x00007610ff567816 */ /* 0x000fe20000000056 */
[----:B------:R-:W-:Y:S01]  /*1cb20*/  STL.64 [R1+0x1ac8], R104 ;  /* 0x001ac86801007387 */ /* 0x000fe20000100a00 */
[----:B------:R-:W-:Y:S02]  /*1cb30*/  PRMT R85, RZ, 0x7610, R85 ;  /* 0x00007610ff557816 */ /* 0x000fe40000000055 */
[----:B------:R-:W-:-:S02]  /*1cb40*/  PRMT R84, RZ, 0x7610, R84 ;  /* 0x00007610ff547816 */ /* 0x000fc40000000054 */
[----:B------:R-:W-:Y:S01]  /*1cb50*/  ISETP.GT.U32.AND P6, PT, R3, R140, PT ;  /* 0x0000008c0300720c */ /* 0x000fe20003fc4070 */
[----:B------:R-:W-:Y:S01]  /*1cb60*/  STL.64 [R1+0x1ab0], R102 ;  /* 0x001ab06601007387 */ /* 0x000fe20000100a00 */
[----:B------:R-:W-:Y:S02]  /*1cb70*/  PRMT R83, RZ, 0x7610, R83 ;  /* 0x00007610ff537816 */ /* 0x000fe40000000053 */
[----:B------:R-:W-:Y:S01]  /*1cb80*/  PRMT R82, RZ, 0x7610, R82 ;  /* 0x00007610ff527816 */ /* 0x000fe20000000052 */
[----:B------:R-:W-:Y:S01]  /*1cb90*/  STL.64 [R1+0x1aa8], R100 ;  /* 0x001aa86401007387 */ /* 0x000fe20000100a00 */
[----:B------:R-:W-:Y:S02]  /*1cba0*/  PRMT R81, RZ, 0x7610, R81 ;  /* 0x00007610ff517816 */ /* 0x000fe40000000051 */
[----:B------:R-:W-:Y:S01]  /*1cbb0*/  PRMT R80, RZ, 0x7610, R80 ;  /* 0x00007610ff507816 */ /* 0x000fe20000000050 */
[----:B------:R-:W-:Y:S01]  /*1cbc0*/  STL.64 [R1+0x1a88], R86 ;  /* 0x001a885601007387 */ /* 0x000fe20000100a00 */
[----:B------:R-:W-:Y:S01]  /*1cbd0*/  PRMT R79, RZ, 0x7610, R79 ;  /* 0x00007610ff4f7816 */ /* 0x000fe2000000004f */
[----:B------:R-:W-:Y:S01]  /*1cbe0*/  @!P5 IMAD.IADD R164, R164, 0x1, -R3 ;  /* 0x00000001a4a4d824 */ /* 0x000fe200078e0a03 */
[----:B------:R-:W-:Y:S01]  /*1cbf0*/  PRMT R78, RZ, 0x7610, R78 ;  /* 0x00007610ff4e7816 */ /* 0x000fe2000000004e */
[----:B------:R-:W-:Y:S01]  /*1cc00*/  STL.64 [R1+0x1a80], R84 ;  /* 0x001a805401007387 */ /* 0x000fe20000100a00 */
[----:B------:R-:W-:-:S02]  /*1cc10*/  PRMT R99, RZ, 0x7610, R99 ;  /* 0x00007610ff637816 */ /* 0x000fc40000000063 */
[----:B------:R-:W-:Y:S01]  /*1cc20*/  PRMT R98, RZ, 0x7610, R98 ;  /* 0x00007610ff627816 */ /* 0x000fe20000000062 */
[----:B------:R-:W-:Y:S01]  /*1cc30*/  STL.64 [R1+0x1a70], R82 ;  /* 0x001a705201007387 */ /* 0x000fe20000100a00 */
[----:B------:R-:W-:Y:S02]  /*1cc40*/  PRMT R109, RZ, 0x7610, R109 ;  /* 0x00007610ff6d7816 */ /* 0x000fe4000000006d */
[----:B------:R-:W-:Y:S01]  /*1cc50*/  PRMT R108, RZ, 0x7610, R108 ;  /* 0x00007610ff6c7816 */ /* 0x000fe2000000006c */
[----:B------:R-:W-:Y:S01]  /*1cc60*/  STL.64 [R1+0x1a68], R80 ;  /* 0x001a685001007387 */ /* 0x000fe20000100a00 */
[----:B------:R-:W-:Y:S02]  /*1cc70*/  PRMT R106, RZ, 0x7610, R106 ;  /* 0x00007610ff6a7816 */ /* 0x000fe4000000006a */
[----:B------:R-:W-:Y:S01]  /*1cc80*/  PRMT R107, RZ, 0x7610, R107 ;  /* 0x00007610ff6b7816 */ /* 0x000fe2000000006b */
[----:B------:R-:W-:Y:S01]  /*1cc90*/  STL.64 [R1+0x1a60], R78 ;  /* 0x001a604e01007387 */ /* 0x000fe20000100a00 */
[----:B------:R-:W-:-:S03]  /*1cca0*/  PRMT R96, RZ, 0x7610, R96 ;  /* 0x00007610ff607816 */ /* 0x000fc60000000060 */
[----:B------:R-:W-:Y:S01]  /*1ccb0*/  STL [R1+0x19d0], R164 ;  /* 0x0019d0a401007387 */ /* 0x000fe20000100800 */
[----:B------:R-:W-:-:S03]  /*1ccc0*/  @!P6 IMAD.IADD R140, R140, 0x1, -R3 ;  /* 0x000000018c8ce824 */ /* 0x000fc600078e0a03 */
[----:B------:R-:W-:Y:S04]  /*1ccd0*/  STL.64 [R1+0x1a78], R98 ;  /* 0x001a786201007387 */ /* 0x000fe80000100a00 */
[----:B------:R-:W-:Y:S04]  /*1cce0*/  STL.64 [R1+0x1b20], R108 ;  /* 0x001b206c01007387 */ /* 0x000fe80000100a00 */
[----:B------:R-:W-:Y:S04]  /*1ccf0*/  STL.64 [R1+0x1ad0], R106 ;  /* 0x001ad06a01007387 */ /* 0x000fe80000100a00 */
[----:B------:R-:W-:Y:S01]  /*1cd00*/  STL [R1+0x1a58], R96 ;  /* 0x001a586001007387 */ /* 0x000fe20000100800 */
[----:B--2---:R-:W-:-:S03]  /*1cd10*/  ISETP.GE.AND P5, PT, R8, RZ, PT ;  /* 0x000000ff0800720c */ /* 0x004fc60003fa6270 */
[----:B------:R-:W2:Y:S01]  /*1cd20*/  LDL R8, [R1+0x1614] ;  /* 0x0016140001087983 */ /* 0x000ea20000100800 */
[----:B---3--:R-:W-:-:S03]  /*1cd30*/  ISETP.GE.AND P6, PT, R5, RZ, PT ;  /* 0x000000ff0500720c */ /* 0x008fc60003fc6270 */
[----:B------:R-:W3:Y:S01]  /*1cd40*/  LDL R5, [R1+0x1610] ;  /* 0x0016100001057983 */ /* 0x000ee20000100800 */
[----:B------:R-:W-:-:S05]  /*1cd50*/  ISETP.GT.U32.AND P4, PT, R3, R141, PT ;  /* 0x0000008d0300720c */ /* 0x000fca0003f84070 */
[----:B------:R-:W-:Y:S01]  /*1cd60*/  @!P5 IMAD.MOV R142, RZ, RZ, -R142 ;  /* 0x000000ffff8ed224 */ /* 0x000fe200078e0a8e */
[----:B------:R-:W-:-:S07]  /*1cd70*/  ISETP.GT.U32.AND P5, PT, R3, R140, PT ;  /* 0x0000008c0300720c */ /* 0x000fce0003fa4070 */
[----:B------:R-:W-:-:S05]  /*1cd80*/  @!P4 IMAD.IADD R141, R141, 0x1, -R3 ;  /* 0x000000018d8dc824 */ /* 0x000fca00078e0a03 */
[----:B------:R-:W-:Y:S02]  /*1cd90*/  ISETP.GT.U32.AND P4, PT, R3, R141, PT ;  /* 0x0000008d0300720c */ /* 0x000fe40003f84070 */
[----:B------:R-:W-:Y:S02]  /*1cda0*/  PRMT R95, RZ, 0x7610, R95 ;  /* 0x00007610ff5f7816 */ /* 0x000fe4000000005f */
[----:B------:R-:W-:Y:S02]  /*1cdb0*/  PRMT R94, RZ, 0x7610, R94 ;  /* 0x00007610ff5e7816 */ /* 0x000fe4000000005e */
[----:B------:R-:W-:Y:S02]  /*1cdc0*/  PRMT R93, RZ, 0x7610, R93 ;  /* 0x00007610ff5d7816 */ /* 0x000fe4000000005d */
[----:B------:R-:W-:Y:S02]  /*1cdd0*/  PRMT R92, RZ, 0x7610, R92 ;  /* 0x00007610ff5c7816 */ /* 0x000fe4000000005c */
[----:B------:R-:W-:-:S02]  /*1cde0*/  PRMT R90, RZ, 0x7610, R90 ;  /* 0x00007610ff5a7816 */ /* 0x000fc4000000005a */
[----:B------:R-:W-:Y:S02]  /*1cdf0*/  PRMT R88, RZ, 0x7610, R88 ;  /* 0x00007610ff587816 */ /* 0x000fe40000000058 */
[----:B------:R-:W-:Y:S01]  /*1ce00*/  PRMT R89, RZ, 0x7610, R89 ;  /* 0x00007610ff597816 */ /* 0x000fe20000000059 */
[----:B------:R-:W-:Y:S01]  /*1ce10*/  @!P4 IMAD.IADD R141, R141, 0x1, -R3 ;  /* 0x000000018d8dc824 */ /* 0x000fe200078e0a03 */
[----:B------:R-:W-:Y:S01]  /*1ce20*/  PRMT R77, RZ, 0x7610, R77 ;  /* 0x00007610ff4d7816 */ /* 0x000fe2000000004d */
[----:B------:R-:W-:Y:S01]  /*1ce30*/  STL.64 [R1+0x1a90], R94 ;  /* 0x001a905e01007387 */ /* 0x000fe20000100a00 */
        /* <DEDUP_REMOVED lines=9> */
[----:B------:R-:W-:Y:S01]  /*1ced0*/  PRMT R69, RZ, 0x7610, R69 ;  /* 0x00007610ff457816 */ /* 0x000fe20000000045 */
[----:B------:R-:W-:Y:S01]  /*1cee0*/  @!P6 IMAD.MOV R141, RZ, RZ, -R141 ;  /* 0x000000ffff8de224 */ /* 0x000fe200078e0a8d */
[----:B------:R-:W-:Y:S01]  /*1cef0*/  PRMT R68, RZ, 0x7610, R68 ;  /* 0x00007610ff447816 */ /* 0x000fe20000000044 */
[----:B------:R-:W-:Y:S01]  /*1cf00*/  STL.64 [R1+0x1aa0], R76 ;  /* 0x001aa04c01007387 */ /* 0x000fe20000100a00 */
[C---:B------:R-:W-:Y:S01]  /*1cf10*/  ISETP.GT.U32.AND P6, PT, R3.reuse, R138, PT ;  /* 0x0000008a0300720c */ /* 0x040fe20003fc4070 */
[--C-:B------:R-:W-:Y:S01]  /*1cf20*/  @!P5 IMAD.IADD R140, R140, 0x1, -R3.reuse ;  /* 0x000000018c8cd824 */ /* 0x100fe200078e0a03 */
[----:B------:R-:W-:Y:S01]  /*1cf30*/  ISETP.GT.U32.AND P5, PT, R3, R137, PT ;  /* 0x000000890300720c */ /* 0x000fe20003fa4070 */
[----:B------:R-:W-:Y:S04]  /*1cf40*/  STL.64 [R1+0x1a20], R74 ;  /* 0x001a204a01007387 */ /* 0x000fe80000100a00 */
[----:B------:R0:W-:Y:S04]  /*1cf50*/  STL [R1+0x1a08], R72 ;  /* 0x001a084801007387 */ /* 0x0001e80000100800 */
[----:B------:R-:W-:Y:S04]  /*1cf60*/  STL.64 [R1+0x19f8], R70 ;  /* 0x0019f84601007387 */ /* 0x000fe80000100a00 */
[----:B------:R-:W-:Y:S04]  /*1cf70*/  STL.64 [R1+0x19e8], R68 ;  /* 0x0019e84401007387 */ /* 0x000fe80000100a00 */
[----:B-1----:R-:W3:Y:S04]  /*1cf80*/  LDL R19, [R1+0x160c] ;  /* 0x00160c0001137983 */ /* 0x002ee80000100800 */
[----:B------:R-:W3:Y:S04]  /*1cf90*/  LDL R18, [R1+0x15fc] ;  /* 0x0015fc0001127983 */ /* 0x000ee80000100800 */
[----:B----4-:R-:W4:Y:S04]  /*1cfa0*/  LDL R17, [R1+0x15f8] ;  /* 0x0015f80001117983 */ /* 0x010f280000100800 */
[----:B------:R-:W4:Y:S04]  /*1cfb0*/  LDL.LU R16, [R1+0x2f8] ;  /* 0x0002f80001107983 */ /* 0x000f280000300800 */
[----:B------:R-:W4:Y:S04]  /*1cfc0*/  LDL.LU R15, [R1+0x2f4] ;  /* 0x0002f400010f7983 */ /* 0x000f280000300800 */
[----:B------:R-:W4:Y:S01]  /*1cfd0*/  LDL.LU R14, [R1+0x2f0] ;  /* 0x0002f000010e7983 */ /* 0x000f220000300800 */
[----:B------:R-:W-:-:S03]  /*1cfe0*/  @!P6 IMAD.IADD R138, R138, 0x1, -R3 ;  /* 0x000000018a8ae824 */ /* 0x000fc600078e0a03 */
[----:B------:R-:W4:Y:S01]  /*1cff0*/  LDL.LU R13, [R1+0x2ec] ;  /* 0x0002ec00010d7983 */ /* 0x000f220000300800 */
[----:B------:R-:W-:-:S03]  /*1d000*/  @!P5 IMAD.IADD R137, R137, 0x1, -R3 ;  /* 0x000000018989d824 */ /* 0x000fc600078e0a03 */
[----:B0-----:R-:W4:Y:S04]  /*1d010*/  LDL.LU R12, [R1+0x2e8] ;  /* 0x0002e800010c7983 */ /* 0x001f280000300800 */
[----:B------:R-:W4:Y:S04]  /*1d020*/  LDL.LU R11, [R1+0x2dc] ;  /* 0x0002dc00010b7983 */ /* 0x000f280000300800 */
[----:B------:R-:W4:Y:S04]  /*1d030*/  LDL.LU R10, [R1+0x2d8] ;  /* 0x0002d800010a7983 */ /* 0x000f280000300800 */
[----:B------:R-:W4:Y:S01]  /*1d040*/  LDL.LU R9, [R1+0x2cc] ;  /* 0x0002cc0001097983 */ /* 0x000f220000300800 */
[----:B--2---:R-:W-:-:S03]  /*1d050*/  ISETP.GE.AND P6, PT, R8, RZ, PT ;  /* 0x000000ff0800720c */ /* 0x004fc60003fc6270 */
[----:B------:R-:W2:Y:S01]  /*1d060*/  LDL.LU R8, [R1+0x2c8] ;  /* 0x0002c80001087983 */ /* 0x000ea20000300800 */
[----:B---3--:R-:W-:-:S03]  /*1d070*/  ISETP.GE.AND P5, PT, R5, RZ, PT ;  /* 0x000000ff0500720c */ /* 0x008fc60003fa6270 */
[----:B------:R-:W3:Y:S01]  /*1d080*/  LDL.LU R5, [R1+0x2c4] ;  /* 0x0002c40001057983 */ /* 0x000ee20000300800 */
[----:B------:R-:W-:-:S13]  /*1d090*/  ISETP.GT.U32.AND P4, PT, R3, R139, PT ;  /* 0x0000008b0300720c */ /* 0x000fda0003f84070 */
[----:B------:R-:W-:-:S05]  /*1d0a0*/  @!P4 IMAD.IADD R139, R139, 0x1, -R3 ;  /* 0x000000018b8bc824 */ /* 0x000fca00078e0a03 */
[----:B------:R-:W-:Y:S02]  /*1d0b0*/  ISETP.GT.U32.AND P4, PT, R3, R139, PT ;  /* 0x0000008b0300720c */ /* 0x000fe40003f84070 */
[----:B------:R-:W-:Y:S02]  /*1d0c0*/  PRMT R67, RZ, 0x7610, R67 ;  /* 0x00007610ff437816 */ /* 0x000fe40000000043 */
[----:B------:R-:W-:Y:S02]  /*1d0d0*/  PRMT R66, RZ, 0x7610, R66 ;  /* 0x00007610ff427816 */ /* 0x000fe40000000042 */
[----:B------:R-:W-:Y:S02]  /*1d0e0*/  PRMT R65, RZ, 0x7610, R65 ;  /* 0x00007610ff417816 */ /* 0x000fe40000000041 */
[----:B------:R-:W-:Y:S02]  /*1d0f0*/  PRMT R64, RZ, 0x7610, R64 ;  /* 0x00007610ff407816 */ /* 0x000fe40000000040 */
[----:B------:R-:W-:-:S02]  /*1d100*/  PRMT R63, RZ, 0x7610, R63 ;  /* 0x00007610ff3f7816 */ /* 0x000fc4000000003f */
[----:B------:R-:W-:Y:S01]  /*1d110*/  PRMT R62, RZ, 0x7610, R62 ;  /* 0x00007610ff3e7816 */ /* 0x000fe2000000003e */
[----:B------:R-:W-:Y:S01]  /*1d120*/  @!P4 IMAD.IADD R139, R139, 0x1, -R3 ;  /* 0x000000018b8bc824 */ /* 0x000fe200078e0a03 */
[----:B------:R-:W-:Y:S02]  /*1d130*/  ISETP.GT.U32.AND P4, PT, R3, R136, PT ;  /* 0x000000880300720c */ /* 0x000fe40003f84070 */
[----:B------:R-:W-:Y:S02]  /*1d140*/  PRMT R49, RZ, 0x7610, R49 ;  /* 0x00007610ff317816 */ /* 0x000fe40000000031 */
[----:B------:R-:W-:Y:S01]  /*1d150*/  PRMT R48, RZ, 0x7610, R48 ;  /* 0x00007610ff307816 */ /* 0x000fe20000000030 */
[----:B------:R-:W-:Y:S01]  /*1d160*/  STL.64 [R1+0x19d8], R66 ;  /* 0x0019d84201007387 */ /* 0x000fe20000100a00 */
[----:B------:R-:W-:Y:S02]  /*1d170*/  PRMT R53, RZ, 0x7610, R53 ;  /* 0x00007610ff357816 */ /* 0x000fe40000000035 */
        /* <DEDUP_REMOVED lines=17> */
[----:B------:R-:W-:-:S03]  /*1d290*/  PRMT R2, RZ, 0x7610, R2 ;  /* 0x00007610ff027816 */ /* 0x000fc60000000002 */
[----:B------:R-:W-:Y:S01]  /*1d2a0*/  STL.64 [R1+0x1a00], R58 ;  /* 0x001a003a01007387 */ /* 0x000fe20000100a00 */
[----:B------:R-:W-:-:S03]  /*1d2b0*/  @!P4 IMAD.IADD R136, R136, 0x1, -R3 ;  /* 0x000000018888c824 */ /* 0x000fc600078e0a03 */
[----:B------:R-:W-:Y:S04]  /*1d2c0*/  STL.64 [R1+0x1a10], R56 ;  /* 0x001a103801007387 */ /* 0x000fe80000100a00 */
[----:B------:R-:W-:Y:S04]  /*1d2d0*/  STL.64 [R1+0x1a18], R54 ;  /* 0x001a183601007387 */ /* 0x000fe80000100a00 */
[----:B------:R0:W-:Y:S01]  /*1d2e0*/  STL.64 [R1+0x1b68], R2 ;  /* 0x001b680201007387 */ /* 0x0001e20000100a00 */
[----:B------:R-:W-:-:S03]  /*1d2f0*/  @!P6 IMAD.MOV R140, RZ, RZ, -R140 ;  /* 0x000000ffff8ce224 */ /* 0x000fc600078e0a8c */
[----:B------:R-:W3:Y:S01]  /*1d300*/  LDL.LU R37, [R1+0x2c0] ;  /* 0x0002c00001257983 */ /* 0x000ee20000300800 */
[----:B------:R-:W-:-:S03]  /*1d310*/  ISETP.GT.U32.AND P4, PT, R3, R138, PT ;  /* 0x0000008a0300720c */ /* 0x000fc60003f84070 */
[----:B------:R-:W3:Y:S01]  /*1d320*/  LDL.LU R36, [R1+0x2b4] ;  /* 0x0002b40001247983 */ /* 0x000ee20000300800 */
[----:B------:R-:W-:Y:S01]  /*1d330*/  @!P5 IMAD.MOV R139, RZ, RZ, -R139 ;  /* 0x000000ffff8bd224 */ /* 0x000fe200078e0a8b */
[C---:B------:R-:W-:Y:S02]  /*1d340*/  ISETP.GT.U32.AND P6, PT, R3.reuse, R137, PT ;  /* 0x000000890300720c */ /* 0x040fe40003fc4070 */
[----:B------:R-:W3:Y:S01]  /*1d350*/  LDL.LU R35, [R1+0x2b0] ;  /* 0x0002b00001237983 */ /* 0x000ee20000300800 */
[----:B------:R-:W-:-:S03]  /*1d360*/  ISETP.GT.U32.AND P5, PT, R3, R136, PT ;  /* 0x000000880300720c */ /* 0x000fc60003fa4070 */
[----:B------:R-:W3:Y:S04]  /*1d370*/  LDL.LU R34, [R1+0x2ac] ;  /* 0x0002ac0001227983 */ /* 0x000ee80000300800 */
        /* <DEDUP_REMOVED lines=8> */
[----:B------:R-:W3:Y:S01]  /*1d400*/  LDL.LU R25, [R1+0x284] ;  /* 0x0002840001197983 */ /* 0x000ee20000300800 */
[----:B------:R-:W-:-:S03]  /*1d410*/  @!P4 IMAD.IADD R138, R138, 0x1, -R3 ;  /* 0x000000018a8ac824 */ /* 0x000fc600078e0a03 */
[----:B------:R-:W3:Y:S01]  /*1d420*/  LDL.LU R24, [R1+0x27c] ;  /* 0x00027c0001187983 */ /* 0x000ee20000300800 */
[----:B------:R-:W-:-:S03]  /*1d430*/  ISETP.GE.AND P4, PT, R19, RZ, PT ;  /* 0x000000ff1300720c */ /* 0x000fc60003f86270 */
[----:B------:R-:W3:Y:S01]  /*1d440*/  LDL.LU R23, [R1+0x278] ;  /* 0x0002780001177983 */ /* 0x000ee20000300800 */
[----:B------:R-:W-:-:S03]  /*1d450*/  @!P6 IMAD.IADD R137, R137, 0x1, -R3 ;  /* 0x000000018989e824 */ /* 0x000fc600078e0a03 */
[----:B------:R-:W3:Y:S01]  /*1d460*/  LDL.LU R22, [R1+0x274] ;  /* 0x0002740001167983 */ /* 0x000ee20000300800 */
[----:B------:R-:W-:Y:S01]  /*1d470*/  ISETP.GE.AND P6, PT, R18, RZ, PT ;  /* 0x000000ff1200720c */ /* 0x000fe20003fc6270 */
[----:B------:R-:W-:Y:S02]  /*1d480*/  @!P5 IMAD.IADD R136, R136, 0x1, -R3 ;  /* 0x000000018888d824 */ /* 0x000fe400078e0a03 */
[----:B------:R-:W3:Y:S01]  /*1d490*/  LDL.LU R21, [R1+0x270] ;  /* 0x0002700001157983 */ /* 0x000ee20000300800 */
[----:B----4-:R-:W-:-:S03]  /*1d4a0*/  ISETP.GE.AND P5, PT, R17, RZ, PT ;  /* 0x000000ff1100720c */ /* 0x010fc60003fa6270 */
[----:B------:R-:W4:Y:S01]  /*1d4b0*/  LDL.LU R20, [R1+0x26c] ;  /* 0x00026c0001147983 */ /* 0x000f220000300800 */
[----:B------:R-:W-:-:S03]  /*1d4c0*/  SEL R47, R162, R16, !P1 ;  /* 0x00000010a22f7207 */ /* 0x000fc60004800000 */
        /* <DEDUP_REMOVED lines=14> */
[----:B------:R-:W4:Y:S04]  /*1d5b0*/  LDL.LU R12, [R1+0x24c] ;  /* 0x00024c00010c7983 */ /* 0x000f280000300800 */
[----:B------:R-:W4:Y:S04]  /*1d5c0*/  LDL.LU R11, [R1+0x248] ;  /* 0x00024800010b7983 */ /* 0x000f280000300800 */
[----:B------:R-:W4:Y:S04]  /*1d5d0*/  LDL.LU R10, [R1+0x244] ;  /* 0x00024400010a7983 */ /* 0x000f280000300800 */
[----:B------:R-:W4:Y:S01]  /*1d5e0*/  LDL.LU R9, [R1+0x240] ;  /* 0x0002400001097983 */ /* 0x000f220000300800 */
[----:B--2---:R-:W-:-:S03]  /*1d5f0*/  SEL R39, R162, R8, !P1 ;  /* 0x00000008a2277207 */ /* 0x004fc60004800000 */
[----:B------:R-:W2:Y:S01]  /*1d600*/  LDL.LU R8, [R1+0x23c] ;  /* 0x00023c0001087983 */ /* 0x000ea20000300800 */
[----:B---3--:R-:W-:-:S03]  /*1d610*/  SEL R38, R162, R5, !P1 ;  /* 0x00000005a2267207 */ /* 0x008fc60004800000 */
[----:B------:R-:W3:Y:S04]  /*1d620*/  LDL.LU R5, [R1+0x8] ;  /* 0x0000080001057983 */ /* 0x000ee80000300800 */
[----:B------:R-:W0:Y:S04]  /*1d630*/  LDL.LU R154, [R1+0x2d4] ;  /* 0x0002d400019a7983 */ /* 0x000e280000300800 */
[----:B------:R-:W3:Y:S04]  /*1d640*/  LDL.LU R6, [R1+0x2d0] ;  /* 0x0002d00001067983 */ /* 0x000ee80000300800 */
[----:B------:R-:W3:Y:S04]  /*1d650*/  LDL.LU R155, [R1+0x2e4] ;  /* 0x0002e400019b7983 */ /* 0x000ee80000300800 */
[----:B------:R-:W3:Y:S04]  /*1d660*/  LDL.LU R124, [R1+0x300] ;  /* 0x00030000017c7983 */ /* 0x000ee80000300800 */
[----:B------:R-:W3:Y:S04]  /*1d670*/  LDL.LU R7, [R1+0x308] ;  /* 0x0003080001077983 */ /* 0x000ee80000300800 */
[----:B------:R-:W3:Y:S01]  /*1d680*/  LDL.LU R125, [R1+0x304] ;  /* 0x00030400017d7983 */ /* 0x000ee20000300800 */
[----:B------:R-:W-:Y:S01]  /*1d690*/  @!P4 IMAD.MOV R138, RZ, RZ, -R138 ;  /* 0x000000ffff8ac224 */ /* 0x000fe200078e0a8a */
[C---:B------:R-:W-:Y:S01]  /*1d6a0*/  SEL R157, R162.reuse, R157, !P1 ;  /* 0x0000009da29d7207 */ /* 0x040fe20004800000 */
[----:B------:R-:W-:Y:S01]  /*1d6b0*/  @!P6 IMAD.MOV R137, RZ, RZ, -R137 ;  /* 0x000000ffff89e224 */ /* 0x000fe200078e0a89 */
[C---:B------:R-:W-:Y:S01]  /*1d6c0*/  SEL R156, R162.reuse, R156, !P1 ;  /* 0x0000009ca29c7207 */ /* 0x040fe20004800000 */
[----:B------:R-:W-:Y:S01]  /*1d6d0*/  @!P5 IMAD.MOV R136, RZ, RZ, -R136 ;  /* 0x000000ffff88d224 */ /* 0x000fe200078e0a88 */
[----:B------:R-:W-:Y:S01]  /*1d6e0*/  PRMT R97, RZ, 0x7610, R97 ;  /* 0x00007610ff617816 */ /* 0x000fe20000000061 */
[----:B------:R-:W3:Y:S01]  /*1d6f0*/  LDL.LU R126, [R1+0x310] ;  /* 0x00031000017e7983 */ /* 0x000ee20000300800 */
[----:B------:R-:W-:-:S02]  /*1d700*/  SEL R148, R162, R148, !P1 ;  /* 0x00000094a2947207 */ /* 0x000fc40004800000 */
[C---:B------:R-:W-:Y:S01]  /*1d710*/  SEL R144, R162.reuse, R144, !P1 ;  /* 0x00000090a2907207 */ /* 0x040fe20004800000 */
[----:B------:R-:W3:Y:S01]  /*1d720*/  LDL.LU R127, [R1+0x318] ;  /* 0x00031800017f7983 */ /* 0x000ee20000300800 */
[----:B------:R-:W-:Y:S02]  /*1d730*/  PRMT R91, RZ, 0x7610, R91 ;  /* 0x00007610ff5b7816 */ /* 0x000fe4000000005b */
[C---:B------:R-:W-:Y:S01]  /*1d740*/  SEL R143, R162.reuse, R143, !P1 ;  /* 0x0000008fa28f7207 */ /* 0x040fe20004800000 */
[----:B------:R-:W3:Y:S01]  /*1d750*/  LDL.LU R128, [R1+0x320] ;  /* 0x0003200001807983 */ /* 0x000ee20000300800 */
[----:B------:R-:W-:Y:S01]  /*1d760*/  SEL R138, R162, R138, !P1 ;  /* 0x0000008aa28a7207 */ /* 0x000fe20004800000 */
[----:B------:R-:W-:Y:S01]  /*1d770*/  IMAD R72, R156, UR57, RZ ;  /* 0x000000399c487c24 */ /* 0x000fe2000f8e02ff */
[----:B------:R-:W-:Y:S01]  /*1d780*/  PRMT R73, RZ, 0x7610, R73 ;  /* 0x00007610ff497816 */ /* 0x000fe20000000049 */
[----:B------:R-:W-:Y:S01]  /*1d790*/  STL.64 [R1+0x19a8], R162 ;  /* 0x0019a8a201007387 */ /* 0x000fe20000100a00 */
[----:B------:R-:W-:Y:S01]  /*1d7a0*/  SEL R137, R162, R137, !P1 ;  /* 0x00000089a2897207 */ /* 0x000fe20004800000 */
[----:B------:R-:W-:Y:S01]  /*1d7b0*/  IMAD R164, R148, UR63, RZ ;  /* 0x0000003f94a47c24 */ /* 0x000fe2000f8e02ff */
[----:B------:R-:W-:Y:S01]  /*1d7c0*/  SEL R142, R162, R142, !P1 ;  /* 0x0000008ea28e7207 */ /* 0x000fe20004800000 */
[----:B------:R-:W-:Y:S01]  /*1d7d0*/  IMAD R144, R144, UR67, RZ ;  /* 0x0000004390907c24 */ /* 0x000fe2000f8e02ff */
[----:B------:R-:W-:Y:S01]  /*1d7e0*/  SEL R136, R162, R136, !P1 ;  /* 0x00000088a2887207 */ /* 0x000fe20004800000 */
[----:B------:R-:W-:-:S02]  /*1d7f0*/  IMAD R143, R143, UR68, RZ ;  /* 0x000000448f8f7c24 */ /* 0x000fc4000f8e02ff */
[----:B------:R-:W-:Y:S02]  /*1d800*/  IMAD R138, R138, UR73, RZ ;  /* 0x000000498a8a7c24 */ /* 0x000fe4000f8e02ff */
[----:B------:R-:W-:Y:S01]  /*1d810*/  IMAD R137, R137, UR74, RZ ;  /* 0x0000004a89897c24 */ /* 0x000fe2000f8e02ff */
[C---:B------:R-:W-:Y:S01]  /*1d820*/  ISETP.GT.U32.AND P4, PT, R3.reuse, R163, PT ;  /* 0x000000a30300720c */ /* 0x040fe20003f84070 */
[----:B------:R-:W-:Y:S01]  /*1d830*/  IMAD R131, R142, UR69, RZ ;  /* 0x000000458e837c24 */ /* 0x000fe2000f8e02ff */
[----:B------:R-:W-:Y:S01]  /*1d840*/  ISETP.GT.U32.AND P6, PT, R3, R165, PT ;  /* 0x000000a50300720c */ /* 0x000fe20003fc4070 */
[----:B------:R-:W-:Y:S01]  /*1d850*/  IMAD R130, R136, UR40, RZ ;  /* 0x0000002888827c24 */ /* 0x000fe2000f8e02ff */
[C---:B----4-:R-:W-:Y:S02]  /*1d860*/  SEL R14, R162.reuse, R14, !P1 ;  /* 0x0000000ea20e7207 */ /* 0x050fe40004800000 */
[----:B------:R-:W-:-:S03]  /*1d870*/  SEL R13, R162, R13, !P1 ;  /* 0x0000000da20d7207 */ /* 0x000fc60004800000 */
[----:B------:R-:W-:Y:S02]  /*1d880*/  IMAD R14, R14, UR44, RZ ;  /* 0x0000002c0e0e7c24 */ /* 0x000fe4000f8e02ff */
[----:B------:R-:W-:-:S03]  /*1d890*/  IMAD R96, R13, UR45, RZ ;  /* 0x0000002d0d607c24 */ /* 0x000fc6000f8e02ff */
[----:B------:R-:W-:Y:S04]  /*1d8a0*/  STL [R1+0x1c18], R14 ;  /* 0x001c180e01007387 */ /* 0x000fe80000100800 */
[----:B------:R-:W-:Y:S01]  /*1d8b0*/  STL.64 [R1+0x1ab8], R96 ;  /* 0x001ab86001007387 */ /* 0x000fe20000100a00 */
[----:B--2---:R-:W-:-:S05]  /*1d8c0*/  SEL R8, R162, R8, !P1 ;  /* 0x00000008a2087207 */ /* 0x004fca0004800000 */
[----:B------:R-:W-:Y:S02]  /*1d8d0*/  IMAD R13, R8, UR50, RZ ;  /* 0x00000032080d7c24 */ /* 0x000fe4000f8e02ff */
[----:B------:R-:W-:-:S03]  /*1d8e0*/  IMAD R8, R157, UR56, RZ ;  /* 0x000000389d087c24 */ /* 0x000fc6000f8e02ff */
[----:B------:R-:W-:Y:S01]  /*1d8f0*/  STL [R1+0x1c1c], R13 ;  /* 0x001c1c0d01007387 */ /* 0x000fe20000100800 */
[----:B---3--:R-:W-:-:S05]  /*1d900*/  SEL R5, R162, R5, !P1 ;  /* 0x00000005a2057207 */ /* 0x008fca0004800000 */
[----:B------:R-:W-:-:S05]  /*1d910*/  IMAD R90, R5, UR51, RZ ;  /* 0x00000033055a7c24 */ /* 0x000fca000f8e02ff */
[----:B------:R-:W-:Y:S04]  /*1d920*/  STL.64 [R1+0x1ac0], R90 ;  /* 0x001ac05a01007387 */ /* 0x000fe80000100a00 */
[----:B------:R-:W-:Y:S01]  /*1d930*/  STL [R1+0x1c70], R8 ;  /* 0x001c700801007387 */ /* 0x000fe20000100800 */
[----:B0-----:R-:W-:-:S03]  /*1d940*/  IMAD.WIDE R2, R154, 0x2, R134 ;  /* 0x000000029a027825 */ /* 0x001fc600078e0286 */
[----:B------:R-:W-:Y:S04]  /*1d950*/  STL.64 [R1+0x1a48], R72 ;  /* 0x001a484801007387 */ /* 0x000fe80000100a00 */
[----:B------:R-:W-:Y:S04]  /*1d960*/  STL.64 [R1+0x1a28], R164 ;  /* 0x001a28a401007387 */ /* 0x000fe80000100a00 */
[----:B------:R-:W-:Y:S04]  /*1d970*/  STL [R1+0x1c80], R144 ;  /* 0x001c809001007387 */ /* 0x000fe80000100800 */
[----:B------:R-:W-:Y:S04]  /*1d980*/  STL [R1+0x1ad8], R143 ;  /* 0x001ad88f01007387 */ /* 0x000fe80000100800 */
[----:B------:R-:W-:Y:S01]  /*1d990*/  STL [R1+0x1c90], R138 ;  /* 0x001c908a01007387 */ /* 0x000fe20000100800 */
[----:B------:R-:W-:-:S03]  /*1d9a0*/  IMAD.WIDE R48, R154, 0x2, R132 ;  /* 0x000000029a307825 */ /* 0x000fc600078e0284 */
[----:B------:R-:W-:Y:S04]  /*1d9b0*/  STL [R1+0x1ae8], R137 ;  /* 0x001ae88901007387 */ /* 0x000fe80000100800 */
[----:B------:R-:W-:Y:S04]  /*1d9c0*/  STL.64 [R1+0x1a30], R130 ;  /* 0x001a308201007387 */ /* 0x000fe80000100a00 */
[----:B------:R-:W2:Y:S04]  /*1d9d0*/  LDL.LU R129, [R1+0x31c] ;  /* 0x00031c0001817983 */ /* 0x000ea80000300800 */
[----:B------:R0:W-:Y:S01]  /*1d9e0*/  STL.64 [R1+0x6b0], R2 ;  /* 0x0006b00201007387 */ /* 0x0001e20000100a00 */
[----:B------:R-:W-:-:S03]  /*1d9f0*/  IMAD.WIDE R50, R6, 0x2, R132 ;  /* 0x0000000206327825 */ /* 0x000fc600078e0284 */
[----:B------:R-:W3:Y:S04]  /*1da00*/  LDL.LU R154, [R1+0x328] ;  /* 0x00032800019a7983 */ /* 0x000ee80000300800 */
[----:B------:R1:W-:Y:S01]  /*1da10*/  STL.64 [R1+0x6a8], R48 ;  /* 0x0006a83001007387 */ /* 0x0003e20000100a00 */
[----:B0-----:R-:W-:-:S05]  /*1da20*/  IMAD.WIDE R2, R6, 0x2, R134 ;  /* 0x0000000206027825 */ /* 0x001fca00078e0286 */
[----:B------:R0:W-:Y:S01]  /*1da30*/  STL.64 [R1+0x6a0], R2 ;  /* 0x0006a00201007387 */ /* 0x0001e20000100a00 */
[----:B-1----:R-:W-:-:S03]  /*1da40*/  IMAD.WIDE R48, R155, 0x2, R132 ;  /* 0x000000029b307825 */ /* 0x002fc600078e0284 */
[----:B------:R-:W-:Y:S04]  /*1da50*/  STL.64 [R1+0x698], R50 ;  /* 0x0006983201007387 */ /* 0x000fe80000100a00 */
[----:B------:R-:W4:Y:S01]  /*1da60*/  LDL.LU R6, [R1+0x330] ;  /* 0x0003300001067983 */ /* 0x000f220000300800 */
[----:B0-----:R-:W-:-:S05]  /*1da70*/  IMAD.WIDE R2, R155, 0x2, R134 ;  /* 0x000000029b027825 */ /* 0x001fca00078e0286 */
[----:B------:R0:W-:Y:S04]  /*1da80*/  STL.64 [R1+0x690], R2 ;  /* 0x0006900201007387 */ /* 0x0001e80000100a00 */
[----:B------:R1:W-:Y:S04]  /*1da90*/  STL.64 [R1+0x688], R48 ;  /* 0x0006883001007387 */ /* 0x0003e80000100a00 */
[----:B------:R-:W4:Y:S01]  /*1daa0*/  LDL.LU R155, [R1+0x338] ;  /* 0x00033800019b7983 */ /* 0x000f220000300800 */
[----:B0-----:R-:W-:-:S04]  /*1dab0*/  IMAD.WIDE R2, R124, 0x2, R134 ;  /* 0x000000027c027825 */ /* 0x001fc800078e0286 */
[--C-:B-1----:R-:W-:Y:S01]  /*1dac0*/  IMAD.WIDE R48, R124, 0x2, R132.reuse ;  /* 0x000000027c307825 */ /* 0x102fe200078e0284 */
[----:B------:R0:W-:Y:S03]  /*1dad0*/  STL.64 [R1+0x680], R2 ;  /* 0x0006800201007387 */ /* 0x0001e60000100a00 */
[C---:B------:R-:W-:Y:S01]  /*1dae0*/  IMAD.WIDE R114, R7.reuse, 0x2, R132 ;  /* 0x0000000207727825 */ /* 0x040fe200078e0284 */
[----:B------:R-:W-:Y:S03]  /*1daf0*/  STL.64 [R1+0x678], R48 ;  /* 0x0006783001007387 */ /* 0x000fe60000100a00 */
[--C-:B0-----:R-:W-:Y:S02]  /*1db00*/  IMAD.WIDE R2, R7, 0x2, R134.reuse ;  /* 0x0000000207027825 */ /* 0x101fe400078e0286 */
[----:B------:R-:W4:Y:S02]  /*1db10*/  LDL.LU R7, [R1+0x334] ;  /* 0x0003340001077983 */ /* 0x000f240000300800 */
[----:B------:R-:W-:-:S02]  /*1db20*/  IMAD.WIDE R92, R125, 0x2, R134 ;  /* 0x000000027d5c7825 */ /* 0x000fc400078e0286 */
[----:B------:R0:W-:Y:S01]  /*1db30*/  STL.64 [R1+0x670], R2 ;  /* 0x0006700201007387 */ /* 0x0001e20000100a00 */
[C---:B------:R-:W-:Y:S02]  /*1db40*/  SEL R37, R162.reuse, R37, !P1 ;  /* 0x00000025a2257207 */ /* 0x040fe40004800000 */
[C---:B------:R-:W-:Y:S02]  /*1db50*/  SEL R36, R162.reuse, R36, !P1 ;  /* 0x00000024a2247207 */ /* 0x040fe40004800000 */
[C---:B------:R-:W-:Y:S01]  /*1db60*/  SEL R35, R162.reuse, R35, !P1 ;  /* 0x00000023a2237207 */ /* 0x040fe20004800000 */
[----:B0-----:R-:W-:Y:S02]  /*1db70*/  IMAD.WIDE R2, R125, 0x2, R132 ;  /* 0x000000027d027825 */ /* 0x001fe400078e0284 */
[----:B------:R-:W4:Y:S01]  /*1db80*/  LDL.LU R125, [R1+0x340] ;  /* 0x00034000017d7983 */ /* 0x000f220000300800 */
[C---:B------:R-:W-:Y:S02]  /*1db90*/  SEL R34, R162.reuse, R34, !P1 ;  /* 0x00000022a2227207 */ /* 0x040fe40004800000 */
[C---:B------:R-:W-:Y:S01]  /*1dba0*/  SEL R33, R162.reuse, R33, !P1 ;  /* 0x00000021a2217207 */ /* 0x040fe20004800000 */
[----:B------:R0:W-:Y:S01]  /*1dbb0*/  STL.64 [R1+0x658], R2 ;  /* 0x0006580201007387 */ /* 0x0001e20000100a00 */
[----:B------:R-:W-:-:S02]  /*1dbc0*/  SEL R32, R162, R32, !P1 ;  /* 0x00000020a2207207 */ /* 0x000fc40004800000 */
[C---:B------:R-:W-:Y:S01]  /*1dbd0*/  SEL R31, R162.reuse, R31, !P1 ;  /* 0x0000001fa21f7207 */ /* 0x040fe20004800000 */
[----:B------:R-:W-:Y:S01]  /*1dbe0*/  STL.64 [R1+0x668], R114 ;  /* 0x0006687201007387 */ /* 0x000fe20000100a00 */
[C---:B------:R-:W-:Y:S02]  /*1dbf0*/  SEL R30, R162.reuse, R30, !P1 ;  /* 0x0000001ea21e7207 */ /* 0x040fe40004800000 */
[C---:B------:R-:W-:Y:S01]  /*1dc00*/  SEL R29, R162.reuse, R29, !P1 ;  /* 0x0000001da21d7207 */ /* 0x040fe20004800000 */
[----:B------:R-:W-:Y:S01]  /*1dc10*/  STL.64 [R1+0x1b10], R114 ;  /* 0x001b107201007387 */ /* 0x000fe20000100a00 */
[C---:B------:R-:W-:Y:S02]  /*1dc20*/  SEL R28, R162.reuse, R28, !P1 ;  /* 0x0000001ca21c7207 */ /* 0x040fe40004800000 */
[----:B------:R-:W-:Y:S01]  /*1dc30*/  SEL R27, R162, R27, !P1 ;  /* 0x0000001ba21b7207 */ /* 0x000fe20004800000 */
[----:B0-----:R-:W-:Y:S01]  /*1dc40*/  IMAD.WIDE R2, R126, 0x2, R132 ;  /* 0x000000027e027825 */ /* 0x001fe200078e0284 */
[----:B------:R-:W-:-:S02]  /*1dc50*/  SEL R26, R162, R26, !P1 ;  /* 0x0000001aa21a7207 */ /* 0x000fc40004800000 */
        /* <DEDUP_REMOVED lines=29> */
[----:B------:R-:W-:Y:S01]  /*1de30*/  SEL R139, R162, R139, !P1 ;  /* 0x0000008ba28b7207 */ /* 0x000fe20004800000 */
[----:B------:R-:W-:-:S02]  /*1de40*/  IMAD.WIDE R162, R126, 0x2, R134 ;  /* 0x000000027ea27825 */ /* 0x000fc400078e0286 */
[----:B------:R-:W4:Y:S02]  /*1de50*/  LDL.LU R126, [R1+0x348] ;  /* 0x00034800017e7983 */ /* 0x000f240000300800 */
[C---:B------:R-:W-:Y:S02]  /*1de60*/  IMAD.WIDE R48, R127.reuse, 0x2, R134 ;  /* 0x000000027f307825 */ /* 0x040fe400078e0286 */
[----:B------:R-:W-:Y:S04]  /*1de70*/  STL.64 [R1+0x660], R92 ;  /* 0x0006605c01007387 */ /* 0x000fe80000100a00 */
[----:B------:R0:W-:Y:S04]  /*1de80*/  STL.64 [R1+0x648], R2 ;  /* 0x0006480201007387 */ /* 0x0001e80000100a00 */
[----:B------:R-:W-:Y:S04]  /*1de90*/  STL.64 [R1+0x1b28], R92 ;  /* 0x001b285c01007387 */ /* 0x000fe80000100a00 */
[----:B------:R-:W-:Y:S01]  /*1dea0*/  STL.64 [R1+0x650], R162 ;  /* 0x000650a201007387 */ /* 0x000fe20000100a00 */
[----:B0-----:R-:W-:-:S03]  /*1deb0*/  IMAD.WIDE R2, R127, 0x2, R132 ;  /* 0x000000027f027825 */ /* 0x001fc600078e0284 */
[----:B------:R-:W-:Y:S04]  /*1dec0*/  STL.64 [R1+0x640], R48 ;  /* 0x0006403001007387 */ /* 0x000fe80000100a00 */
[----:B------:R-:W-:Y:S04]  /*1ded0*/  STL.64 [R1+0x1a38], R162 ;  /* 0x001a38a201007387 */ /* 0x000fe80000100a00 */
[----:B------:R0:W-:Y:S01]  /*1dee0*/  STL.64 [R1+0x638], R2 ;  /* 0x0006380201007387 */ /* 0x0001e20000100a00 */
[----:B------:R-:W-:-:S03]  /*1def0*/  IMAD.WIDE R50, R128, 0x2, R132 ;  /* 0x0000000280327825 */ /* 0x000fc600078e0284 */
[----:B------:R-:W4:Y:S01]  /*1df00*/  LDL.LU R127, [R1+0x350] ;  /* 0x00035000017f7983 */ /* 0x000f220000300800 */
[----:B0-----:R-:W-:-:S05]  /*1df10*/  IMAD.WIDE R2, R128, 0x2, R134 ;  /* 0x0000000280027825 */ /* 0x001fca00078e0286 */
[----:B------:R0:W-:Y:S04]  /*1df20*/  STL.64 [R1+0x630], R2 ;  /* 0x0006300201007387 */ /* 0x0001e80000100a00 */
[----:B------:R-:W-:Y:S04]  /*1df30*/  STL.64 [R1+0x628], R50 ;  /* 0x0006283201007387 */ /* 0x000fe80000100a00 */
[----:B------:R-:W4:Y:S01]  /*1df40*/  LDL.LU R128, [R1+0x34c] ;  /* 0x00034c0001807983 */ /* 0x000f220000300800 */
[----:B--2---:R-:W-:-:S04]  /*1df50*/  IMAD.WIDE R48, R129, 0x2, R134 ;  /* 0x0000000281307825 */ /* 0x004fc800078e0286 */
[----:B0-----:R-:W-:Y:S01]  /*1df60*/  IMAD.WIDE R2, R129, 0x2, R132 ;  /* 0x0000000281027825 */ /* 0x001fe200078e0284 */
[----:B------:R3:W-:Y:S04]  /*1df70*/  STL.64 [R1+0x620], R48 ;  /* 0x0006203001007387 */ /* 0x0007e80000100a00 */
[----:B------:R0:W-:Y:S04]  /*1df80*/  STL.64 [R1+0x618], R2 ;  /* 0x0006180201007387 */ /* 0x0001e80000100a00 */
[----:B------:R-:W2:Y:S01]  /*1df90*/  LDL.LU R129, [R1+0x35c] ;  /* 0x00035c0001817983 */ /* 0x000ea20000300800 */
[----:B---3--:R-:W-:-:S04]  /*1dfa0*/  IMAD.WIDE R48, R154, 0x2, R134 ;  /* 0x000000029a307825 */ /* 0x008fc800078e0286 */
[----:B0-----:R-:W-:Y:S01]  /*1dfb0*/  IMAD.WIDE R2, R154, 0x2, R132 ;  /* 0x000000029a027825 */ /* 0x001fe200078e0284 */
[----:B------:R-:W-:Y:S04]  /*1dfc0*/  STL.64 [R1+0x610], R48 ;  /* 0x0006103001007387 */ /* 0x000fe80000100a00 */
[----:B------:R-:W3:Y:S04]  /*1dfd0*/  LDL.LU R154, [R1+0x374] ;  /* 0x00037400019a7983 */ /* 0x000ee80000300800 */
[----:B------:R4:W-:Y:S02]  /*1dfe0*/  STL.64 [R1+0x608], R2 ;  /* 0x0006080201007387 */ /* 0x0009e40000100a00 */
[----:B----4-:R-:W-:-:S04]  /*1dff0*/  IMAD.WIDE R2, R155, 0x2, R134 ;  /* 0x000000029b027825 */ /* 0x010fc800078e0286 */
[----:B------:R-:W-:Y:S02]  /*1e000*/  IMAD.WIDE R72, R155, 0x2, R132 ;  /* 0x000000029b487825 */ /* 0x000fe400078e0284 */
[----:B------:R-:W4:Y:S02]  /*1e010*/  LDL.LU R155, [R1+0x370] ;  /* 0x00037000019b7983 */ /* 0x000f240000300800 */
[C---:B------:R-:W-:Y:S02]  /*1e020*/  IMAD.WIDE R136, R6.reuse, 0x2, R134 ;  /* 0x0000000206887825 */ /* 0x040fe400078e0286 */
[----:B------:R0:W-:Y:S02]  /*1e030*/  STL.64 [R1+0x5f0], R2 ;  /* 0x0005f00201007387 */ /* 0x0001e40000100a00 */
[----:B------:R-:W-:Y:S02]  /*1e040*/  IMAD.WIDE R112, R6, 0x2, R132 ;  /* 0x0000000206707825 */ /* 0x000fe400078e0284 */
[----:B------:R-:W-:Y:S04]  /*1e050*/  STL.64 [R1+0x600], R136 ;  /* 0x0006008801007387 */ /* 0x000fe80000100a00 */
[----:B------:R-:W-:Y:S01]  /*1e060*/  STL.64 [R1+0x1b38], R136 ;  /* 0x001b388801007387 */ /* 0x000fe20000100a00 */
[----:B0-----:R-:W-:-:S03]  /*1e070*/  IMAD.WIDE R2, R7, 0x2, R134 ;  /* 0x0000000207027825 */ /* 0x001fc600078e0286 */
[----:B------:R-:W-:Y:S04]  /*1e080*/  STL.64 [R1+0x5f8], R112 ;  /* 0x0005f87001007387 */ /* 0x000fe80000100a00 */
[----:B------:R-:W-:Y:S04]  /*1e090*/  STL.64 [R1+0x1b48], R112 ;  /* 0x001b487001007387 */ /* 0x000fe80000100a00 */
[----:B------:R0:W-:Y:S01]  /*1e0a0*/  STL.64 [R1+0x5e0], R2 ;  /* 0x0005e00201007387 */ /* 0x0001e20000100a00 */
[----:B------:R-:W-:-:S03]  /*1e0b0*/  IMAD.WIDE R6, R7, 0x2, R132 ;  /* 0x0000000207067825 */ /* 0x000fc600078e0284 */
[----:B------:R-:W4:Y:S04]  /*1e0c0*/  LDL.LU R123, [R1+0x36c] ;  /* 0x00036c00017b7983 */ /* 0x000f280000300800 */
[----:B------:R-:W-:Y:S01]  /*1e0d0*/  STL.64 [R1+0x5e8], R72 ;  /* 0x0005e84801007387 */ /* 0x000fe20000100a00 */
[----:B0-----:R-:W-:-:S04]  /*1e0e0*/  IMAD.WIDE R2, R125, 0x2, R134 ;  /* 0x000000027d027825 */ /* 0x001fc800078e0286 */
[----:B------:R-:W-:Y:S01]  /*1e0f0*/  IMAD.WIDE R48, R125, 0x2, R132 ;  /* 0x000000027d307825 */ /* 0x000fe200078e0284 */
[----:B------:R0:W-:Y:S04]  /*1e100*/  STL.64 [R1+0x5d0], R2 ;  /* 0x0005d00201007387 */ /* 0x0001e80000100a00 */
[----:B------:R-:W-:Y:S04]  /*1e110*/  STL.64 [R1+0x1b58], R72 ;  /* 0x001b584801007387 */ /* 0x000fe80000100a00 */
[----:B------:R-:W4:Y:S04]  /*1e120*/  LDL.LU R110, [R1+0x37c] ;  /* 0x00037c00016e7983 */ /* 0x000f280000300800 */
[----:B------:R-:W-:Y:S04]  /*1e130*/  STL.64 [R1+0x5c8], R48 ;  /* 0x0005c83001007387 */ /* 0x000fe80000100a00 */
[----:B------:R-:W-:Y:S01]  /*1e140*/  STL.64 [R1+0x5d8], R6 ;  /* 0x0005d80601007387 */ /* 0x000fe20000100a00 */
[----:B0-----:R-:W-:-:S05]  /*1e150*/  IMAD.WIDE R2, R126, 0x2, R134 ;  /* 0x000000027e027825 */ /* 0x001fca00078e0286 */
[----:B------:R0:W-:Y:S04]  /*1e160*/  STL.64 [R1+0x5c0], R2 ;  /* 0x0005c00201007387 */ /* 0x0001e80000100a00 */
[----:B------:R1:W-:Y:S04]  /*1e170*/  STL.64 [R1+0x1b70], R6 ;  /* 0x001b700601007387 */ /* 0x0003e80000100a00 */
[----:B------:R-:W4:Y:S01]  /*1e180*/  LDL.LU R111, [R1+0x384] ;  /* 0x00038400016f7983 */ /* 0x000f220000300800 */
[----:B0-----:R-:W-:-:S05]  /*1e190*/  IMAD.WIDE R2, R126, 0x2, R132 ;  /* 0x000000027e027825 */ /* 0x001fca00078e0284 */
[----:B------:R0:W-:Y:S04]  /*1e1a0*/  STL.64 [R1+0x5b8], R2 ;  /* 0x0005b80201007387 */ /* 0x0001e80000100a00 */
[----:B------:R-:W4:Y:S01]  /*1e1b0*/  LDL.LU R124, [R1+0x380] ;  /* 0x00038000017c7983 */ /* 0x000f220000300800 */
[----:B-1----:R-:W-:-:S04]  /*1e1c0*/  IMAD.WIDE R6, R127, 0x2, R134 ;  /* 0x000000027f067825 */ /* 0x002fc800078e0286 */
[----:B0-----:R-:W-:Y:S01]  /*1e1d0*/  IMAD.WIDE R2, R127, 0x2, R132 ;  /* 0x000000027f027825 */ /* 0x001fe200078e0284 */
[----:B------:R0:W-:Y:S04]  /*1e1e0*/  STL.64 [R1+0x5b0], R6 ;  /* 0x0005b00601007387 */ /* 0x0001e80000100a00 */
[----:B------:R-:W4:Y:S04]  /*1e1f0*/  LDL.LU R125, [R1+0x390] ;  /* 0x00039000017d7983 */ /* 0x000f280000300800 */
[----:B------:R1:W-:Y:S04]  /*1e200*/  STL.64 [R1+0x5a8], R2 ;  /* 0x0005a80201007387 */ /* 0x0003e80000100a00 */
[----:B------:R-:W4:Y:S01]  /*1e210*/  LDL.LU R126, [R1+0x358] ;  /* 0x00035800017e7983 */ /* 0x000f220000300800 */
[----:B0-----:R-:W-:-:S04]  /*1e220*/  IMAD.WIDE R6, R128, 0x2, R134 ;  /* 0x0000000280067825 */ /* 0x001fc800078e0286 */
[----:B-1----:R-:W-:Y:S01]  /*1e230*/  IMAD.WIDE R2, R128, 0x2, R132 ;  /* 0x0000000280027825 */ /* 0x002fe200078e0284 */
[----:B------:R-:W-:Y:S04]  /*1e240*/  STL.64 [R1+0x5a0], R6 ;  /* 0x0005a00601007387 */ /* 0x000fe80000100a00 */
[----:B------:R4:W-:Y:S04]  /*1e250*/  STL.64 [R1+0x598], R2 ;  /* 0x0005980201007387 */ /* 0x0009e80000100a00 */
[----:B------:R-:W4:Y:S01]  /*1e260*/  LDL.LU R127, [R1+0x368] ;  /* 0x00036800017f7983 */ /* 0x000f220000300800 */
[----:B--2---:R-:W-:-:S04]  /*1e270*/  IMAD.WIDE R142, R129, 0x2, R134 ;  /* 0x00000002818e7825 */ /* 0x004fc800078e0286 */
[----:B------:R-:W-:Y:S01]  /*1e280*/  IMAD.WIDE R106, R129, 0x2, R132 ;  /* 0x00000002816a7825 */ /* 0x000fe200078e0284 */
[----:B------:R-:W-:Y:S04]  /*1e290*/  STL.64 [R1+0x590], R142 ;  /* 0x0005908e01007387 */ /* 0x000fe80000100a00 */
[----:B------:R-:W-:Y:S04]  /*1e2a0*/  STL.64 [R1+0x1b78], R142 ;  /* 0x001b788e01007387 */ /* 0x000fe80000100a00 */
[----:B------:R-:W2:Y:S04]  /*1e2b0*/  LDL.LU R128, [R1+0x364] ;  /* 0x0003640001807983 */ /* 0x000ea80000300800 */
[----:B------:R-:W-:Y:S01]  /*1e2c0*/  STL.64 [R1+0x588], R106 ;  /* 0x0005886a01007387 */ /* 0x000fe20000100a00 */
[----:B---3--:R-:W-:-:S04]  /*1e2d0*/  IMAD.WIDE R162, R154, 0x2, R134 ;  /* 0x000000029aa27825 */ /* 0x008fc800078e0286 */
[----:B------:R-:W-:-:S04]  /*1e2e0*/  IMAD.WIDE R130, R154, 0x2, R132 ;  /* 0x000000029a827825 */ /* 0x000fc800078e0284 */
[----:B----4-:R-:W-:-:S05]  /*1e2f0*/  IMAD.WIDE R2, R155, 0x2, R134 ;  /* 0x000000029b027825 */ /* 0x010fca00078e0286 */
[----:B------:R0:W-:Y:S04]  /*1e300*/  STL.64 [R1+0x560], R2 ;  /* 0x0005600201007387 */ /* 0x0001e80000100a00 */
[----:B------:R-:W-:Y:S04]  /*1e310*/  STL.64 [R1+0x1b80], R106 ;  /* 0x001b806a01007387 */ /* 0x000fe80000100a00 */
[----:B------:R-:W3:Y:S04]  /*1e320*/  LDL.LU R129, [R1+0x378] ;  /* 0x0003780001817983 */ /* 0x000ee80000300800 */
[----:B------:R-:W4:Y:S01]  /*1e330*/  LDL.LU R154, [R1+0x38c] ;  /* 0x00038c00019a7983 */ /* 0x000f220000300800 */
[----:B0-----:R-:W-:-:S05]  /*1e340*/  IMAD.WIDE R2, R155, 0x2, R132 ;  /* 0x000000029b027825 */ /* 0x001fca00078e0284 */
[----:B------:R0:W-:Y:S04]  /*1e350*/  STL.64 [R1+0x558], R2 ;  /* 0x0005580201007387 */ /* 0x0001e80000100a00 */
[----:B------:R-:W-:Y:S04]  /*1e360*/  STL.64 [R1+0x580], R162 ;  /* 0x000580a201007387 */ /* 0x000fe80000100a00 */
[----:B------:R-:W-:Y:S04]  /*1e370*/  STL.64 [R1+0x1b88], R162 ;  /* 0x001b88a201007387 */ /* 0x000fe80000100a00 */
[----:B------:R-:W4:Y:S01]  /*1e380*/  LDL.LU R155, [R1+0x388] ;  /* 0x00038800019b7983 */ /* 0x000f220000300800 */
[----:B0-----:R-:W-:-:S03]  /*1e390*/  IMAD.WIDE R2, R123, 0x2, R134 ;  /* 0x000000027b027825 */ /* 0x001fc600078e0286 */
[----:B------:R-:W-:Y:S01]  /*1e3a0*/  STL.64 [R1+0x578], R130 ;  /* 0x0005788201007387 */ /* 0x000fe20000100a00 */
[----:B------:R-:W-:-:S03]  /*1e3b0*/  IMAD.WIDE R6, R123, 0x2, R132 ;  /* 0x000000027b067825 */ /* 0x000fc600078e0284 */
[----:B------:R0:W-:Y:S04]  /*1e3c0*/  STL.64 [R1+0x550], R2 ;  /* 0x0005500201007387 */ /* 0x0001e80000100a00 */
[----:B------:R-:W-:Y:S01]  /*1e3d0*/  STL.64 [R1+0x1b90], R130 ;  /* 0x001b908201007387 */ /* 0x000fe20000100a00 */
[----:B------:R-:W-:-:S04]  /*1e3e0*/  IMAD.WIDE R48, R110, 0x2, R132 ;  /* 0x000000026e307825 */ /* 0x000fc800078e0284 */
[----:B0-----:R-:W-:Y:S01]  /*1e3f0*/  IMAD.WIDE R2, R110, 0x2, R134 ;  /* 0x000000026e027825 */ /* 0x001fe200078e0286 */
[----:B------:R0:W-:Y:S04]  /*1e400*/  STL.64 [R1+0x548], R6 ;  /* 0x0005480601007387 */ /* 0x0001e80000100a00 */
[----:B------:R1:W-:Y:S04]  /*1e410*/  STL.64 [R1+0x540], R2 ;  /* 0x0005400201007387 */ /* 0x0003e80000100a00 */
[----:B------:R-:W-:Y:S01]  /*1e420*/  STL.64 [R1+0x538], R48 ;  /* 0x0005383001007387 */ /* 0x000fe20000100a00 */
[----:B------:R-:W-:-:S02]  /*1e430*/  IMAD R5, R149, UR62, RZ ;  /* 0x0000003e95057c24 */ /* 0x000fc4000f8e02ff */
[----:B------:R-:W-:Y:S01]  /*1e440*/  IMAD R47, R47, UR39, RZ ;  /* 0x000000272f2f7c24 */ /* 0x000fe2000f8e02ff */
[----:B------:R-:W0:Y:S01]  /*1e450*/  LDCU UR39, c[0x0][0x3b0] ;  /* 0x00007600ff2777ac */ /* 0x000e220008000800 */
[----:B------:R-:W-:Y:S02]  /*1e460*/  IMAD R46, R46, UR38, RZ ;  /* 0x000000262e2e7c24 */ /* 0x000fe4000f8e02ff */
[----:B------:R-:W-:Y:S01]  /*1e470*/  IMAD R45, R45, UR37, RZ ;  /* 0x000000252d2d7c24 */ /* 0x000fe2000f8e02ff */
[----:B------:R-:W0:Y:S02]  /*1e480*/  LDCU UR37, c[0x0][0x3b0] ;  /* 0x00007600ff2577ac */ /* 0x000e240008000800 */
[C---:B0-----:R-:W-:Y:S01]  /*1e490*/  IMAD.WIDE R6, R111.reuse, 0x2, R134 ;  /* 0x000000026f067825 */ /* 0x041fe200078e0286 */
[----:B------:R-:W0:Y:S03]  /*1e4a0*/  LDCU UR38, c[0x0][0x3b0] ;  /* 0x00007600ff2677ac */ /* 0x000e260008000800 */
[----:B-1----:R-:W-:Y:S01]  /*1e4b0*/  IMAD.WIDE R2, R111, 0x2, R132 ;  /* 0x000000026f027825 */ /* 0x002fe200078e0284 */
[----:B------:R-:W-:Y:S04]  /*1e4c0*/  STL.64 [R1+0x530], R6 ;  /* 0x0005300601007387 */ /* 0x000fe80000100a00 */
[----:B------:R1:W-:Y:S01]  /*1e4d0*/  STL.64 [R1+0x528], R2 ;  /* 0x0005280201007387 */ /* 0x0003e20000100a00 */
[----:B------:R-:W-:-:S04]  /*1e4e0*/  IMAD.WIDE R104, R124, 0x2, R134 ;  /* 0x000000027c687825 */ /* 0x000fc800078e0286 */
[----:B------:R-:W-:Y:S01]  /*1e4f0*/  IMAD.WIDE R90, R124, 0x2, R132 ;  /* 0x000000027c5a7825 */ /* 0x000fe200078e0284 */
[----:B------:R-:W-:Y:S04]  /*1e500*/  STL.64 [R1+0x520], R104 ;  /* 0x0005206801007387 */ /* 0x000fe80000100a00 */
[----:B------:R-:W-:Y:S04]  /*1e510*/  STL.64 [R1+0x1b98], R104 ;  /* 0x001b986801007387 */ /* 0x000fe80000100a00 */
[----:B------:R-:W-:Y:S01]  /*1e520*/  STL.64 [R1+0x518], R90 ;  /* 0x0005185a01007387 */ /* 0x000fe20000100a00 */
[----:B------:R-:W-:-:S03]  /*1e530*/  IMAD.WIDE R164, R125, 0x2, R134 ;  /* 0x000000027da47825 */ /* 0x000fc600078e0286 */
[----:B------:R-:W-:Y:S01]  /*1e540*/  STL.64 [R1+0x1ba0], R90 ;  /* 0x001ba05a01007387 */ /* 0x000fe20000100a00 */
[----:B-1----:R-:W-:-:S05]  /*1e550*/  IMAD.WIDE R2, R126, 0x2, R134 ;  /* 0x000000027e027825 */ /* 0x002fca00078e0286 */
[----:B------:R1:W-:Y:S01]  /*1e560*/  STL.64 [R1+0x4f8], R2 ;  /* 0x0004f80201007387 */ /* 0x0003e20000100a00 */
[----:B------:R-:W-:-:S03]  /*1e570*/  IMAD.WIDE R74, R125, 0x2, R132 ;  /* 0x000000027d4a7825 */ /* 0x000fc600078e0284 */
[----:B------:R-:W-:Y:S04]  /*1e580*/  STL.64 [R1+0x510], R164 ;  /* 0x000510a401007387 */ /* 0x000fe80000100a00 */
[----:B------:R-:W-:Y:S01]  /*1e590*/  STL.64 [R1+0x1ba8], R164 ;  /* 0x001ba8a401007387 */ /* 0x000fe20000100a00 */
[----:B-1----:R-:W-:-:S05]  /*1e5a0*/  IMAD.WIDE R2, R126, 0x2, R132 ;  /* 0x000000027e027825 */ /* 0x002fca00078e0284 */
[----:B------:R1:W-:Y:S01]  /*1e5b0*/  STL.64 [R1+0x4f0], R2 ;  /* 0x0004f00201007387 */ /* 0x0003e20000100a00 */
[----:B------:R-:W-:-:S03]  /*1e5c0*/  IMAD.WIDE R48, R127, 0x2, R132 ;  /* 0x000000027f307825 */ /* 0x000fc600078e0284 */
[----:B------:R-:W-:Y:S04]  /*1e5d0*/  STL.64 [R1+0x508], R74 ;  /* 0x0005084a01007387 */ /* 0x000fe80000100a00 */
[----:B------:R-:W-:Y:S01]  /*1e5e0*/  STL.64 [R1+0x1bb0], R74 ;  /* 0x001bb04a01007387 */ /* 0x000fe20000100a00 */
[----:B-1----:R-:W-:-:S05]  /*1e5f0*/  IMAD.WIDE R2, R127, 0x2, R134 ;  /* 0x000000027f027825 */ /* 0x002fca00078e0286 */
[----:B------:R1:W-:Y:S04]  /*1e600*/  STL.64 [R1+0x4e8], R2 ;  /* 0x0004e80201007387 */ /* 0x0003e80000100a00 */
[----:B------:R-:W-:Y:S01]  /*1e610*/  STL.64 [R1+0x4e0], R48 ;  /* 0x0004e03001007387 */ /* 0x000fe20000100a00 */
[----:B------:R-:W-:-:S04]  /*1e620*/  IMAD.WIDE R106, R45, 0x2, R134 ;  /* 0x000000022d6a7825 */ /* 0x000fc800078e0286 */
[----:B------:R-:W-:Y:S01]  /*1e630*/  IMAD R44, R44, UR36, RZ ;  /* 0x000000242c2c7c24 */ /* 0x000fe2000f8e02ff */
[----:B------:R-:W0:Y:S01]  /*1e640*/  LDCU UR36, c[0x0][0x3b0] ;  /* 0x00007600ff2477ac */ /* 0x000e220008000800 */
[----:B------:R-:W-:-:S04]  /*1e650*/  IMAD.WIDE R142, R45, 0x2, R132 ;  /* 0x000000022d8e7825 */ /* 0x000fc800078e0284 */
[----:B------:R-:W-:-:S04]  /*1e660*/  IMAD.WIDE R100, R44, 0x2, R134 ;  /* 0x000000022c647825 */ /* 0x000fc800078e0286 */
[----:B------:R-:W-:Y:S01]  /*1e670*/  IMAD R43, R43, UR35, RZ ;  /* 0x000000232b2b7c24 */ /* 0x000fe2000f8e02ff */
[----:B------:R-:W0:Y:S01]  /*1e680*/  LDCU UR35, c[0x0][0x3b0] ;  /* 0x00007600ff2377ac */ /* 0x000e220008000800 */
[----:B------:R-:W-:-:S04]  /*1e690*/  IMAD.WIDE R76, R44, 0x2, R132 ;  /* 0x000000022c4c7825 */ /* 0x000fc800078e0284 */
[----:B------:R-:W-:Y:S01]  /*1e6a0*/  IMAD R42, R42, UR34, RZ ;  /* 0x000000222a2a7c24 */ /* 0x000fe2000f8e02ff */
[----:B------:R-:W0:Y:S01]  /*1e6b0*/  LDCU UR34, c[0x0][0x3b0] ;  /* 0x00007600ff2277ac */ /* 0x000e220008000800 */
[----:B--2---:R-:W-:-:S04]  /*1e6c0*/  IMAD.WIDE R6, R128, 0x2, R134 ;  /* 0x0000000280067825 */ /* 0x004fc800078e0286 */
[----:B-1----:R-:W-:Y:S01]  /*1e6d0*/  IMAD.WIDE R2, R128, 0x2, R132 ;  /* 0x0000000280027825 */ /* 0x002fe200078e0284 */
[----:B------:R-:W-:Y:S04]  /*1e6e0*/  STL.64 [R1+0x4d8], R6 ;  /* 0x0004d80601007387 */ /* 0x000fe80000100a00 */
[----:B------:R1:W-:Y:S02]  /*1e6f0*/  STL.64 [R1+0x4d0], R2 ;  /* 0x0004d00201007387 */ /* 0x0003e40000100a00 */
[----:B-1----:R-:W-:-:S04]  /*1e700*/  IMAD.WIDE R2, R4, 0x2, R134 ;  /* 0x0000000204027825 */ /* 0x002fc800078e0286 */
[----:B---3--:R-:W-:-:S04]  /*1e710*/  IMAD.WIDE R130, R129, 0x2, R134 ;  /* 0x0000000281827825 */ /* 0x008fc800078e0286 */
[----:B------:R-:W-:Y:S01]  /*1e720*/  IMAD.WIDE R162, R129, 0x2, R132 ;  /* 0x0000000281a27825 */ /* 0x000fe200078e0284 */
[----:B------:R-:W-:Y:S03]  /*1e730*/  STL.64 [R1+0x4c8], R130 ;  /* 0x0004c88201007387 */ /* 0x000fe60000100a00 */
[C---:B----4-:R-:W-:Y:S01]  /*1e740*/  IMAD.WIDE R96, R154.reuse, 0x2, R134 ;  /* 0x000000029a607825 */ /* 0x050fe200078e0286 */
[----:B------:R-:W-:Y:S03]  /*1e750*/  STL.64 [R1+0x1bb8], R130 ;  /* 0x001bb88201007387 */ /* 0x000fe60000100a00 */
[----:B------:R-:W-:Y:S01]  /*1e760*/  IMAD.WIDE R102, R154, 0x2, R132 ;  /* 0x000000029a667825 */ /* 0x000fe200078e0284 */
[----:B------:R-:W-:Y:S04]  /*1e770*/  STL.64 [R1+0x4c0], R162 ;  /* 0x0004c0a201007387 */ /* 0x000fe80000100a00 */
[----:B------:R-:W-:Y:S04]  /*1e780*/  STL.64 [R1+0x1bc0], R162 ;  /* 0x001bc0a201007387 */ /* 0x000fe80000100a00 */
[----:B------:R-:W-:Y:S01]  /*1e790*/  STL.64 [R1+0x4b8], R96 ;  /* 0x0004b86001007387 */ /* 0x000fe20000100a00 */
[----:B------:R-:W-:-:S03]  /*1e7a0*/  IMAD.WIDE R54, R155, 0x2, R134 ;  /* 0x000000029b367825 */ /* 0x000fc600078e0286 */
[----:B------:R-:W-:Y:S04]  /*1e7b0*/  STL.64 [R1+0x1bc8], R96 ;  /* 0x001bc86001007387 */ /* 0x000fe80000100a00 */
[----:B------:R-:W-:Y:S04]  /*1e7c0*/  STL.64 [R1+0x4b0], R102 ;  /* 0x0004b06601007387 */ /* 0x000fe80000100a00 */
[----:B------:R-:W-:Y:S04]  /*1e7d0*/  STL.64 [R1+0x1bd0], R102 ;  /* 0x001bd06601007387 */ /* 0x000fe80000100a00 */
[----:B------:R1:W-:Y:S01]  /*1e7e0*/  STL.64 [R1+0x498], R2 ;  /* 0x0004980201007387 */ /* 0x0003e20000100a00 */
[----:B------:R-:W-:-:S03]  /*1e7f0*/  IMAD.WIDE R56, R155, 0x2, R132 ;  /* 0x000000029b387825 */ /* 0x000fc600078e0284 */
[----:B------:R-:W-:Y:S04]  /*1e800*/  STL [R1+0x1bd8], R5 ;  /* 0x001bd80501007387 */ /* 0x000fe80000100800 */
[----:B------:R-:W-:Y:S01]  /*1e810*/  STL.64 [R1+0x4a8], R54 ;  /* 0x0004a83601007387 */ /* 0x000fe20000100a00 */
[----:B-1----:R-:W-:-:S05]  /*1e820*/  IMAD.WIDE R2, R4, 0x2, R132 ;  /* 0x0000000204027825 */ /* 0x002fca00078e0284 */
[----:B------:R1:W-:Y:S04]  /*1e830*/  STL.64 [R1+0x490], R2 ;  /* 0x0004900201007387 */ /* 0x0003e80000100a00 */
[----:B------:R-:W-:Y:S04]  /*1e840*/  STL.64 [R1+0x1be0], R54 ;  /* 0x001be03601007387 */ /* 0x000fe80000100a00 */
[----:B------:R-:W-:Y:S01]  /*1e850*/  STL.64 [R1+0x4a0], R56 ;  /* 0x0004a03801007387 */ /* 0x000fe20000100a00 */
[----:B-1----:R-:W-:-:S03]  /*1e860*/  IMAD.WIDE R2, R47, 0x2, R134 ;  /* 0x000000022f027825 */ /* 0x002fc600078e0286 */
[----:B------:R-:W-:Y:S04]  /*1e870*/  STL.64 [R1+0x1be8], R56 ;  /* 0x001be83801007387 */ /* 0x000fe80000100a00 */
[----:B------:R1:W-:Y:S01]  /*1e880*/  STL.64 [R1+0x488], R2 ;  /* 0x0004880201007387 */ /* 0x0003e20000100a00 */
[----:B------:R-:W-:-:S03]  /*1e890*/  IMAD.WIDE R4, R46, 0x2, R134 ;  /* 0x000000022e047825 */ /* 0x000fc600078e0286 */
[----:B------:R-:W-:Y:S01]  /*1e8a0*/  STL [R1+0x1898], R47 ;  /* 0x0018982f01007387 */ /* 0x000fe20000100800 */
[----:B-1----:R-:W-:-:S05]  /*1e8b0*/  IMAD.WIDE R2, R47, 0x2, R132 ;  /* 0x000000022f027825 */ /* 0x002fca00078e0284 */
[----:B------:R1:W-:Y:S04]  /*1e8c0*/  STL.64 [R1+0x480], R2 ;  /* 0x0004800201007387 */ /* 0x0003e80000100a00 */
[----:B------:R-:W-:Y:S04]  /*1e8d0*/  STL [R1+0x189c], R46 ;  /* 0x00189c2e01007387 */ /* 0x000fe80000100800 */
[----:B------:R-:W-:Y:S01]  /*1e8e0*/  STL.64 [R1+0x478], R4 ;  /* 0x0004780401007387 */ /* 0x000fe20000100a00 */
[----:B-1----:R-:W-:-:S05]  /*1e8f0*/  IMAD.WIDE R2, R46, 0x2, R132 ;  /* 0x000000022e027825 */ /* 0x002fca00078e0284 */
[----:B------:R1:W-:Y:S04]  /*1e900*/  STL.64 [R1+0x470], R2 ;  /* 0x0004700201007387 */ /* 0x0003e80000100a00 */
[----:B------:R-:W-:Y:S04]  /*1e910*/  STL [R1+0x18a0], R45 ;  /* 0x0018a02d01007387 */ /* 0x000fe80000100800 */
[----:B------:R-:W-:Y:S04]  /*1e920*/  STL.64 [R1+0x468], R106 ;  /* 0x0004686a01007387 */ /* 0x000fe80000100a00 */
[----:B------:R-:W-:Y:S01]  /*1e930*/  STL.64 [R1+0x1bf0], R106 ;  /* 0x001bf06a01007387 */ /* 0x000fe20000100a00 */
[----:B------:R-:W-:-:S03]  /*1e940*/  IMAD.WIDE R58, R43, 0x2, R134 ;  /* 0x000000022b3a7825 */ /* 0x000fc600078e0286 */
[----:B------:R-:W-:Y:S04]  /*1e950*/  STL.64 [R1+0x460], R142 ;  /* 0x0004608e01007387 */ /* 0x000fe80000100a00 */
[----:B------:R-:W-:Y:S01]  /*1e960*/  STL.64 [R1+0x1bf8], R142 ;  /* 0x001bf88e01007387 */ /* 0x000fe20000100a00 */
[----:B-1----:R-:W-:-:S03]  /*1e970*/  IMAD.WIDE R2, R42, 0x2, R134 ;  /* 0x000000022a027825 */ /* 0x002fc600078e0286 */
[----:B------:R-:W-:Y:S04]  /*1e980*/  STL [R1+0x18a4], R44 ;  /* 0x0018a42c01007387 */ /* 0x000fe80000100800 */
[----:B------:R-:W-:Y:S04]  /*1e990*/  STL.64 [R1+0x458], R100 ;  /* 0x0004586401007387 */ /* 0x000fe80000100a00 */
[----:B------:R-:W-:Y:S04]  /*1e9a0*/  STL.64 [R1+0x1c08], R100 ;  /* 0x001c086401007387 */ /* 0x000fe80000100a00 */
[----:B------:R-:W-:Y:S01]  /*1e9b0*/  STL.64 [R1+0x450], R76 ;  /* 0x0004504c01007387 */ /* 0x000fe20000100a00 */
[----:B------:R-:W-:-:S03]  /*1e9c0*/  IMAD.WIDE R70, R43, 0x2, R132 ;  /* 0x000000022b467825 */ /* 0x000fc600078e0284 */
[----:B------:R-:W-:Y:S04]  /*1e9d0*/  STL.64 [R1+0x1c10], R76 ;  /* 0x001c104c01007387 */ /* 0x000fe80000100a00 */
[----:B------:R-:W-:Y:S04]  /*1e9e0*/  STL [R1+0x18a8], R43 ;  /* 0x0018a82b01007387 */ /* 0x000fe80000100800 */
[----:B------:R-:W-:Y:S01]  /*1e9f0*/  STL.64 [R1+0x448], R58 ;  /* 0x0004483a01007387 */ /* 0x000fe20000100a00 */
[----:B------:R-:W-:Y:S01]  /*1ea00*/  IMAD R41, R41, UR33, RZ ;  /* 0x0000002129297c24 */ /* 0x000fe2000f8e02ff */
[----:B------:R-:W1:Y:S02]  /*1ea10*/  LDCU UR33, c[0x0][0x3b0] ;  /* 0x00007600ff2177ac */ /* 0x000e640008000800 */
[----:B------:R-:W-:Y:S04]  /*1ea20*/  STL.64 [R1+0x1c20], R58 ;  /* 0x001c203a01007387 */ /* 0x000fe80000100a00 */
[----:B------:R2:W-:Y:S01]  /*1ea30*/  STL.64 [R1+0x438], R2 ;  /* 0x0004380201007387 */ /* 0x0005e20000100a00 */
[----:B------:R-:W-:Y:S01]  /*1ea40*/  IMAD R40, R40, UR32, RZ ;  /* 0x0000002028287c24 */ /* 0x000fe2000f8e02ff */
[----:B------:R-:W3:Y:S02]  /*1ea50*/  LDCU UR32, c[0x0][0x3b0] ;  /* 0x00007600ff2077ac */ /* 0x000ee40008000800 */
[----:B------:R-:W-:Y:S01]  /*1ea60*/  STL.64 [R1+0x440], R70 ;  /* 0x0004404601007387 */ /* 0x000fe20000100a00 */
[----:B------:R-:W-:-:S03]  /*1ea70*/  IMAD.WIDE R4, R41, 0x2, R134 ;  /* 0x0000000229047825 */ /* 0x000fc600078e0286 */
[----:B------:R-:W-:Y:S01]  /*1ea80*/  STL.64 [R1+0x1c28], R70 ;  /* 0x001c284601007387 */ /* 0x000fe20000100a00 */
[----:B--2---:R-:W-:-:S05]  /*1ea90*/  IMAD.WIDE R2, R42, 0x2, R132 ;  /* 0x000000022a027825 */ /* 0x004fca00078e0284 */
[----:B------:R2:W-:Y:S01]  /*1eaa0*/  STL.64 [R1+0x430], R2 ;  /* 0x0004300201007387 */ /* 0x0005e20000100a00 */
[----:B------:R-:W-:-:S03]  /*1eab0*/  IMAD.WIDE R56, R40, 0x2, R134 ;  /* 0x0000000228387825 */ /* 0x000fc600078e0286 */
[----:B------:R-:W-:Y:S01]  /*1eac0*/  STL [R1+0x18ac], R42 ;  /* 0x0018ac2a01007387 */ /* 0x000fe20000100800 */
[----:B------:R-:W-:Y:S01]  /*1ead0*/  IMAD R39, R39, UR31, RZ ;  /* 0x0000001f27277c24 */ /* 0x000fe2000f8e02ff */
[----:B------:R-:W4:Y:S01]  /*1eae0*/  LDCU UR31, c[0x0][0x3b0] ;  /* 0x00007600ff1f77ac */ /* 0x000f220008000800 */
[--C-:B------:R-:W-:Y:S01]  /*1eaf0*/  IMAD.WIDE R54, R40, 0x2, R132.reuse ;  /* 0x0000000228367825 */ /* 0x100fe200078e0284 */
[----:B------:R-:W-:Y:S03]  /*1eb00*/  STL [R1+0x18b0], R41 ;  /* 0x0018b02901007387 */ /* 0x000fe60000100800 */
[----:B--2---:R-:W-:Y:S01]  /*1eb10*/  IMAD.WIDE R2, R41, 0x2, R132 ;  /* 0x0000000229027825 */ /* 0x004fe200078e0284 */
[----:B------:R-:W-:Y:S04]  /*1eb20*/  STL.64 [R1+0x428], R4 ;  /* 0x0004280401007387 */ /* 0x000fe80000100a00 */
[----:B------:R2:W-:Y:S01]  /*1eb30*/  STL.64 [R1+0x420], R2 ;  /* 0x0004200201007387 */ /* 0x0005e20000100a00 */
[----:B------:R-:W-:-:S03]  /*1eb40*/  IMAD.WIDE R6, R39, 0x2, R134 ;  /* 0x0000000227067825 */ /* 0x000fc600078e0286 */
[----:B------:R-:W-:Y:S01]  /*1eb50*/  STL [R1+0x18b4], R40 ;  /* 0x0018b42801007387 */ /* 0x000fe20000100800 */
[----:B------:R-:W-:Y:S01]  /*1eb60*/  IMAD R38, R38, UR30, RZ ;  /* 0x0000001e26267c24 */ /* 0x000fe2000f8e02ff */
[----:B------:R-:W0:Y:S02]  /*1eb70*/  LDCU UR30, c[0x0][0x3b0] ;  /* 0x00007600ff1e77ac */ /* 0x000e240008000800 */
[----:B------:R-:W-:Y:S04]  /*1eb80*/  STL.64 [R1+0x418], R56 ;  /* 0x0004183801007387 */ /* 0x000fe80000100a00 */
[----:B------:R-:W-:Y:S01]  /*1eb90*/  STL.64 [R1+0x1c30], R56 ;  /* 0x001c303801007387 */ /* 0x000fe20000100a00 */
[----:B--2---:R-:W-:-:S03]  /*1eba0*/  IMAD.WIDE R2, R39, 0x2, R132 ;  /* 0x0000000227027825 */ /* 0x004fc600078e0284 */
[----:B------:R-:W-:Y:S01]  /*1ebb0*/  STL.64 [R1+0x410], R54 ;  /* 0x0004103601007387 */ /* 0x000fe20000100a00 */
[----:B------:R-:W-:-:S03]  /*1ebc0*/  IMAD.WIDE R88, R38, 0x2, R134 ;  /* 0x0000000226587825 */ /* 0x000fc600078e0286 */
[----:B------:R-:W-:Y:S01]  /*1ebd0*/  STL.64 [R1+0x1c38], R54 ;  /* 0x001c383601007387 */ /* 0x000fe20000100a00 */
[----:B------:R-:W-:Y:S01]  /*1ebe0*/  IMAD R37, R37, UR29, RZ ;  /* 0x0000001d25257c24 */ /* 0x000fe2000f8e02ff */
[----:B------:R-:W2:Y:S02]  /*1ebf0*/  LDCU UR29, c[0x0][0x3b0] ;  /* 0x00007600ff1d77ac */ /* 0x000ea40008000800 */
[----:B------:R-:W-:Y:S01]  /*1ec00*/  STL [R1+0x18b8], R39 ;  /* 0x0018b82701007387 */ /* 0x000fe20000100800 */
[----:B------:R-:W-:-:S03]  /*1ec10*/  IMAD.WIDE R94, R38, 0x2, R132 ;  /* 0x00000002265e7825 */ /* 0x000fc600078e0284 */
[----:B------:R-:W-:Y:S01]  /*1ec20*/  STL.64 [R1+0x408], R6 ;  /* 0x0004080601007387 */ /* 0x000fe20000100a00 */
[----:B------:R-:W-:Y:S01]  /*1ec30*/  IMAD R36, R36, UR28, RZ ;  /* 0x0000001c24247c24 */ /* 0x000fe2000f8e02ff */
[----:B------:R-:W0:Y:S02]  /*1ec40*/  LDCU UR28, c[0x0][0x3b0] ;  /* 0x00007600ff1c77ac */ /* 0x000e240008000800 */
[----:B------:R-:W-:Y:S01]  /*1ec50*/  STL.64 [R1+0x1c40], R6 ;  /* 0x001c400601007387 */ /* 0x000fe20000100a00 */
[----:B------:R-:W-:-:S03]  /*1ec60*/  IMAD.WIDE R60, R37, 0x2, R134 ;  /* 0x00000002253c7825 */ /* 0x000fc600078e0286 */
[----:B------:R-:W-:Y:S04]  /*1ec70*/  STL.64 [R1+0x400], R2 ;  /* 0x0004000201007387 */ /* 0x000fe80000100a00 */
[----:B------:R0:W-:Y:S04]  /*1ec80*/  STL.64 [R1+0x1c48], R2 ;  /* 0x001c480201007387 */ /* 0x0001e80000100a00 */
[----:B------:R-:W-:Y:S04]  /*1ec90*/  STL [R1+0x18bc], R38 ;  /* 0x0018bc2601007387 */ /* 0x000fe80000100800 */
[----:B------:R-:W-:Y:S04]  /*1eca0*/  STL.64 [R1+0x3f8], R88 ;  /* 0x0003f85801007387 */ /* 0x000fe80000100a00 */
[----:B------:R-:W-:Y:S01]  /*1ecb0*/  STL.64 [R1+0x1c50], R88 ;  /* 0x001c505801007387 */ /* 0x000fe20000100a00 */
[----:B0-----:R-:W-:-:S03]  /*1ecc0*/  IMAD.WIDE R2, R36, 0x2, R134 ;  /* 0x0000000224027825 */ /* 0x001fc600078e0286 */
[----:B------:R-:W-:Y:S01]  /*1ecd0*/  STL.64 [R1+0x3f0], R94 ;  /* 0x0003f05e01007387 */ /* 0x000fe20000100a00 */
[----:B------:R-:W-:-:S03]  /*1ece0*/  IMAD.WIDE R68, R37, 0x2, R132 ;  /* 0x0000000225447825 */ /* 0x000fc600078e0284 */
[----:B------:R0:W-:Y:S01]  /*1ecf0*/  STL.64 [R1+0x1c58], R94 ;  /* 0x001c585e01007387 */ /* 0x0001e20000100a00 */
[----:B------:R-:W-:Y:S01]  /*1ed00*/  IMAD R35, R35, UR27, RZ ;  /* 0x0000001b23237c24 */ /* 0x000fe2000f8e02ff */
[----:B------:R-:W0:Y:S02]  /*1ed10*/  LDCU UR27, c[0x0][0x3b0] ;  /* 0x00007600ff1b77ac */ /* 0x000e240008000800 */
[----:B------:R-:W-:Y:S04]  /*1ed20*/  STL [R1+0x18c0], R37 ;  /* 0x0018c02501007387 */ /* 0x000fe80000100800 */
[----:B------:R-:W-:Y:S04]  /*1ed30*/  STL.64 [R1+0x3e8], R60 ;  /* 0x0003e83c01007387 */ /* 0x000fe80000100a00 */
[----:B------:R1:W-:Y:S04]  /*1ed40*/  STL.64 [R1+0x1c60], R60 ;  /* 0x001c603c01007387 */ /* 0x0003e80000100a00 */
[----:B------:R2:W-:Y:S01]  /*1ed50*/  STL.64 [R1+0x3d8], R2 ;  /* 0x0003d80201007387 */ /* 0x0005e20000100a00 */
[----:B------:R-:W-:Y:S01]  /*1ed60*/  IMAD R34, R34, UR26, RZ ;  /* 0x0000001a22227c24 */ /* 0x000fe2000f8e02ff */
[----:B------:R-:W3:Y:S02]  /*1ed70*/  LDCU UR26, c[0x0][0x3b0] ;  /* 0x00007600ff1a77ac */ /* 0x000ee40008000800 */
[----:B------:R-:W-:Y:S01]  /*1ed80*/  STL.64 [R1+0x3e0], R68 ;  /* 0x0003e04401007387 */ /* 0x000fe20000100a00 */
[----:B0-----:R-:W-:-:S03]  /*1ed90*/  IMAD.WIDE R94, R35, 0x2, R132 ;  /* 0x00000002235e7825 */ /* 0x001fc600078e0284 */
[----:B------:R-:W-:Y:S01]  /*1eda0*/  STL.64 [R1+0x1c68], R68 ;  /* 0x001c684401007387 */ /* 0x000fe20000100a00 */
[----:B-1----:R-:W-:-:S04]  /*1edb0*/  IMAD.WIDE R60, R35, 0x2, R134 ;  /* 0x00000002233c7825 */ /* 0x002fc800078e0286 */
[----:B--2---:R-:W-:-:S05]  /*1edc0*/  IMAD.WIDE R2, R36, 0x2, R132 ;  /* 0x0000000224027825 */ /* 0x004fca00078e0284 */
[----:B------:R0:W-:Y:S01]  /*1edd0*/  STL.64 [R1+0x3d0], R2 ;  /* 0x0003d00201007387 */ /* 0x0001e20000100a00 */
[----:B------:R-:W-:-:S03]  /*1ede0*/  IMAD.WIDE R4, R34, 0x2, R134 ;  /* 0x0000000222047825 */ /* 0x000fc600078e0286 */
[----:B------:R-:W-:Y:S01]  /*1edf0*/  STL [R1+0x18c4], R36 ;  /* 0x0018c42401007387 */ /* 0x000fe20000100800 */
[----:B------:R-:W-:Y:S01]  /*1ee00*/  IMAD R33, R33, UR25, RZ ;  /* 0x0000001921217c24 */ /* 0x000fe2000f8e02ff */
[----:B------:R-:W1:Y:S02]  /*1ee10*/  LDCU UR25, c[0x0][0x3b0] ;  /* 0x00007600ff1977ac */ /* 0x000e640008000800 */
[----:B------:R-:W-:Y:S01]  /*1ee20*/  STL [R1+0x18c8], R35 ;  /* 0x0018c82301007387 */ /* 0x000fe20000100800 */
[----:B------:R-:W-:-:S03]  /*1ee30*/  IMAD.WIDE R102, R34, 0x2, R132 ;  /* 0x0000000222667825 */ /* 0x000fc600078e0284 */
[----:B------:R-:W-:Y:S04]  /*1ee40*/  STL.64 [R1+0x3c8], R60 ;  /* 0x0003c83c01007387 */ /* 0x000fe80000100a00 */
[----:B------:R-:W-:Y:S04]  /*1ee50*/  STL.64 [R1+0x1c78], R60 ;  /* 0x001c783c01007387 */ /* 0x000fe80000100a00 */
[----:B------:R-:W-:Y:S01]  /*1ee60*/  STL.64 [R1+0x3c0], R94 ;  /* 0x0003c05e01007387 */ /* 0x000fe20000100a00 */
[----:B------:R-:W-:-:S03]  /*1ee70*/  IMAD.WIDE R128, R33, 0x2, R134 ;  /* 0x0000000221807825 */ /* 0x000fc600078e0286 */
[----:B------:R-:W-:Y:S01]  /*1ee80*/  STL.64 [R1+0x1c88], R94 ;  /* 0x001c885e01007387 */ /* 0x000fe20000100a00 */
[----:B------:R-:W-:Y:S01]  /*1ee90*/  IMAD R32, R32, UR24, RZ ;  /* 0x0000001820207c24 */ /* 0x000fe2000f8e02ff */
[----:B------:R-:W2:Y:S02]  /*1eea0*/  LDCU UR24, c[0x0][0x3b0] ;  /* 0x00007600ff1877ac */ /* 0x000ea40008000800 */
[----:B------:R-:W-:Y:S01]  /*1eeb0*/  STL [R1+0x18cc], R34 ;  /* 0x0018cc2201007387 */ /* 0x000fe20000100800 */
[----:B------:R-:W-:-:S03]  /*1eec0*/  IMAD.WIDE R72, R33, 0x2, R132 ;  /* 0x0000000221487825 */ /* 0x000fc600078e0284 */
[----:B------:R-:W-:Y:S04]  /*1eed0*/  STL.64 [R1+0x3b8], R4 ;  /* 0x0003b80401007387 */ /* 0x000fe80000100a00 */
[----:B------:R-:W-:Y:S04]  /*1eee0*/  STL.64 [R1+0x1c98], R4 ;  /* 0x001c980401007387 */ /* 0x000fe80000100a00 */
[----:B------:R-:W-:Y:S01]  /*1eef0*/  STL.64 [R1+0x3b0], R102 ;  /* 0x0003b06601007387 */ /* 0x000fe20000100a00 */
[----:B------:R-:W-:-:S03]  /*1ef00*/  IMAD.WIDE R86, R32, 0x2, R134 ;  /* 0x0000000220567825 */ /* 0x000fc600078e0286 */
[----:B------:R-:W-:Y:S04]  /*1ef10*/  STL [R1+0x1cb0], R102 ;  /* 0x001cb06601007387 */ /* 0x000fe80000100800 */
[----:B------:R-:W-:Y:S01]  /*1ef20*/  STL [R1+0x1ca0], R103 ;  /* 0x001ca06701007387 */ /* 0x000fe20000100800 */
[----:B------:R-:W-:Y:S01]  /*1ef30*/  IMAD R31, R31, UR23, RZ ;  /* 0x000000171f1f7c24 */ /* 0x000fe2000f8e02ff */
[----:B------:R-:W0:Y:S02]  /*1ef40*/  LDCU UR23, c[0x0][0x3b0] ;  /* 0x00007600ff1777ac */ /* 0x000e240008000800 */
[----:B------:R-:W-:Y:S01]  /*1ef50*/  STL [R1+0x18d0], R33 ;  /* 0x0018d02101007387 */ /* 0x000fe20000100800 */
[----:B------:R-:W-:-:S03]  /*1ef60*/  IMAD.WIDE R84, R32, 0x2, R132 ;  /* 0x0000000220547825 */ /* 0x000fc600078e0284 */
[----:B------:R-:W-:Y:S01]  /*1ef70*/  STL.64 [R1+0x3a8], R128 ;  /* 0x0003a88001007387 */ /* 0x000fe20000100a00 */
[----:B------:R-:W-:Y:S01]  /*1ef80*/  IMAD R30, R30, UR22, RZ ;  /* 0x000000161e1e7c24 */ /* 0x000fe2000f8e02ff */
[----:B------:R-:W1:Y:S02]  /*1ef90*/  LDCU UR22, c[0x0][0x3b0] ;  /* 0x00007600ff1677ac */ /* 0x000e640008000800 */
[----:B------:R-:W-:Y:S04]  /*1efa0*/  STL.64 [R1+0x1ca8], R128 ;  /* 0x001ca88001007387 */ /* 0x000fe80000100a00 */
[----:B------:R-:W-:Y:S01]  /*1efb0*/  STL.64 [R1+0x3a0], R72 ;  /* 0x0003a04801007387 */ /* 0x000fe20000100a00 */
[----:B------:R-:W-:-:S03]  /*1efc0*/  IMAD.WIDE R50, R31, 0x2, R134 ;  /* 0x000000021f327825 */ /* 0x000fc600078e0286 */
[----:B------:R-:W-:Y:S04]  /*1efd0*/  STL.64 [R1+0x1cb8], R72 ;  /* 0x001cb84801007387 */ /* 0x000fe80000100a00 */
[----:B------:R-:W-:Y:S01]  /*1efe0*/  STL [R1+0x18d4], R32 ;  /* 0x0018d42001007387 */ /* 0x000fe20000100800 */
[----:B0-----:R-:W-:-:S03]  /*1eff0*/  IMAD.WIDE R2, R30, 0x2, R134 ;  /* 0x000000021e027825 */ /* 0x001fc600078e0286 */
[----:B------:R-:W-:Y:S04]  /*1f000*/  STL.64 [R1+0x398], R86 ;  /* 0x0003985601007387 */ /* 0x000fe80000100a00 */
[----:B------:R-:W-:Y:S04]  /*1f010*/  STL [R1+0x1cd0], R86 ;  /* 0x001cd05601007387 */ /* 0x000fe80000100800 */
[----:B------:R-:W-:Y:S04]  /*1f020*/  STL [R1+0x1cc0], R87 ;  /* 0x001cc05701007387 */ /* 0x000fe80000100800 */
[----:B------:R-:W-:Y:S01]  /*1f030*/  STL.64 [R1+0x390], R84 ;  /* 0x0003905401007387 */ /* 0x000fe20000100a00 */
[----:B------:R-:W-:-:S03]  /*1f040*/  IMAD.WIDE R66, R31, 0x2, R132 ;  /* 0x000000021f427825 */ /* 0x000fc600078e0284 */
[----:B------:R-:W-:Y:S04]  /*1f050*/  STL.64 [R1+0x1cc8], R84 ;  /* 0x001cc85401007387 */ /* 0x000fe80000100a00 */
[----:B------:R-:W-:Y:S01]  /*1f060*/  STL [R1+0x18d8], R31 ;  /* 0x0018d81f01007387 */ /* 0x000fe20000100800 */
[----:B------:R-:W-:Y:S01]  /*1f070*/  IMAD R29, R29, UR19, RZ ;  /* 0x000000131d1d7c24 */ /* 0x000fe2000f8e02ff */
[----:B------:R-:W0:Y:S02]  /*1f080*/  LDCU UR19, c[0x0][0x3b0] ;  /* 0x00007600ff1377ac */ /* 0x000e240008000800 */
[----:B------:R-:W-:Y:S04]  /*1f090*/  STL.64 [R1+0x388], R50 ;  /* 0x0003883201007387 */ /* 0x000fe80000100a00 */
[----:B------:R-:W-:Y:S04]  /*1f0a0*/  STL.64 [R1+0x1cd8], R50 ;  /* 0x001cd83201007387 */ /* 0x000fe80000100a00 */
[----:B------:R0:W-:Y:S01]  /*1f0b0*/  STL.64 [R1+0x378], R2 ;  /* 0x0003780201007387 */ /* 0x0001e20000100a00 */
[----:B------:R-:W-:-:S03]  /*1f0c0*/  IMAD.WIDE R88, R29, 0x2, R134 ;  /* 0x000000021d587825 */ /* 0x000fc600078e0286 */
[----:B------:R-:W-:Y:S01]  /*1f0d0*/  STL.64 [R1+0x380], R66 ;  /* 0x0003804201007387 */ /* 0x000fe20000100a00 */
[----:B------:R-:W-:Y:S01]  /*1f0e0*/  IMAD R28, R28, UR18, RZ ;  /* 0x000000121c1c7c24 */ /* 0x000fe2000f8e02ff */
[----:B------:R-:W1:Y:S02]  /*1f0f0*/  LDCU UR18, c[0x0][0x3b0] ;  /* 0x00007600ff1277ac */ /* 0x000e640008000800 */
[----:B------:R-:W-:Y:S01]  /*1f100*/  STL [R1+0x1ce4], R66 ;  /* 0x001ce44201007387 */ /* 0x000fe20000100800 */
[----:B0-----:R-:W-:-:S05]  /*1f110*/  IMAD.WIDE R2, R30, 0x2, R132 ;  /* 0x000000021e027825 */ /* 0x001fca00078e0284 */
[----:B------:R0:W-:Y:S01]  /*1f120*/  STL.64 [R1+0x370], R2 ;  /* 0x0003700201007387 */ /* 0x0001e20000100a00 */
[----:B------:R-:W-:-:S03]  /*1f130*/  IMAD.WIDE R34, R28, 0x2, R134 ;  /* 0x000000021c227825 */ /* 0x000fc600078e0286 */
[----:B------:R-:W-:Y:S04]  /*1f140*/  STL [R1+0x1ce0], R67 ;  /* 0x001ce04301007387 */ /* 0x000fe80000100800 */
[----:B------:R-:W-:Y:S01]  /*1f150*/  STL [R1+0x18dc], R30 ;  /* 0x0018dc1e01007387 */ /* 0x000fe20000100800 */
[----:B0-----:R-:W-:-:S03]  /*1f160*/  IMAD.WIDE R2, R29, 0x2, R132 ;  /* 0x000000021d027825 */ /* 0x001fc600078e0284 */
[----:B------:R-:W-:Y:S04]  /*1f170*/  STL [R1+0x18e0], R29 ;  /* 0x0018e01d01007387 */ /* 0x000fe80000100800 */
[----:B------:R-:W-:Y:S01]  /*1f180*/  STL.64 [R1+0x368], R88 ;  /* 0x0003685801007387 */ /* 0x000fe20000100a00 */
[----:B------:R-:W-:Y:S01]  /*1f190*/  IMAD R27, R27, UR17, RZ ;  /* 0x000000111b1b7c24 */ /* 0x000fe2000f8e02ff */
[----:B------:R-:W0:Y:S01]  /*1f1a0*/  LDCU UR17, c[0x0][0x3b0] ;  /* 0x00007600ff1177ac */ /* 0x000e220008000800 */
[----:B------:R-:W-:Y:S01]  /*1f1b0*/  IMAD.WIDE R36, R28, 0x2, R132 ;  /* 0x000000021c247825 */ /* 0x000fe200078e0284 */
[----:B------:R-:W-:Y:S04]  /*1f1c0*/  STL.64 [R1+0x1ce8], R88 ;  /* 0x001ce85801007387 */ /* 0x000fe80000100a00 */
[----:B------:R-:W-:Y:S01]  /*1f1d0*/  STL.64 [R1+0x360], R2 ;  /* 0x0003600201007387 */ /* 0x000fe20000100a00 */
[----:B------:R-:W-:Y:S01]  /*1f1e0*/  IMAD R26, R26, UR16, RZ ;  /* 0x000000101a1a7c24 */ /* 0x000fe2000f8e02ff */
[----:B------:R-:W0:Y:S02]  /*1f1f0*/  LDCU UR16, c[0x0][0x3b0] ;  /* 0x00007600ff1077ac */ /* 0x000e240008000800 */
[----:B------:R-:W-:Y:S01]  /*1f200*/  STL.64 [R1+0x1cf0], R2 ;  /* 0x001cf00201007387 */ /* 0x000fe20000100a00 */
[----:B------:R-:W-:-:S03]  /*1f210*/  IMAD.WIDE R126, R27, 0x2, R134 ;  /* 0x000000021b7e7825 */ /* 0x000fc600078e0286 */
[----:B------:R-:W-:Y:S01]  /*1f220*/  STL [R1+0x18e4], R28 ;  /* 0x0018e41c01007387 */ /* 0x000fe20000100800 */
[----:B------:R-:W-:-:S03]  /*1f230*/  IMAD.WIDE R112, R27, 0x2, R132 ;  /* 0x000000021b707825 */ /* 0x000fc600078e0284 */
[----:B------:R-:W-:Y:S04]  /*1f240*/  STL.64 [R1+0x358], R34 ;  /* 0x0003582201007387 */ /* 0x000fe80000100a00 */
[----:B------:R-:W-:Y:S01]  /*1f250*/  STL.64 [R1+0x1cf8], R34 ;  /* 0x001cf82201007387 */ /* 0x000fe20000100a00 */
[----:B------:R-:W-:-:S03]  /*1f260*/  IMAD.WIDE R98, R26, 0x2, R134 ;  /* 0x000000021a627825 */ /* 0x000fc600078e0286 */
[----:B------:R-:W-:Y:S04]  /*1f270*/  STL.64 [R1+0x350], R36 ;  /* 0x0003502401007387 */ /* 0x000fe80000100a00 */
[----:B------:R-:W-:Y:S04]  /*1f280*/  STL [R1+0x1d10], R36 ;  /* 0x001d102401007387 */ /* 0x000fe80000100800 */
[----:B------:R-:W-:Y:S01]  /*1f290*/  STL [R1+0x1d00], R37 ;  /* 0x001d002501007387 */ /* 0x000fe20000100800 */
[----:B------:R-:W-:Y:S01]  /*1f2a0*/  IMAD R25, R25, UR15, RZ ;  /* 0x0000000f19197c24 */ /* 0x000fe2000f8e02ff */
[----:B------:R-:W0:Y:S02]  /*1f2b0*/  LDCU UR15, c[0x0][0x3b0] ;  /* 0x00007600ff0f77ac */ /* 0x000e240008000800 */
[----:B------:R-:W-:Y:S01]  /*1f2c0*/  STL [R1+0x18e8], R27 ;  /* 0x0018e81b01007387 */ /* 0x000fe20000100800 */
[----:B------:R-:W-:-:S03]  /*1f2d0*/  IMAD.WIDE R82, R26, 0x2, R132 ;  /* 0x000000021a527825 */ /* 0x000fc600078e0284 */
[----:B------:R-:W-:Y:S04]  /*1f2e0*/  STL.64 [R1+0x348], R126 ;  /* 0x0003487e01007387 */ /* 0x000fe80000100a00 */
[----:B------:R-:W-:Y:S04]  /*1f2f0*/  STL.64 [R1+0x1d08], R126 ;  /* 0x001d087e01007387 */ /* 0x000fe80000100a00 */
[----:B------:R-:W-:Y:S04]  /*1f300*/  STL.64 [R1+0x340], R112 ;  /* 0x0003407001007387 */ /* 0x000fe80000100a00 */
[----:B------:R-:W-:Y:S04]  /*1f310*/  STL.64 [R1+0x1d18], R112 ;  /* 0x001d187001007387 */ /* 0x000fe80000100a00 */
[----:B------:R-:W-:Y:S04]  /*1f320*/  STL.64 [R1+0x338], R98 ;  /* 0x0003386201007387 */ /* 0x000fe80000100a00 */
[----:B------:R0:W-:Y:S04]  /*1f330*/  STL [R1+0x1d30], R98 ;  /* 0x001d306201007387 */ /* 0x0001e80000100800 */
[----:B------:R-:W-:Y:S04]  /*1f340*/  STL [R1+0x1d20], R99 ;  /* 0x001d206301007387 */ /* 0x000fe80000100800 */
[----:B------:R-:W-:Y:S04]  /*1f350*/  STL [R1+0x18ec], R25 ;  /* 0x0018ec1901007387 */ /* 0x000fe80000100800 */
[----:B------:R-:W-:Y:S04]  /*1f360*/  STL.64 [R1+0x330], R82 ;  /* 0x0003305201007387 */ /* 0x000fe80000100a00 */
[----:B------:R-:W-:Y:S04]  /*1f370*/  STL.64 [R1+0x1d28], R82 ;  /* 0x001d285201007387 */ /* 0x000fe80000100a00 */
[----:B0-----:R-:W2:Y:S01]  /*1f380*/  LDL R98, [R1+0x798] ;  /* 0x0007980001627983 */ /* 0x001ea20000100800 */
[----:B------:R-:W-:Y:S01]  /*1f390*/  IMAD R24, R24, UR14, RZ ;  /* 0x0000000e18187c24 */ /* 0x000fe2000f8e02ff */
[----:B------:R-:W0:Y:S03]  /*1f3a0*/  LDCU UR14, c[0x0][0x3b0] ;  /* 0x00007600ff0e77ac */ /* 0x000e260008000800 */
[--C-:B------:R-:W-:Y:S01]  /*1f3b0*/  IMAD.WIDE R2, R24, 0x2, R134.reuse ;  /* 0x0000000218027825 */ /* 0x100fe200078e0286 */
[----:B------:R-:W-:Y:S06]  /*1f3c0*/  BAR.SYNC.DEFER_BLOCKING 0x0 ;  /* 0x0000000000007b1d */ /* 0x000fec0000010000 */
[----:B--2---:R2:W-:Y:S04]  /*1f3d0*/  STL [R1+0x1d40], R98 ;  /* 0x001d406201007387 */ /* 0x0045e80000100800 */
[----:B------:R-:W-:Y:S04]  /*1f3e0*/  STL.64 [R1+0x318], R2 ;  /* 0x0003180201007387 */ /* 0x000fe80000100a00 */
[----:B--2---:R-:W2:Y:S04]  /*1f3f0*/  LDL R98, [R1+0x79c] ;  /* 0x00079c0001627983 */ /* 0x004ea80000100800 */
[----:B--2---:R2:W-:Y:S04]  /*1f400*/  STL [R1+0x1d50], R98 ;  /* 0x001d506201007387 */ /* 0x0045e80000100800 */
        /* <DEDUP_REMOVED lines=8> */
[----:B------:R-:W3:Y:S04]  /*1f490*/  LDL.64 R82, [R1+0x558] ;  /* 0x0005580001527983 */ /* 0x000ee80000100a00 */
[----:B--2---:R-:W2:Y:S04]  /*1f4a0*/  LDL R98, [R1+0x7b0] ;  /* 0x0007b00001627983 */ /* 0x004ea80000100800 */
[----:B---3--:R3:W-:Y:S04]  /*1f4b0*/  STL.64 [R1+0x1d38], R82 ;  /* 0x001d385201007387 */ /* 0x0087e80000100a00 */
[----:B---3--:R-:W3:Y:S04]  /*1f4c0*/  LDL.64 R82, [R1+0x560] ;  /* 0x0005600001527983 */ /* 0x008ee80000100a00 */
        /* <DEDUP_REMOVED lines=10> */
[----:B---3--:R3:W-:Y:S01]  /*1f570*/  STL.64 [R1+0x1d98], R82 ;  /* 0x001d985201007387 */ /* 0x0087e20000100a00 */
[----:B------:R-:W-:-:S03]  /*1f580*/  IMAD.WIDE R64, R25, 0x2, R134 ;  /* 0x0000000219407825 */ /* 0x000fc600078e0286 */
[----:B------:R-:W2:Y:S01]  /*1f590*/  LDL R99, [R1+0x794] ;  /* 0x0007940001637983 */ /* 0x000ea20000100800 */
[----:B------:R-:W-:-:S03]  /*1f5a0*/  IMAD.WIDE R52, R25, 0x2, R132 ;  /* 0x0000000219347825 */ /* 0x000fc600078e0284 */
[----:B------:R-:W2:Y:S04]  /*1f5b0*/  LDL.64 R112, [R1+0x4f8] ;  /* 0x0004f80001707983 */ /* 0x000ea80000100a00 */
[----:B---3--:R-:W2:Y:S01]  /*1f5c0*/  LDL.64 R82, [R1+0x6b0] ;  /* 0x0006b00001527983 */ /* 0x008ea20000100a00 */
[----:B------:R-:W-:Y:S01]  /*1f5d0*/  IMAD R23, R23, UR12, RZ ;  /* 0x0000000c17177c24 */ /* 0x000fe2000f8e02ff */
[----:B------:R-:W3:Y:S01]  /*1f5e0*/  LDCU UR12, c[0x0][0x3b0] ;  /* 0x00007600ff0c77ac */ /* 0x000ee20008000800 */
[----:B------:R-:W-:Y:S01]  /*1f5f0*/  IMAD.WIDE R88, R24, 0x2, R132 ;  /* 0x0000000218587825 */ /* 0x000fe200078e0284 */
[----:B------:R-:W3:Y:S04]  /*1f600*/  LDL R36, [R1+0x790] ;  /* 0x0007900001247983 */ /* 0x000ee80000100800 */
[----:B------:R-:W3:Y:S04]  /*1f610*/  LDL.64 R126, [R1+0x4f0] ;  /* 0x0004f000017e7983 */ /* 0x000ee80000100a00 */
[----:B------:R-:W3:Y:S04]  /*1f620*/  LDL R37, [R1+0x78c] ;  /* 0x00078c0001257983 */ /* 0x000ee80000100800 */
[----:B------:R-:W3:Y:S04]  /*1f630*/  LDL.64 R34, [R1+0x498] ;  /* 0x0004980001227983 */ /* 0x000ee80000100a00 */
[----:B------:R-:W3:Y:S04]  /*1f640*/  LDL.64 R2, [R1+0x490] ;  /* 0x0004900001027983 */ /* 0x000ee80000100a00 */
[----:B------:R-:W3:Y:S01]  /*1f650*/  LDL R30, [R1+0x768] ;  /* 0x00076800011e7983 */ /* 0x000ee20000100800 */
[----:B------:R-:W-:Y:S01]  /*1f660*/  IMAD R22, R22, UR7, RZ ;  /* 0x0000000716167c24 */ /* 0x000fe2000f8e02ff */
[----:B------:R-:W0:Y:S02]  /*1f670*/  LDCU UR7, c[0x0][0x3b0] ;  /* 0x00007600ff0777ac */ /* 0x000e240008000800 */
[----:B------:R-:W-:Y:S01]  /*1f680*/  STL.64 [R1+0x328], R64 ;  /* 0x0003284001007387 */ /* 0x000fe20000100a00 */
[----:B------:R-:W-:-:S03]  /*1f690*/  IMAD.WIDE R6, R23, 0x2, R134 ;  /* 0x0000000217067825 */ /* 0x000fc600078e0286 */
[----:B------:R-:W3:Y:S01]  /*1f6a0*/  LDL R31, [R1+0x764] ;  /* 0x00076400011f7983 */ /* 0x000ee20000100800 */
[----:B------:R-:W-:-:S03]  /*1f6b0*/  IMAD.WIDE R54, R23, 0x2, R132 ;  /* 0x0000000217367825 */ /* 0x000fc600078e0284 */
[----:B------:R-:W-:Y:S01]  /*1f6c0*/  STL.64 [R1+0x320], R52 ;  /* 0x0003203401007387 */ /* 0x000fe20000100a00 */
[----:B------:R-:W-:-:S03]  /*1f6d0*/  IMAD R21, R21, UR76, RZ ;  /* 0x0000004c15157c24 */ /* 0x000fc6000f8e02ff */
[----:B------:R0:W-:Y:S01]  /*1f6e0*/  STL [R1+0x18f0], R24 ;  /* 0x0018f01801007387 */ /* 0x0001e20000100800 */
[----:B------:R-:W-:-:S04]  /*1f6f0*/  IMAD.WIDE R38, R22, 0x2, R134 ;  /* 0x0000000216267825 */ /* 0x000fc800078e0286 */
[----:B------:R-:W-:Y:S01]  /*1f700*/  IMAD.WIDE R40, R22, 0x2, R132 ;  /* 0x0000000216287825 */ /* 0x000fe200078e0284 */
[----:B0-----:R-:W4:Y:S04]  /*1f710*/  LDL.64 R24, [R1+0x318] ;  /* 0x0003180001187983 */ /* 0x001f280000100a00 */
[----:B------:R-:W-:Y:S04]  /*1f720*/  STL.64 [R1+0x310], R88 ;  /* 0x0003105801007387 */ /* 0x000fe80000100a00 */
[----:B------:R0:W-:Y:S01]  /*1f730*/  STL [R1+0x18f4], R23 ;  /* 0x0018f41701007387 */ /* 0x0001e20000100800 */
[----:B------:R-:W-:-:S02]  /*1f740*/  IMAD R20, R20, UR75, RZ ;  /* 0x0000004b14147c24 */ /* 0x000fc4000f8e02ff */
[C---:B------:R-:W-:Y:S01]  /*1f750*/  IMAD.WIDE R124, R21.reuse, 0x2, R134 ;  /* 0x00000002157c7825 */ /* 0x040fe200078e0286 */
[----:B0-----:R-:W4:Y:S03]  /*1f760*/  LDL R23, [R1+0x76c] ;  /* 0x00076c0001177983 */ /* 0x001f260000100800 */
[----:B------:R-:W-:Y:S01]  /*1f770*/  IMAD.WIDE R136, R21, 0x2, R132 ;  /* 0x0000000215887825 */ /* 0x000fe200078e0284 */
[----:B------:R-:W-:Y:S04]  /*1f780*/  STL.64 [R1+0x308], R6 ;  /* 0x0003080601007387 */ /* 0x000fe80000100a00 */
[----:B------:R-:W-:Y:S04]  /*1f790*/  STL.64 [R1+0x300], R54 ;  /* 0x0003003601007387 */ /* 0x000fe80000100a00 */
[----:B------:R0:W-:Y:S04]  /*1f7a0*/  STL [R1+0x18f8], R22 ;  /* 0x0018f81601007387 */ /* 0x0001e80000100800 */
[----:B--2---:R-:W2:Y:S01]  /*1f7b0*/  @P2 LDG.E.U16 R98, desc[UR20][R82.64] ;  /* 0x0000001452622981 */ /* 0x004ea2000c1e1500 */
[----:B------:R-:W-:Y:S01]  /*1f7c0*/  IMAD R19, R19, UR11, RZ ;  /* 0x0000000b13137c24 */ /* 0x000fe2000f8e02ff */
[----:B------:R-:W1:Y:S02]  /*1f7d0*/  LDCU UR11, c[0x0][0x3b0] ;  /* 0x00007600ff0b77ac */ /* 0x000e640008000800 */
[----:B0-----:R-:W2:Y:S01]  /*1f7e0*/  LDL R22, [R1+0x770] ;  /* 0x0007700001167983 */ /* 0x001ea20000100800 */
[----:B------:R-:W-:-:S03]  /*1f7f0*/  IMAD.WIDE R80, R20, 0x2, R134 ;  /* 0x0000000214507825 */ /* 0x000fc600078e0286 */
[----:B------:R-:W-:Y:S01]  /*1f800*/  STL.64 [R1+0x2f8], R38 ;  /* 0x0002f82601007387 */ /* 0x000fe20000100a00 */
[----:B------:R-:W-:Y:S01]  /*1f810*/  IMAD R18, R18, UR10, RZ ;  /* 0x0000000a12127c24 */ /* 0x000fe2000f8e02ff */
[----:B------:R-:W0:Y:S02]  /*1f820*/  LDCU UR10, c[0x0][0x3b0] ;  /* 0x00007600ff0a77ac */ /* 0x000e240008000800 */
[----:B------:R-:W-:Y:S01]  /*1f830*/  STL.64 [R1+0x2f0], R40 ;  /* 0x0002f02801007387 */ /* 0x000fe20000100a00 */
[----:B------:R-:W-:-:S03]  /*1f840*/  IMAD.WIDE R78, R20, 0x2, R132 ;  /* 0x00000002144e7825 */ /* 0x000fc600078e0284 */
[----:B------:R-:W-:Y:S01]  /*1f850*/  STL [R1+0x18fc], R21 ;  /* 0x0018fc1501007387 */ /* 0x000fe20000100800 */
[----:B------:R-:W-:-:S03]  /*1f860*/  IMAD.WIDE R62, R19, 0x2, R134 ;  /* 0x00000002133e7825 */ /* 0x000fc600078e0286 */
[----:B------:R-:W-:Y:S01]  /*1f870*/  STL.64 [R1+0x2e8], R124 ;  /* 0x0002e87c01007387 */ /* 0x000fe20000100a00 */
[----:B------:R-:W-:-:S03]  /*1f880*/  IMAD.WIDE R66, R18, 0x2, R134 ;  /* 0x0000000212427825 */ /* 0x000fc600078e0286 */
[----:B------:R-:W-:Y:S04]  /*1f890*/  STL.64 [R1+0x2e0], R136 ;  /* 0x0002e08801007387 */ /* 0x000fe80000100a00 */
[----:B------:R0:W-:Y:S01]  /*1f8a0*/  STL [R1+0x1900], R20 ;  /* 0x0019001401007387 */ /* 0x0001e20000100800 */
[----:B------:R-:W-:-:S03]  /*1f8b0*/  IMAD.WIDE R48, R19, 0x2, R132 ;  /* 0x0000000213307825 */ /* 0x000fc600078e0284 */
[----:B---3--:R-:W3:Y:S01]  /*1f8c0*/  @P2 LDG.E.U16 R36, desc[UR20][R112.64] ;  /* 0x0000001470242981 */ /* 0x008ee2000c1e1500 */
[----:B------:R-:W-:Y:S02]  /*1f8d0*/  IMAD R17, R17, UR41, RZ ;  /* 0x0000002911117c24 */ /* 0x000fe4000f8e02ff */
[----:B------:R-:W-:Y:S01]  /*1f8e0*/  IMAD R16, R16, UR42, RZ ;  /* 0x0000002a10107c24 */ /* 0x000fe2000f8e02ff */
[----:B------:R-:W2:Y:S04]  /*1f8f0*/  @P3 LDG.E.U16 R37, desc[UR20][R126.64] ;  /* 0x000000147e253981 */ /* 0x000ea8000c1e1500 */
[----:B0-----:R-:W2:Y:S04]  /*1f900*/  LDL.64 R20, [R1+0x370] ;  /* 0x0003700001147983 */ /* 0x001ea80000100a00 */
[----:B------:R-:W-:Y:S04]  /*1f910*/  STL.64 [R1+0x2d8], R80 ;  /* 0x0002d85001007387 */ /* 0x000fe80000100a00 */
[----:B------:R-:W-:Y:S01]  /*1f920*/  STL.64 [R1+0x2d0], R78 ;  /* 0x0002d04e01007387 */ /* 0x000fe20000100a00 */
[----:B------:R-:W-:-:S03]  /*1f930*/  IMAD.WIDE R50, R18, 0x2, R132 ;  /* 0x0000000212327825 */ /* 0x000fc600078e0284 */
[----:B------:R-:W-:Y:S04]  /*1f940*/  STL [R1+0x1904], R19 ;  /* 0x0019041301007387 */ /* 0x000fe80000100800 */
[----:B------:R-:W2:Y:S04]  /*1f950*/  LDL R84, [R1+0x760] ;  /* 0x0007600001547983 */ /* 0x000ea80000100800 */
[----:B------:R-:W-:Y:S01]  /*1f960*/  STL.64 [R1+0x2c8], R62 ;  /* 0x0002c83e01007387 */ /* 0x000fe20000100a00 */
[----:B------:R-:W-:-:S03]  /*1f970*/  IMAD.WIDE R26, R17, 0x2, R134 ;  /* 0x00000002111a7825 */ /* 0x000fc600078e0286 */
[----:B------:R-:W-:Y:S01]  /*1f980*/  STL.64 [R1+0x2b8], R66 ;  /* 0x0002b84201007387 */ /* 0x000fe20000100a00 */
[----:B------:R-:W-:-:S03]  /*1f990*/  IMAD.WIDE R28, R17, 0x2, R132 ;  /* 0x00000002111c7825 */ /* 0x000fc600078e0284 */
[----:B------:R-:W2:Y:S04]  /*1f9a0*/  LDL R85, [R1+0x75c] ;  /* 0x00075c0001557983 */ /* 0x000ea80000100800 */
[----:B------:R-:W-:Y:S04]  /*1f9b0*/  STL.64 [R1+0x2c0], R48 ;  /* 0x0002c03001007387 */ /* 0x000fe80000100a00 */
[----:B------:R0:W-:Y:S01]  /*1f9c0*/  STL [R1+0x1908], R18 ;  /* 0x0019081201007387 */ /* 0x0001e20000100800 */
[----:B------:R-:W-:Y:S02]  /*1f9d0*/  IMAD R15, R15, UR43, RZ ;  /* 0x0000002b0f0f7c24 */ /* 0x000fe4000f8e02ff */
[----:B------:R-:W-:Y:S01]  /*1f9e0*/  IMAD.WIDE R42, R16, 0x2, R134 ;  /* 0x00000002102a7825 */ /* 0x000fe200078e0286 */
[----:B----4-:R-:W4:Y:S03]  /*1f9f0*/  @P2 LDG.E.U16 R30, desc[UR20][R24.64] ;  /* 0x00000014181e2981 */ /* 0x010f26000c1e1500 */
[----:B------:R-:W-:Y:S01]  /*1fa00*/  IMAD R12, R12, UR46, RZ ;  /* 0x0000002e0c0c7c24 */ /* 0x000fe2000f8e02ff */
[----:B------:R-:W3:Y:S04]  /*1fa10*/  @P3 LDG.E.U16 R31, desc[UR20][R88.64] ;  /* 0x00000014581f3981 */ /* 0x000ee8000c1e1500 */
[----:B0-----:R-:W3:Y:S01]  /*1fa20*/  LDL.64 R18, [R1+0x378] ;  /* 0x0003780001127983 */ /* 0x001ee20000100a00 */
[----:B------:R-:W-:-:S03]  /*1fa30*/  IMAD.WIDE R44, R16, 0x2, R132 ;  /* 0x00000002102c7825 */ /* 0x000fc600078e0284 */
[----:B------:R-:W-:Y:S04]  /*1fa40*/  STL.64 [R1+0x2b0], R50 ;  /* 0x0002b03201007387 */ /* 0x000fe80000100a00 */
[----:B------:R0:W-:Y:S01]  /*1fa50*/  STL [R1+0x190c], R17 ;  /* 0x00190c1101007387 */ /* 0x0001e20000100800 */
[----:B------:R-:W-:-:S04]  /*1fa60*/  IMAD.WIDE R110, R15, 0x2, R134 ;  /* 0x000000020f6e7825 */ /* 0x000fc800078e0286 */
[----:B------:R-:W-:Y:S01]  /*1fa70*/  IMAD.WIDE R86, R12, 0x2, R134 ;  /* 0x000000020c567825 */ /* 0x000fe200078e0286 */
[----:B0-----:R-:W4:Y:S04]  /*1fa80*/  LDL R17, [R1+0x774] ;  /* 0x0007740001117983 */ /* 0x001f280000100800 */
[----:B------:R-:W-:Y:S04]  /*1fa90*/  STL.64 [R1+0x2a8], R26 ;  /* 0x0002a81a01007387 */ /* 0x000fe80000100a00 */
[----:B------:R-:W-:Y:S04]  /*1faa0*/  STL.64 [R1+0x2a0], R28 ;  /* 0x0002a01c01007387 */ /* 0x000fe80000100a00 */
[----:B------:R0:W-:Y:S01]  /*1fab0*/  STL [R1+0x1910], R16 ;  /* 0x0019101001007387 */ /* 0x0001e20000100800 */
[----:B------:R-:W-:-:S04]  /*1fac0*/  IMAD.WIDE R92, R15, 0x2, R132 ;  /* 0x000000020f5c7825 */ /* 0x000fc800078e0284 */
[----:B------:R-:W-:Y:S01]  /*1fad0*/  IMAD R11, R11, UR47, RZ ;  /* 0x0000002f0b0b7c24 */ /* 0x000fe2000f8e02ff */
[----:B0-----:R-:W4:Y:S04]  /*1fae0*/  LDL R16, [R1+0x778] ;  /* 0x0007780001107983 */ /* 0x001f280000100800 */
[----:B------:R-:W-:Y:S04]  /*1faf0*/  STL.64 [R1+0x298], R42 ;  /* 0x0002982a01007387 */ /* 0x000fe80000100a00 */
[----:B------:R-:W-:Y:S01]  /*1fb00*/  STL.64 [R1+0x290], R44 ;  /* 0x0002902c01007387 */ /* 0x000fe20000100a00 */
[----:B------:R-:W-:-:S03]  /*1fb10*/  IMAD.WIDE R72, R12, 0x2, R132 ;  /* 0x000000020c487825 */ /* 0x000fc600078e0284 */
[----:B------:R0:W-:Y:S04]  /*1fb20*/  STL [R1+0x1914], R15 ;  /* 0x0019140f01007387 */ /* 0x0001e80000100800 */
[----:B------:R-:W4:Y:S01]  /*1fb30*/  LDL R128, [R1+0x758] ;  /* 0x0007580001807983 */ /* 0x000f220000100800 */
[----:B------:R-:W-:-:S03]  /*1fb40*/  IMAD R10, R10, UR48, RZ ;  /* 0x000000300a0a7c24 */ /* 0x000fc6000f8e02ff */
[----:B0-----:R-:W4:Y:S01]  /*1fb50*/  LDL R15, [R1+0x77c] ;  /* 0x00077c00010f7983 */ /* 0x001f220000100800 */
[----:B------:R-:W-:-:S03]  /*1fb60*/  IMAD.WIDE R32, R11, 0x2, R134 ;  /* 0x000000020b207825 */ /* 0x000fc600078e0286 */
[----:B------:R-:W-:Y:S01]  /*1fb70*/  STL.64 [R1+0x288], R110 ;  /* 0x0002886e01007387 */ /* 0x000fe20000100a00 */
[----:B------:R-:W-:-:S03]  /*1fb80*/  IMAD.WIDE R76, R11, 0x2, R132 ;  /* 0x000000020b4c7825 */ /* 0x000fc600078e0284 */
[----:B------:R-:W-:Y:S04]  /*1fb90*/  STL.64 [R1+0x258], R86 ;  /* 0x0002585601007387 */ /* 0x000fe80000100a00 */
[----:B------:R-:W4:Y:S04]  /*1fba0*/  LDL R129, [R1+0x754] ;  /* 0x0007540001817983 */ /* 0x000f280000100800 */
[----:B------:R-:W-:Y:S01]  /*1fbb0*/  STL.64 [R1+0x280], R92 ;  /* 0x0002805c01007387 */ /* 0x000fe20000100a00 */
[----:B------:R-:W-:-:S03]  /*1fbc0*/  IMAD R9, R9, UR49, RZ ;  /* 0x0000003109097c24 */ /* 0x000fc6000f8e02ff */
[----:B------:R0:W-:Y:S01]  /*1fbd0*/  STL [R1+0x1918], R12 ;  /* 0x0019180c01007387 */ /* 0x0001e20000100800 */
[----:B------:R-:W-:-:S04]  /*1fbe0*/  IMAD.WIDE R46, R10, 0x2, R134 ;  /* 0x000000020a2e7825 */ /* 0x000fc800078e0286 */
[----:B------:R-:W-:Y:S02]  /*1fbf0*/  IMAD R161, R161, UR52, RZ ;  /* 0x00000034a1a17c24 */ /* 0x000fe4000f8e02ff */
[----:B------:R-:W-:Y:S01]  /*1fc00*/  IMAD.WIDE R96, R10, 0x2, R132 ;  /* 0x000000020a607825 */ /* 0x000fe200078e0284 */
[----:B0-----:R-:W4:Y:S04]  /*1fc10*/  LDL R12, [R1+0x780] ;  /* 0x00078000010c7983 */ /* 0x001f280000100800 */
[----:B------:R-:W-:Y:S04]  /*1fc20*/  STL.64 [R1+0x250], R72 ;  /* 0x0002504801007387 */ /* 0x000fe80000100a00 */
[----:B------:R-:W-:Y:S01]  /*1fc30*/  STL [R1+0x191c], R11 ;  /* 0x00191c0b01007387 */ /* 0x000fe20000100800 */
[----:B------:R-:W-:-:S03]  /*1fc40*/  IMAD.WIDE R108, R9, 0x2, R134 ;  /* 0x00000002096c7825 */ /* 0x000fc600078e0286 */
[----:B------:R-:W-:Y:S01]  /*1fc50*/  STL.64 [R1+0x248], R32 ;  /* 0x0002482001007387 */ /* 0x000fe20000100a00 */
[----:B------:R-:W-:-:S03]  /*1fc60*/  IMAD R160, R160, UR53, RZ ;  /* 0x00000035a0a07c24 */ /* 0x000fc6000f8e02ff */
[----:B------:R-:W-:Y:S01]  /*1fc70*/  STL.64 [R1+0x240], R76 ;  /* 0x0002404c01007387 */ /* 0x000fe20000100a00 */
[----:B------:R-:W-:-:S03]  /*1fc80*/  IMAD.WIDE R102, R161, 0x2, R134 ;  /* 0x00000002a1667825 */ /* 0x000fc600078e0286 */
[----:B------:R0:W-:Y:S01]  /*1fc90*/  STL [R1+0x1920], R10 ;  /* 0x0019200a01007387 */ /* 0x0001e20000100800 */
[----:B------:R-:W-:Y:S02]  /*1fca0*/  IMAD R159, R159, UR54, RZ ;  /* 0x000000369f9f7c24 */ /* 0x000fe4000f8e02ff */
[--C-:B------:R-:W-:Y:S01]  /*1fcb0*/  IMAD.WIDE R122, R9, 0x2, R132.reuse ;  /* 0x00000002097a7825 */ /* 0x100fe200078e0284 */
[----:B0-----:R-:W4:Y:S03]  /*1fcc0*/  LDL.64 R10, [R1+0x3d0] ;  /* 0x0003d000010a7983 */ /* 0x001f260000100a00 */
[----:B------:R-:W-:Y:S01]  /*1fcd0*/  IMAD.WIDE R4, R161, 0x2, R132 ;  /* 0x00000002a1047825 */ /* 0x000fe200078e0284 */
[----:B------:R-:W-:Y:S03]  /*1fce0*/  STL.64 [R1+0x238], R46 ;  /* 0x0002382e01007387 */ /* 0x000fe60000100a00 */
[C---:B------:R-:W-:Y:S01]  /*1fcf0*/  IMAD.WIDE R142, R160.reuse, 0x2, R134 ;  /* 0x00000002a08e7825 */ /* 0x040fe200078e0286 */
[----:B------:R-:W-:Y:S03]  /*1fd00*/  STL.64 [R1+0x230], R96 ;  /* 0x0002306001007387 */ /* 0x000fe60000100a00 */
[----:B------:R-:W-:Y:S01]  /*1fd10*/  IMAD R153, R153, UR58, RZ ;  /* 0x0000003a99997c24 */ /* 0x000fe2000f8e02ff */
[----:B------:R0:W-:Y:S01]  /*1fd20*/  STL [R1+0x1924], R9 ;  /* 0x0019240901007387 */ /* 0x0001e20000100800 */
[----:B------:R-:W-:-:S03]  /*1fd30*/  IMAD.WIDE R106, R160, 0x2, R132 ;  /* 0x00000002a06a7825 */ /* 0x000fc600078e0284 */
[----:B------:R-:W4:Y:S01]  /*1fd40*/  LDL R138, [R1+0x750] ;  /* 0x00075000018a7983 */ /* 0x000f220000100800 */
[----:B------:R-:W-:-:S03]  /*1fd50*/  IMAD.WIDE R162, R159, 0x2, R134 ;  /* 0x000000029fa27825 */ /* 0x000fc600078e0286 */
[----:B0-----:R-:W4:Y:S01]  /*1fd60*/  LDL R9, [R1+0x784] ;  /* 0x0007840001097983 */ /* 0x001f220000100800 */
[----:B------:R-:W-:-:S03]  /*1fd70*/  IMAD R158, R158, UR55, RZ ;  /* 0x000000379e9e7c24 */ /* 0x000fc6000f8e02ff */
[----:B------:R-:W-:Y:S01]  /*1fd80*/  STL.64 [R1+0x228], R108 ;  /* 0x0002286c01007387 */ /* 0x000fe20000100a00 */
[----:B------:R-:W-:-:S03]  /*1fd90*/  IMAD.WIDE R130, R159, 0x2, R132 ;  /* 0x000000029f827825 */ /* 0x000fc600078e0284 */
[----:B------:R-:W-:Y:S01]  /*1fda0*/  STL.64 [R1+0x1f8], R102 ;  /* 0x0001f86601007387 */ /* 0x000fe20000100a00 */
[----:B------:R-:W-:-:S03]  /*1fdb0*/  IMAD.WIDE R94, R153, 0x2, R134 ;  /* 0x00000002995e7825 */ /* 0x000fc600078e0286 */
[----:B------:R-:W4:Y:S01]  /*1fdc0*/  LDL R144, [R1+0x74c] ;  /* 0x00074c0001907983 */ /* 0x000f220000100800 */
[----:B------:R-:W-:-:S03]  /*1fdd0*/  IMAD R152, R152, UR59, RZ ;  /* 0x0000003b98987c24 */ /* 0x000fc6000f8e02ff */
[----:B------:R-:W-:Y:S01]  /*1fde0*/  STL.64 [R1+0x220], R122 ;  /* 0x0002207a01007387 */ /* 0x000fe20000100a00 */
[----:B------:R-:W-:-:S03]  /*1fdf0*/  IMAD.WIDE R148, R158, 0x2, R134 ;  /* 0x000000029e947825 */ /* 0x000fc600078e0286 */
[----:B------:R-:W-:Y:S01]  /*1fe00*/  STL.64 [R1+0x1f0], R4 ;  /* 0x0001f00401007387 */ /* 0x000fe20000100a00 */
[----:B------:R-:W-:-:S03]  /*1fe10*/  IMAD.WIDE R60, R153, 0x2, R132 ;  /* 0x00000002993c7825 */ /* 0x000fc600078e0284 */
[----:B------:R-:W-:Y:S01]  /*1fe20*/  STL.64 [R1+0x1e8], R142 ;  /* 0x0001e88e01007387 */ /* 0x000fe20000100a00 */
        /* <DEDUP_REMOVED lines=10> */
[----:B------:R-:W-:-:S03]  /*1fed0*/  IMAD R147, R147, UR64, RZ ;  /* 0x0000004093937c24 */ /* 0x000fc6000f8e02ff */
[----:B------:R-:W4:Y:S01]  /*1fee0*/  LDL R13, [R1+0x744] ;  /* 0x00074400010d7983 */ /* 0x000f220000100800 */
[----:B------:R-:W-:-:S03]  /*1fef0*/  IMAD.WIDE R74, R151, 0x2, R134 ;  /* 0x00000002974a7825 */ /* 0x000fc600078e0286 */
[----:B------:R-:W-:Y:S01]  /*1ff00*/  STL.64 [R1+0x1c8], R148 ;  /* 0x0001c89401007387 */ /* 0x000fe20000100a00 */
        /* <DEDUP_REMOVED lines=8> */
[----:B------:R-:W-:-:S03]  /*1ff90*/  IMAD R146, R146, UR65, RZ ;  /* 0x0000004192927c24 */ /* 0x000fc6000f8e02ff */
[----:B------:R-:W4:Y:S01]  /*1ffa0*/  LDL.64 R150, [R1+0x3d8] ;  /* 0x0003d80001967983 */ /* 0x000f220000100a00 */
        /* <DEDUP_REMOVED lines=9> */
[----:B------:R-:W4:Y:S01]  /*20040*/  LDL R0, [R1+0x73c] ;  /* 0x00073c0001007983 */ /* 0x000f220000100800 */
[----:B------:R-:W-:-:S03]  /*20050*/  IMAD R141, R141, UR70, RZ ;  /* 0x000000468d8d7c24 */ /* 0x000fc6000f8e02ff */
[----:B------:R-:W-:Y:S01]  /*20060*/  STL.64 [R1+0x168], R120 ;  /* 0x0001687801007387 */ /* 0x000fe20000100a00 */
[----:B------:R-:W-:-:S03]  /*20070*/  IMAD R140, R140, UR71, RZ ;  /* 0x000000478c8c7c24 */ /* 0x000fc6000f8e02ff */
[----:B------:R-:W-:Y:S01]  /*20080*/  STL.64 [R1+0x130], R100 ;  /* 0x0001306401007387 */ /* 0x000fe20000100a00 */
[----:B------:R-:W-:-:S03]  /*20090*/  IMAD.WIDE R104, R145, 0x2, R132 ;  /* 0x0000000291687825 */ /* 0x000fc600078e0284 */
[----:B------:R-:W-:Y:S04]  /*200a0*/  STL.64 [R1+0x160], R116 ;  /* 0x0001607401007387 */ /* 0x000fe80000100a00 */
[----:B------:R-:W4:Y:S04]  /*200b0*/  LDL.64 R146, [R1+0x430] ;  /* 0x0004300001927983 */ /* 0x000f280000100a00 */
[----:B------:R-:W-:Y:S01]  /*200c0*/  STL.64 [R1+0x128], R70 ;  /* 0x0001284601007387 */ /* 0x000fe20000100a00 */
[----:B------:R-:W-:-:S03]  /*200d0*/  IMAD.WIDE R160, R141, 0x2, R134 ;  /* 0x000000028da07825 */ /* 0x000fc600078e0286 */
[----:B------:R-:W4:Y:S01]  /*200e0*/  LDL R145, [R1+0x788] ;  /* 0x0007880001917983 */ /* 0x000f220000100800 */
[----:B------:R-:W-:-:S03]  /*200f0*/  IMAD.WIDE R158, R141, 0x2, R132 ;  /* 0x000000028d9e7825 */ /* 0x000fc600078e0284 */
[----:B------:R-:W-:Y:S01]  /*20100*/  STL.64 [R1+0x120], R58 ;  /* 0x0001203a01007387 */ /* 0x000fe20000100a00 */
[----:B------:R-:W-:-:S03]  /*20110*/  IMAD.WIDE R156, R140, 0x2, R134 ;  /* 0x000000028c9c7825 */ /* 0x000fc600078e0286 */
[----:B------:R-:W-:Y:S01]  /*20120*/  STL.64 [R1+0x118], R90 ;  /* 0x0001185a01007387 */ /* 0x000fe20000100a00 */
[----:B------:R-:W-:-:S03]  /*20130*/  IMAD.WIDE R154, R140, 0x2, R132 ;  /* 0x000000028c9a7825 */ /* 0x000fc600078e0284 */
[----:B------:R-:W-:Y:S04]  /*20140*/  STL.64 [R1+0x110], R104 ;  /* 0x0001106801007387 */ /* 0x000fe80000100a00 */
[----:B------:R-:W4:Y:S04]  /*20150*/  LDL.64 R140, [R1+0x438] ;  /* 0x00043800018c7983 */ /* 0x000f280000100a00 */
[----:B------:R-:W4:Y:S04]  /*20160*/  LDL.LU.64 R82, [R1+0x1d98] ;  /* 0x001d980001527983 */ /* 0x000f280000300a00 */
[----:B--2---:R0:W-:Y:S04]  /*20170*/  @P2 STL [R1+0x7b0], R98 ;  /* 0x0007b06201002387 */ /* 0x0041e80000100800 */
[----:B------:R-:W2:Y:S04]  /*20180*/  @P3 LDG.E.U16 R85, desc[UR20][R50.64] ;  /* 0x0000001432553981 */ /* 0x000ea8000c1e1500 */
[----:B------:R-:W2:Y:S04]  /*20190*/  @P2 LDG.E.U16 R84, desc[UR20][R66.64] ;  /* 0x0000001442542981 */ /* 0x000ea8000c1e1500 */
[----:B0-----:R-:W2:Y:S04]  /*201a0*/  LDL.LU R98, [R1+0x1d90] ;  /* 0x001d900001627983 */ /* 0x001ea80000300800 */
[----:B---3--:R-:W3:Y:S04]  /*201b0*/  @P2 LDG.E.U16 R22, desc[UR20][R18.64] ;  /* 0x0000001412162981 */ /* 0x008ee8000c1e1500 */
[----:B------:R-:W3:Y:S04]  /*201c0*/  @P3 LDG.E.U16 R23, desc[UR20][R20.64] ;  /* 0x0000001414173981 */ /* 0x000ee8000c1e1500 */
[----:B----4-:R-:W4:Y:S04]  /*201d0*/  @P2 LDG.E.U16 R128, desc[UR20][R86.64] ;  /* 0x0000001456802981 */ /* 0x010f28000c1e1500 */
[----:B------:R-:W3:Y:S04]  /*201e0*/  @P3 LDG.E.U16 R129, desc[UR20][R72.64] ;  /* 0x0000001448813981 */ /* 0x000ee8000c1e1500 */
        /* <DEDUP_REMOVED lines=12> */
[----:B--2---:R-:W2:Y:S04]  /*202b0*/  @P3 LDG.E.U16 R98, desc[UR20][R82.64] ;  /* 0x0000001452623981 */ /* 0x004ea8000c1e1500 */
[----:B------:R-:W3:Y:S04]  /*202c0*/  LDL.LU.64 R82, [R1+0x1d88] ;  /* 0x001d880001527983 */ /* 0x000ee80000300a00 */
[----:B--2---:R0:W-:Y:S04]  /*202d0*/  @P3 STL [R1+0x7ac], R98 ;  /* 0x0007ac6201003387 */ /* 0x0041e80000100800 */
[----:B0-----:R-:W3:Y:S04]  /*202e0*/  LDL.LU R98, [R1+0x1d80] ;  /* 0x001d800001627983 */ /* 0x001ee80000300800 */
[----:B---3--:R-:W2:Y:S04]  /*202f0*/  @P2 LDG.E.U16 R98, desc[UR20][R82.64] ;  /* 0x0000001452622981 */ /* 0x008ea8000c1e1500 */
        /* <DEDUP_REMOVED lines=17> */
[----:B---3--:R-:W3:Y:S04]  /*20410*/  @P3 LDG.E.U16 R99, desc[UR20][R82.64] ;  /* 0x0000001452633981 */ /* 0x008ee8000c1e1500 */
[----:B--2---:R0:W-:Y:S04]  /*20420*/  @P2 STL [R1+0x798], R98 ;  /* 0x0007986201002387 */ /* 0x0041e80000100800 */
[----:B0-----:R-:W2:Y:S04]  /*20430*/  LDL.LU R98, [R1+0x1d30] ;  /* 0x001d300001627983 */ /* 0x001ea80000300800 */
[----:B------:R-:W2:Y:S04]  /*20440*/  LDL.LU.64 R82, [R1+0x1d28] ;  /* 0x001d280001527983 */ /* 0x000ea80000300a00 */
[----:B---3--:R0:W-:Y:S04]  /*20450*/  @P3 STL [R1+0x794], R99 ;  /* 0x0007946301003387 */ /* 0x0081e80000100800 */
[----:B0-----:R-:W2:Y:S04]  /*20460*/  LDL.LU R99, [R1+0x1d20] ;  /* 0x001d200001637983 */ /* 0x001ea80000300800 */
[----:B------:R-:W3:Y:S04]  /*20470*/  LDL.LU.64 R112, [R1+0x1d18] ;  /* 0x001d180001707983 */ /* 0x000ee80000300a00 */
[----:B------:R0:W-:Y:S04]  /*20480*/  @P2 STL [R1+0x790], R36 ;  /* 0x0007902401002387 */ /* 0x0001e80000100800 */
[----:B0-----:R-:W2:Y:S04]  /*20490*/  LDL.LU R36, [R1+0x1d10] ;  /* 0x001d100001247983 */ /* 0x001ea80000300800 */
[----:B------:R-:W2:Y:S04]  /*204a0*/  LDL.LU.64 R126, [R1+0x1d08] ;  /* 0x001d0800017e7983 */ /* 0x000ea80000300a00 */
[----:B------:R0:W-:Y:S04]  /*204b0*/  @P3 STL [R1+0x78c], R37 ;  /* 0x00078c2501003387 */ /* 0x0001e80000100800 */
[----:B0-----:R-:W2:Y:S04]  /*204c0*/  LDL.LU R37, [R1+0x1d00] ;  /* 0x001d000001257983 */ /* 0x001ea80000300800 */
[----:B------:R-:W2:Y:S04]  /*204d0*/  LDL.LU.64 R34, [R1+0x1cf8] ;  /* 0x001cf80001227983 */ /* 0x000ea80000300a00 */
[----:B------:R-:W2:Y:S04]  /*204e0*/  LDL.LU.64 R2, [R1+0x1cf0] ;  /* 0x001cf00001027983 */ /* 0x000ea80000300a00 */
[----:B------:R-:W2:Y:S04]  /*204f0*/  LDL.LU.64 R88, [R1+0x1ce8] ;  /* 0x001ce80001587983 */ /* 0x000ea80000300a00 */
[----:B------:R-:W2:Y:S04]  /*20500*/  LDL R66, [R1+0x738] ;  /* 0x0007380001427983 */ /* 0x000ea80000100800 */
[----:B------:R-:W3:Y:S04]  /*20510*/  LDL R67, [R1+0x734] ;  /* 0x0007340001437983 */ /* 0x000ee80000100800 */
[----:B------:R-:W3:Y:S04]  /*20520*/  LDL.64 R50, [R1+0x6a0] ;  /* 0x0006a00001327983 */ /* 0x000ee80000100a00 */
[----:B------:R-:W3:Y:S04]  /*20530*/  LDL R86, [R1+0x730] ;  /* 0x0007300001567983 */ /* 0x000ee80000100800 */
[----:B------:R-:W-:Y:S04]  /*20540*/  @P3 STL [R1+0x75c], R85 ;  /* 0x00075c5501003387 */ /* 0x000fe80000100800 */
[----:B------:R0:W-:Y:S04]  /*20550*/  @P2 STL [R1+0x760], R84 ;  /* 0x0007605401002387 */ /* 0x0001e80000100800 */
[----:B------:R-:W3:Y:S04]  /*20560*/  LDL R87, [R1+0x72c] ;  /* 0x00072c0001577983 */ /* 0x000ee80000100800 */
[----:B------:R-:W3:Y:S04]  /*20570*/  LDL.64 R72, [R1+0x630] ;  /* 0x0006300001487983 */ /* 0x000ee80000100a00 */
[----:B0-----:R-:W3:Y:S04]  /*20580*/  LDL.64 R84, [R1+0x698] ;  /* 0x0006980001547983 */ /* 0x001ee80000100a00 */
[----:B------:R-:W-:Y:S04]  /*20590*/  @P2 STL [R1+0x788], R145 ;  /* 0x0007889101002387 */ /* 0x000fe80000100800 */
[----:B------:R-:W3:Y:S04]  /*205a0*/  LDL R102, [R1+0x728] ;  /* 0x0007280001667983 */ /* 0x000ee80000100800 */
[----:B------:R-:W-:Y:S04]  /*205b0*/  @P3 STL [R1+0x754], R129 ;  /* 0x0007548101003387 */ /* 0x000fe80000100800 */
[----:B------:R-:W-:Y:S04]  /*205c0*/  @P3 STL [R1+0x784], R9 ;  /* 0x0007840901003387 */ /* 0x000fe80000100800 */
[----:B----4-:R0:W-:Y:S04]  /*205d0*/  @P2 STL [R1+0x758], R128 ;  /* 0x0007588001002387 */ /* 0x0101e80000100800 */
[----:B------:R-:W-:Y:S04]  /*205e0*/  @P2 STL [R1+0x780], R12 ;  /* 0x0007800c01002387 */ /* 0x000fe80000100800 */
[----:B0-----:R-:W4:Y:S04]  /*205f0*/  LDL.64 R128, [R1+0x628] ;  /* 0x0006280001807983 */ /* 0x001f280000100a00 */
[----:B------:R-:W-:Y:S04]  /*20600*/  @P3 STL [R1+0x77c], R15 ;  /* 0x00077c0f01003387 */ /* 0x000fe80000100800 */
[----:B------:R-:W4:Y:S04]  /*20610*/  LDL R103, [R1+0x724] ;  /* 0x0007240001677983 */ /* 0x000f280000100800 */
[----:B------:R-:W-:Y:S04]  /*20620*/  @P2 STL [R1+0x778], R16 ;  /* 0x0007781001002387 */ /* 0x000fe80000100800 */
[----:B------:R-:W4:Y:S04]  /*20630*/  LDL.64 R4, [R1+0x5c0] ;  /* 0x0005c00001047983 */ /* 0x000f280000100a00 */
[----:B------:R-:W-:Y:S04]  /*20640*/  @P3 STL [R1+0x774], R17 ;  /* 0x0007741101003387 */ /* 0x000fe80000100800 */
[----:B------:R0:W-:Y:S04]  /*20650*/  @P2 STL [R1+0x750], R138 ;  /* 0x0007508a01002387 */ /* 0x0001e80000100800 */
[----:B------:R-:W-:Y:S04]  /*20660*/  @P2 STL [R1+0x770], R22 ;  /* 0x0007701601002387 */ /* 0x000fe80000100800 */
[----:B0-----:R-:W4:Y:S04]  /*20670*/  LDL R138, [R1+0x720] ;  /* 0x00072000018a7983 */ /* 0x001f280000100800 */
[----:B------:R-:W-:Y:S04]  /*20680*/  @P3 STL [R1+0x76c], R23 ;  /* 0x00076c1701003387 */ /* 0x000fe80000100800 */
[----:B------:R-:W4:Y:S04]  /*20690*/  LDL.64 R94, [R1+0x5b8] ;  /* 0x0005b800015e7983 */ /* 0x000f280000100a00 */
[----:B------:R-:W-:Y:S04]  /*206a0*/  @P2 STL [R1+0x768], R30 ;  /* 0x0007681e01002387 */ /* 0x000fe80000100800 */
[----:B------:R0:W-:Y:S04]  /*206b0*/  @P3 STL [R1+0x74c], R144 ;  /* 0x00074c9001003387 */ /* 0x0001e80000100800 */
[----:B0-----:R-:W4:Y:S04]  /*206c0*/  LDL R144, [R1+0x71c] ;  /* 0x00071c0001907983 */ /* 0x001f280000100800 */
[----:B--2---:R-:W2:Y:S04]  /*206d0*/  @P2 LDG.E.U16 R66, desc[UR20][R160.64] ;  /* 0x00000014a0422981 */ /* 0x004ea8000c1e1500 */
[----:B---3--:R-:W3:Y:S04]  /*206e0*/  @P3 LDG.E.U16 R67, desc[UR20][R158.64] ;  /* 0x000000149e433981 */ /* 0x008ee8000c1e1500 */
[----:B------:R-:W3:Y:S01]  /*206f0*/  @P2 LDG.E.U16 R86, desc[UR20][R50.64] ;  /* 0x0000001432562981 */ /* 0x000ee2000c1e1500 */
[----:B------:R-:W-:-:S03]  /*20700*/  IMAD R139, R139, UR72, RZ ;  /* 0x000000488b8b7c24 */ /* 0x000fc6000f8e02ff */
[----:B------:R-:W-:Y:S04]  /*20710*/  @P3 STL [R1+0x764], R31 ;  /* 0x0007641f01003387 */ /* 0x000fe80000100800 */
[----:B------:R-:W3:Y:S04]  /*20720*/  LDL.64 R60, [R1+0x550] ;  /* 0x00055000013c7983 */ /* 0x000ee80000100a00 */
[----:B------:R-:W3:Y:S04]  /*20730*/  @P3 LDG.E.U16 R87, desc[UR20][R84.64] ;  /* 0x0000001454573981 */ /* 0x000ee8000c1e1500 */
[----:B------:R-:W3:Y:S04]  /*20740*/  @P2 LDG.E.U16 R102, desc[UR20][R72.64] ;  /* 0x0000001448662981 */ /* 0x000ee8000c1e1500 */
[----:B------:R0:W-:Y:S01]  /*20750*/  @P2 STL [R1+0x748], R8 ;  /* 0x0007480801002387 */ /* 0x0001e20000100800 */
[----:B------:R-:W-:-:S03]  /*20760*/  IMAD.WIDE R152, R139, 0x2, R134 ;  /* 0x000000028b987825 */ /* 0x000fc600078e0286 */
[----:B------:R-:W3:Y:S01]  /*20770*/  LDL.64 R68, [R1+0x548] ;  /* 0x0005480001447983 */ /* 0x000ee20000100a00 */
[----:B------:R-:W-:-:S03]  /*20780*/  IMAD.WIDE R150, R139, 0x2, R132 ;  /* 0x000000028b967825 */ /* 0x000fc600078e0284 */
[----:B------:R-:W3:Y:S04]  /*20790*/  LDL R139, [R1+0x714] ;  /* 0x00071400018b7983 */ /* 0x000ee80000100800 */
[----:B0-----:R-:W3:Y:S04]  /*207a0*/  LDL R8, [R1+0x718] ;  /* 0x0007180001087983 */ /* 0x001ee80000100800 */
[----:B------:R-:W3:Y:S04]  /*207b0*/  LDL R145, [R1+0x710] ;  /* 0x0007100001917983 */ /* 0x000ee80000100800 */
[----:B------:R-:W3:Y:S04]  /*207c0*/  LDL R9, [R1+0x70c] ;  /* 0x00070c0001097983 */ /* 0x000ee80000100800 */
[----:B------:R-:W3:Y:S04]  /*207d0*/  LDL.64 R140, [R1+0x488] ;  /* 0x00048800018c7983 */ /* 0x000ee80000100a00 */
[----:B----4-:R-:W4:Y:S04]  /*207e0*/  @P3 LDG.E.U16 R103, desc[UR20][R128.64] ;  /* 0x0000001480673981 */ /* 0x010f28000c1e1500 */
[----:B------:R-:W4:Y:S04]  /*207f0*/  LDL R12, [R1+0x708] ;  /* 0x00070800010c7983 */ /* 0x000f280000100800 */
[----:B------:R-:W4:Y:S04]  /*20800*/  LDL.64 R146, [R1+0x480] ;  /* 0x0004800001927983 */ /* 0x000f280000100a00 */
[----:B------:R-:W4:Y:S04]  /*20810*/  LDL R15, [R1+0x704] ;  /* 0x00070400010f7983 */ /* 0x000f280000100800 */
[----:B------:R-:W4:Y:S04]  /*20820*/  LDL.64 R10, [R1+0x428] ;  /* 0x00042800010a7983 */ /* 0x000f280000100a00 */
[----:B------:R-:W4:Y:S04]  /*20830*/  LDL R18, [R1+0x700] ;  /* 0x0007000001127983 */ /* 0x000f280000100800 */
[----:B------:R-:W4:Y:S04]  /*20840*/  @P2 LDG.E.U16 R138, desc[UR20][R4.64] ;  /* 0x00000014048a2981 */ /* 0x000f28000c1e1500 */
[----:B------:R-:W4:Y:S04]  /*20850*/  LDL.64 R16, [R1+0x420] ;  /* 0x0004200001107983 */ /* 0x000f280000100a00 */
[----:B------:R-:W4:Y:S04]  /*20860*/  LDL R19, [R1+0x6fc] ;  /* 0x0006fc0001137983 */ /* 0x000f280000100800 */
[----:B------:R0:W-:Y:S04]  /*20870*/  @P3 STL [R1+0x744], R13 ;  /* 0x0007440d01003387 */ /* 0x0001e80000100800 */
[----:B------:R-:W4:Y:S04]  /*20880*/  LDL R20, [R1+0x6f8] ;  /* 0x0006f80001147983 */ /* 0x000f280000100800 */
[----:B------:R-:W4:Y:S04]  /*20890*/  LDL R21, [R1+0x6f4] ;  /* 0x0006f40001157983 */ /* 0x000f280000100800 */
[----:B------:R-:W4:Y:S04]  /*208a0*/  @P3 LDG.E.U16 R144, desc[UR20][R94.64] ;  /* 0x000000145e903981 */ /* 0x000f28000c1e1500 */
[----:B------:R0:W-:Y:S04]  /*208b0*/  @P2 STL [R1+0x740], R14 ;  /* 0x0007400e01002387 */ /* 0x0001e80000100800 */
[----:B------:R-:W4:Y:S04]  /*208c0*/  LDL R22, [R1+0x6f0] ;  /* 0x0006f00001167983 */ /* 0x000f280000100800 */
[----:B------:R0:W-:Y:S04]  /*208d0*/  @P3 STL [R1+0x73c], R0 ;  /* 0x00073c0001003387 */ /* 0x0001e80000100800 */
[----:B------:R-:W4:Y:S04]  /*208e0*/  LDL R23, [R1+0x6ec] ;  /* 0x0006ec0001177983 */ /* 0x000f280000100800 */
[----:B------:R-:W4:Y:S04]  /*208f0*/  LDL R24, [R1+0x6e8] ;  /* 0x0006e80001187983 */ /* 0x000f280000100800 */
[----:B------:R-:W4:Y:S04]  /*20900*/  LDL R25, [R1+0x6e4] ;  /* 0x0006e40001197983 */ /* 0x000f280000100800 */
[----:B------:R-:W4:Y:S04]  /*20910*/  LDL R30, [R1+0x6e0] ;  /* 0x0006e000011e7983 */ /* 0x000f280000100800 */
[----:B------:R-:W4:Y:S04]  /*20920*/  LDL R31, [R1+0x6dc] ;  /* 0x0006dc00011f7983 */ /* 0x000f280000100800 */
[----:B------:R-:W4:Y:S04]  /*20930*/  LDL R100, [R1+0x6d8] ;  /* 0x0006d80001647983 */ /* 0x000f280000100800 */
[----:B------:R-:W4:Y:S04]  /*20940*/  LDL R101, [R1+0x6d4] ;  /* 0x0006d40001657983 */ /* 0x000f280000100800 */
[----:B0-----:R-:W4:Y:S04]  /*20950*/  LDL R13, [R1+0x6d0] ;  /* 0x0006d000010d7983 */ /* 0x001f280000100800 */
[----:B------:R-:W4:Y:S04]  /*20960*/  LDL R14, [R1+0x6cc] ;  /* 0x0006cc00010e7983 */ /* 0x000f280000100800 */
[----:B------:R-:W4:Y:S04]  /*20970*/  LDL R0, [R1+0xc8] ;  /* 0x0000c80001007983 */ /* 0x000f280000100800 */
[----:B--2---:R0:W-:Y:S04]  /*20980*/  @P2 STL [R1+0x738], R66 ;  /* 0x0007384201002387 */ /* 0x0041e80000100800 */
[----:B0-----:R-:W2:Y:S04]  /*20990*/  LDL.LU R66, [R1+0x1ce4] ;  /* 0x001ce40001427983 */ /* 0x001ea80000300800 */
[----:B------:R0:W-:Y:S04]  /*209a0*/  STL.64 [R1+0x17f0], R160 ;  /* 0x0017f0a001007387 */ /* 0x0001e80000100a00 */
[----:B0-----:R-:W2:Y:S04]  /*209b0*/  LDL.64 R160, [R1+0x4e0] ;  /* 0x0004e00001a07983 */ /* 0x001ea80000100a00 */
[----:B---3--:R0:W-:Y:S04]  /*209c0*/  @P3 STL [R1+0x734], R67 ;  /* 0x0007344301003387 */ /* 0x0081e80000100800 */
[----:B0-----:R-:W3:Y:S04]  /*209d0*/  LDL.LU R67, [R1+0x1ce0] ;  /* 0x001ce00001437983 */ /* 0x001ee80000300800 */
[----:B------:R0:W-:Y:S04]  /*209e0*/  STL.64 [R1+0x17f8], R158 ;  /* 0x0017f89e01007387 */ /* 0x0001e80000100a00 */
[----:B------:R-:W3:Y:S04]  /*209f0*/  @P3 LDG.E.U16 R139, desc[UR20][R68.64] ;  /* 0x00000014448b3981 */ /* 0x000ee8000c1e1500 */
[----:B0-----:R-:W3:Y:S04]  /*20a00*/  LDL.64 R158, [R1+0x4e8] ;  /* 0x0004e800019e7983 */ /* 0x001ee80000100a00 */
[----:B------:R-:W3:Y:S04]  /*20a10*/  LDL.LU.64 R50, [R1+0x1cd8] ;  /* 0x001cd80001327983 */ /* 0x000ee80000300a00 */
[----:B------:R0:W-:Y:S04]  /*20a20*/  @P2 STL [R1+0x730], R86 ;  /* 0x0007305601002387 */ /* 0x0001e80000100800 */
[----:B------:R-:W3:Y:S04]  /*20a30*/  @P2 LDG.E.U16 R8, desc[UR20][R60.64] ;  /* 0x000000143c082981 */ /* 0x000ee8000c1e1500 */
[----:B0-----:R-:W3:Y:S04]  /*20a40*/  LDL.LU R86, [R1+0x1cd0] ;  /* 0x001cd00001567983 */ /* 0x001ee80000300800 */
[----:B------:R-:W3:Y:S04]  /*20a50*/  LDL.LU.64 R84, [R1+0x1cc8] ;  /* 0x001cc80001547983 */ /* 0x000ee80000300a00 */
[----:B------:R0:W-:Y:S04]  /*20a60*/  @P3 STL [R1+0x72c], R87 ;  /* 0x00072c5701003387 */ /* 0x0001e80000100800 */
[----:B----4-:R-:W4:Y:S04]  /*20a70*/  @P2 LDG.E.U16 R12, desc[UR20][R140.64] ;  /* 0x000000148c0c2981 */ /* 0x010f28000c1e1500 */
[----:B------:R-:W4:Y:S04]  /*20a80*/  @P3 LDG.E.U16 R15, desc[UR20][R146.64] ;  /* 0x00000014920f3981 */ /* 0x000f28000c1e1500 */
[----:B0-----:R-:W4:Y:S04]  /*20a90*/  LDL.LU R87, [R1+0x1cc0] ;  /* 0x001cc00001577983 */ /* 0x001f280000300800 */
[----:B------:R-:W4:Y:S04]  /*20aa0*/  LDL.LU.64 R72, [R1+0x1cb8] ;  /* 0x001cb80001487983 */ /* 0x000f280000300a00 */
[----:B------:R0:W-:Y:S04]  /*20ab0*/  @P2 STL [R1+0x728], R102 ;  /* 0x0007286601002387 */ /* 0x0001e80000100800 */
[----:B------:R-:W4:Y:S04]  /*20ac0*/  @P2 LDG.E.U16 R18, desc[UR20][R10.64] ;  /* 0x000000140a122981 */ /* 0x000f28000c1e1500 */
[----:B------:R-:W4:Y:S04]  /*20ad0*/  @P3 LDG.E.U16 R19, desc[UR20][R16.64] ;  /* 0x0000001410133981 */ /* 0x000f28000c1e1500 */
[----:B0-----:R-:W4:Y:S04]  /*20ae0*/  LDL.LU R102, [R1+0x1cb0] ;  /* 0x001cb00001667983 */ /* 0x001f280000300800 */
[----:B------:R-:W4:Y:S04]  /*20af0*/  LDL.LU.64 R128, [R1+0x1ca8] ;  /* 0x001ca80001807983 */ /* 0x000f280000300a00 */
[----:B------:R0:W-:Y:S04]  /*20b00*/  @P3 STL [R1+0x724], R103 ;  /* 0x0007246701003387 */ /* 0x0001e80000100800 */
        /* <DEDUP_REMOVED lines=13> */
[----:B------:R-:W4:Y:S04]  /*20be0*/  @P3 LDG.E.U16 R25, desc[UR20][R54.64] ;  /* 0x0000001436193981 */ /* 0x000f28000c1e1500 */
[----:B------:R-:W4:Y:S04]  /*20bf0*/  @P2 LDG.E.U16 R0, desc[UR20][R118.64] ;  /* 0x0000001476002981 */ /* 0x000f28000c1e1500 */
[----:B------:R-:W4:Y:S04]  /*20c00*/  @P3 LDG.E.U16 R101, desc[UR20][R76.64] ;  /* 0x000000144c653981 */ /* 0x000f28000c1e1500 */
[----:B------:R-:W4:Y:S04]  /*20c10*/  @P2 LDG.E.U16 R100, desc[UR20][R32.64] ;  /* 0x0000001420642981 */ /* 0x000f28000c1e1500 */
[----:B------:R-:W4:Y:S04]  /*20c20*/  @P2 LDG.E.U16 R30, desc[UR20][R26.64] ;  /* 0x000000141a1e2981 */ /* 0x000f28000c1e1500 */
[----:B------:R-:W4:Y:S04]  /*20c30*/  @P3 LDG.E.U16 R31, desc[UR20][R28.64] ;  /* 0x000000141c1f3981 */ /* 0x000f28000c1e1500 */
[----:B--2---:R-:W2:Y:S04]  /*20c40*/  @P3 LDG.E.U16 R9, desc[UR20][R160.64] ;  /* 0x00000014a0093981 */ /* 0x004ea8000c1e1500 */
[----:B---3--:R-:W3:Y:S04]  /*20c50*/  @P2 LDG.E.U16 R145, desc[UR20][R158.64] ;  /* 0x000000149e912981 */ /* 0x008ee8000c1e1500 */
[----:B------:R0:W-:Y:S04]  /*20c60*/  @P2 STL [R1+0x718], R8 ;  /* 0x0007180801002387 */ /* 0x0001e80000100800 */
[----:B0-----:R-:W2:Y:S04]  /*20c70*/  LDL.LU R8, [R1+0x1c70] ;  /* 0x001c700001087983 */ /* 0x001ea80000300800 */
[----:B------:R-:W2:Y:S04]  /*20c80*/  LDL.LU.64 R68, [R1+0x1c68] ;  /* 0x001c680001447983 */ /* 0x000ea80000300a00 */
[----:B----4-:R-:W4:Y:S04]  /*20c90*/  @P3 LDG.E.U16 R21, desc[UR20][R94.64] ;  /* 0x000000145e153981 */ /* 0x010f28000c1e1500 */
[----:B------:R-:W4:Y:S04]  /*20ca0*/  @P2 LDG.E.U16 R20, desc[UR20][R60.64] ;  /* 0x000000143c142981 */ /* 0x000f28000c1e1500 */
[----:B------:R-:W4:Y:S04]  /*20cb0*/  LDL.LU.64 R60, [R1+0x1c60] ;  /* 0x001c6000013c7983 */ /* 0x000f280000300a00 */
[----:B------:R-:W4:Y:S04]  /*20cc0*/  LDL.LU.64 R94, [R1+0x1c58] ;  /* 0x001c5800015e7983 */ /* 0x000f280000300a00 */
[----:B------:R-:W4:Y:S04]  /*20cd0*/  LDL.LU.64 R88, [R1+0x1c50] ;  /* 0x001c500001587983 */ /* 0x000f280000300a00 */
[----:B------:R-:W4:Y:S04]  /*20ce0*/  LDL.LU.64 R2, [R1+0x1c48] ;  /* 0x001c480001027983 */ /* 0x000f280000300a00 */
[----:B------:R-:W4:Y:S04]  /*20cf0*/  LDL.LU.64 R6, [R1+0x1c40] ;  /* 0x001c400001067983 */ /* 0x000f280000300a00 */
[----:B------:R-:W4:Y:S04]  /*20d00*/  LDL.LU.64 R54, [R1+0x1c38] ;  /* 0x001c380001367983 */ /* 0x000f280000300a00 */
[----:B------:R-:W4:Y:S04]  /*20d10*/  LDL R119, [R1+0xc4] ;  /* 0x0000c40001777983 */ /* 0x000f280000100800 */
[----:B------:R0:W-:Y:S04]  /*20d20*/  @P2 STL [R1+0x700], R18 ;  /* 0x0007001201002387 */ /* 0x0001e80000100800 */
[----:B0-----:R-:W4:Y:S04]  /*20d30*/  LDL R18, [R1+0x6c8] ;  /* 0x0006c80001127983 */ /* 0x001f280000100800 */
[----:B------:R0:W-:Y:S04]  /*20d40*/  @P3 STL [R1+0x6fc], R19 ;  /* 0x0006fc1301003387 */ /* 0x0001e80000100800 */
[----:B0-----:R-:W4:Y:S04]  /*20d50*/  LDL R19, [R1+0x6c4] ;  /* 0x0006c40001137983 */ /* 0x001f280000100800 */
[----:B------:R0:W-:Y:S04]  /*20d60*/  @P2 STL [R1+0x6d0], R13 ;  /* 0x0006d00d01002387 */ /* 0x0001e80000100800 */
[----:B------:R-:W-:Y:S04]  /*20d70*/  @P3 STL [R1+0x714], R139 ;  /* 0x0007148b01003387 */ /* 0x000fe80000100800 */
[----:B0-----:R-:W4:Y:S04]  /*20d80*/  LDL R13, [R1+0xc0] ;  /* 0x0000c000010d7983 */ /* 0x001f280000100800 */
[----:B---3--:R-:W-:Y:S04]  /*20d90*/  @P2 STL [R1+0x710], R145 ;  /* 0x0007109101002387 */ /* 0x008fe80000100800 */
[----:B------:R0:W-:Y:S04]  /*20da0*/  @P3 STL [R1+0x6cc], R14 ;  /* 0x0006cc0e01003387 */ /* 0x0001e80000100800 */
[----:B--2---:R-:W-:Y:S04]  /*20db0*/  @P3 STL [R1+0x70c], R9 ;  /* 0x00070c0901003387 */ /* 0x004fe80000100800 */
[----:B0-----:R-:W2:Y:S04]  /*20dc0*/  LDL R14, [R1+0xbc] ;  /* 0x0000bc00010e7983 */ /* 0x001ea80000100800 */
[----:B----4-:R-:W3:Y:S04]  /*20dd0*/  @P3 LDG.E.U16 R119, desc[UR20][R56.64] ;  /* 0x0000001438773981 */ /* 0x010ee8000c1e1500 */
[----:B------:R-:W4:Y:S04]  /*20de0*/  @P2 LDG.E.U16 R18, desc[UR20][R70.64] ;  /* 0x0000001446122981 */ /* 0x000f28000c1e1500 */
[----:B------:R-:W3:Y:S04]  /*20df0*/  @P3 LDG.E.U16 R19, desc[UR20][R58.64] ;  /* 0x000000143a133981 */ /* 0x000ee8000c1e1500 */
[----:B------:R-:W3:Y:S04]  /*20e00*/  @P2 LDG.E.U16 R13, desc[UR20][R156.64] ;  /* 0x000000149c0d2981 */ /* 0x000ee8000c1e1500 */
[----:B--2---:R-:W2:Y:S04]  /*20e10*/  @P3 LDG.E.U16 R14, desc[UR20][R154.64] ;  /* 0x000000149a0e3981 */ /* 0x004ea8000c1e1500 */
[----:B------:R-:W-:Y:S04]  /*20e20*/  @P2 STL [R1+0x708], R12 ;  /* 0x0007080c01002387 */ /* 0x000fe80000100800 */
[----:B------:R-:W2:Y:S04]  /*20e30*/  LDL.64 R76, [R1+0x690] ;  /* 0x00069000014c7983 */ /* 0x000ea80000100a00 */
[----:B------:R-:W-:Y:S04]  /*20e40*/  @P3 STL [R1+0x704], R15 ;  /* 0x0007040f01003387 */ /* 0x000fe80000100800 */
[----:B------:R0:W-:Y:S04]  /*20e50*/  @P2 STL [R1+0x6f8], R20 ;  /* 0x0006f81401002387 */ /* 0x0001e80000100800 */
[----:B0-----:R-:W2:Y:S04]  /*20e60*/  LDL R20, [R1+0xec] ;  /* 0x0000ec0001147983 */ /* 0x001ea80000100800 */
[----:B------:R-:W-:Y:S04]  /*20e70*/  @P3 STL [R1+0x6d4], R101 ;  /* 0x0006d46501003387 */ /* 0x000fe80000100800 */
[----:B------:R0:W-:Y:S04]  /*20e80*/  @P2 STL [R1+0x6d8], R100 ;  /* 0x0006d86401002387 */ /* 0x0001e80000100800 */
[----:B0-----:R-:W2:Y:S04]  /*20e90*/  LDL.64 R100, [R1+0x688] ;  /* 0x0006880001647983 */ /* 0x001ea80000100a00 */
[----:B------:R0:W-:Y:S04]  /*20ea0*/  @P2 STL [R1+0xc8], R0 ;  /* 0x0000c80001002387 */ /* 0x0001e80000100800 */
[----:B------:R-:W2:Y:S04]  /*20eb0*/  LDL.64 R142, [R1+0x620] ;  /* 0x00062000018e7983 */ /* 0x000ea80000100a00 */
[----:B------:R-:W2:Y:S04]  /*20ec0*/  LDL.64 R106, [R1+0x618] ;  /* 0x00061800016a7983 */ /* 0x000ea80000100a00 */
[----:B0-----:R-:W2:Y:S04]  /*20ed0*/  LDL R0, [R1+0xe8] ;  /* 0x0000e80001007983 */ /* 0x001ea80000100800 */
[----:B------:R0:W-:Y:S04]  /*20ee0*/  @P3 STL [R1+0x6f4], R21 ;  /* 0x0006f41501003387 */ /* 0x0001e80000100800 */
[----:B------:R-:W2:Y:S04]  /*20ef0*/  LDL R139, [R1+0xdc] ;  /* 0x0000dc00018b7983 */ /* 0x000ea80000100800 */
[----:B------:R-:W2:Y:S04]  /*20f00*/  LDL.64 R158, [R1+0x5a8] ;  /* 0x0005a800019e7983 */ /* 0x000ea80000100a00 */
[----:B------:R0:W-:Y:S04]  /*20f10*/  @P2 STL [R1+0x6f0], R22 ;  /* 0x0006f01601002387 */ /* 0x0001e80000100800 */
[----:B------:R-:W2:Y:S04]  /*20f20*/  LDL R145, [R1+0xd8] ;  /* 0x0000d80001917983 */ /* 0x000ea80000100800 */
[----:B------:R-:W2:Y:S04]  /*20f30*/  LDL.64 R160, [R1+0x540] ;  /* 0x0005400001a07983 */ /* 0x000ea80000100a00 */
[----:B------:R1:W-:Y:S04]  /*20f40*/  @P3 STL [R1+0x6ec], R23 ;  /* 0x0006ec1701003387 */ /* 0x0003e80000100800 */
[----:B0-----:R-:W2:Y:S04]  /*20f50*/  LDL R21, [R1+0xd4] ;  /* 0x0000d40001157983 */ /* 0x001ea80000100800 */
[----:B------:R-:W2:Y:S04]  /*20f60*/  LDL.64 R140, [R1+0x538] ;  /* 0x00053800018c7983 */ /* 0x000ea80000100a00 */
[----:B------:R-:W-:Y:S04]  /*20f70*/  @P2 STL [R1+0x6e8], R24 ;  /* 0x0006e81801002387 */ /* 0x000fe80000100800 */
[----:B------:R-:W2:Y:S04]  /*20f80*/  LDL R22, [R1+0xd0] ;  /* 0x0000d00001167983 */ /* 0x000ea80000100800 */
[----:B------:R-:W2:Y:S04]  /*20f90*/  LDL.64 R146, [R1+0x4d8] ;  /* 0x0004d80001927983 */ /* 0x000ea80000100a00 */
[----:B------:R0:W-:Y:S04]  /*20fa0*/  @P3 STL [R1+0x6e4], R25 ;  /* 0x0006e41901003387 */ /* 0x0001e80000100800 */
[----:B-1----:R-:W2:Y:S04]  /*20fb0*/  LDL R23, [R1+0xcc] ;  /* 0x0000cc0001177983 */ /* 0x002ea80000100800 */
[----:B------:R-:W-:Y:S04]  /*20fc0*/  @P2 STL [R1+0x6e0], R30 ;  /* 0x0006e01e01002387 */ /* 0x000fe80000100800 */
[----:B0-----:R-:W2:Y:S04]  /*20fd0*/  LDL.64 R24, [R1+0x4d0] ;  /* 0x0004d00001187983 */ /* 0x001ea80000100a00 */
[----:B------:R0:W-:Y:S04]  /*20fe0*/  @P3 STL [R1+0x6dc], R31 ;  /* 0x0006dc1f01003387 */ /* 0x0001e80000100800 */
[----:B------:R-:W2:Y:S04]  /*20ff0*/  LDL R28, [R1+0xb8] ;  /* 0x0000b800011c7983 */ /* 0x000ea80000100800 */
[----:B------:R-:W2:Y:S04]  /*21000*/  LDL.64 R26, [R1+0x478] ;  /* 0x00047800011a7983 */ /* 0x000ea80000100a00 */
[----:B------:R-:W2:Y:S04]  /*21010*/  LDL R29, [R1+0x8c] ;  /* 0x00008c00011d7983 */ /* 0x000ea80000100800 */
[----:B0-----:R-:W2:Y:S04]  /*21020*/  LDL.64 R30, [R1+0x470] ;  /* 0x00047000011e7983 */ /* 0x001ea80000100a00 */
[----:B------:R-:W2:Y:S04]  /*21030*/  LDL R32, [R1+0x88] ;  /* 0x0000880001207983 */ /* 0x000ea80000100800 */
[----:B------:R-:W2:Y:S04]  /*21040*/  LDL R33, [R1+0x84] ;  /* 0x0000840001217983 */ /* 0x000ea80000100800 */
[----:B------:R-:W2:Y:S04]  /*21050*/  LDL.LU R9, [R1+0x80] ;  /* 0x0000800001097983 */ /* 0x000ea80000300800 */
[----:B------:R-:W2:Y:S04]  /*21060*/  LDL.LU R10, [R1+0x7c] ;  /* 0x00007c00010a7983 */ /* 0x000ea80000300800 */
[----:B------:R-:W2:Y:S04]  /*21070*/  LDL.LU R11, [R1+0x78] ;  /* 0x00007800010b7983 */ /* 0x000ea80000300800 */
[----:B------:R-:W2:Y:S04]  /*21080*/  LDL.LU R12, [R1+0x74] ;  /* 0x00007400010c7983 */ /* 0x000ea80000300800 */
[----:B------:R-:W2:Y:S04]  /*21090*/  LDL.LU R15, [R1+0x70] ;  /* 0x00007000010f7983 */ /* 0x000ea80000300800 */
[----:B------:R-:W2:Y:S04]  /*210a0*/  LDL.LU R16, [R1+0x6c] ;  /* 0x00006c0001107983 */ /* 0x000ea80000300800 */
[----:B------:R-:W2:Y:S04]  /*210b0*/  LDL.LU R17, [R1+0x68] ;  /* 0x0000680001117983 */ /* 0x000ea80000300800 */
[----:B------:R-:W2:Y:S04]  /*210c0*/  LDL.LU.64 R56, [R1+0x1c30] ;  /* 0x001c300001387983 */ /* 0x000ea80000300a00 */
[----:B---3--:R0:W-:Y:S04]  /*210d0*/  @P3 STL [R1+0xc4], R119 ;  /* 0x0000c47701003387 */ /* 0x0081e80000100800 */
[----:B------:R-:W3:Y:S04]  /*210e0*/  LDL.LU.64 R70, [R1+0x1c28] ;  /* 0x001c280001467983 */ /* 0x000ee80000300a00 */
[----:B------:R-:W3:Y:S01]  /*210f0*/  LDL.LU.64 R58, [R1+0x1c20] ;  /* 0x001c2000013a7983 */ /* 0x000ee20000300a00 */
[----:B0-----:R-:W-:-:S03]  /*21100*/  IMAD.WIDE R118, R144, 0x2, R134 ;  /* 0x0000000290767825 */ /* 0x001fc600078e0286 */
[----:B----4-:R0:W-:Y:S04]  /*21110*/  @P2 STL [R1+0x6c8], R18 ;  /* 0x0006c81201002387 */ /* 0x0101e80000100800 */
[----:B0-----:R-:W4:Y:S04]  /*21120*/  LDL.LU R18, [R1+0x64] ;  /* 0x0000640001127983 */ /* 0x001f280000300800 */
[----:B------:R-:W-:Y:S04]  /*21130*/  STL.64 [R1+0x108], R118 ;  /* 0x0001087601007387 */ /* 0x000fe80000100a00 */
[----:B------:R0:W-:Y:S04]  /*21140*/  @P3 STL [R1+0x6c4], R19 ;  /* 0x0006c41301003387 */ /* 0x0001e80000100800 */
[----:B0-----:R-:W3:Y:S04]  /*21150*/  LDL.LU R19, [R1+0x60] ;  /* 0x0000600001137983 */ /* 0x001ee80000300800 */
[----:B------:R0:W-:Y:S04]  /*21160*/  @P2 STL [R1+0xc0], R13 ;  /* 0x0000c00d01002387 */ /* 0x0001e80000100800 */
[----:B0-----:R-:W3:Y:S04]  /*21170*/  LDL.LU R13, [R1+0x1c1c] ;  /* 0x001c1c00010d7983 */ /* 0x001ee80000300800 */
[----:B------:R0:W-:Y:S04]  /*21180*/  STL.64 [R1+0x1800], R156 ;  /* 0x0018009c01007387 */ /* 0x0001e80000100a00 */
[----:B0-----:R-:W3:Y:S04]  /*21190*/  LDL.64 R156, [R1+0x5b0] ;  /* 0x0005b000019c7983 */ /* 0x001ee80000100a00 */
[----:B--2---:R0:W-:Y:S04]  /*211a0*/  @P3 STL [R1+0xbc], R14 ;  /* 0x0000bc0e01003387 */ /* 0x0041e80000100800 */
[----:B0-----:R-:W2:Y:S04]  /*211b0*/  LDL.LU R14, [R1+0x1c18] ;  /* 0x001c1800010e7983 */ /* 0x001ea80000300800 */
[----:B------:R0:W-:Y:S04]  /*211c0*/  STL.64 [R1+0x1808], R154 ;  /* 0x0018089a01007387 */ /* 0x0001e80000100a00 */
[----:B0-----:R-:W2:Y:S04]  /*211d0*/  LDL R154, [R1+0xe4] ;  /* 0x0000e400019a7983 */ /* 0x001ea80000100800 */
[----:B------:R-:W2:Y:S04]  /*211e0*/  LDL R155, [R1+0xe0] ;  /* 0x0000e000019b7983 */ /* 0x000ea80000100800 */
[----:B------:R-:W2:Y:S04]  /*211f0*/  @P2 LDG.E.U16 R20, desc[UR20][R76.64] ;  /* 0x000000144c142981 */ /* 0x000ea8000c1e1500 */
[----:B------:R-:W2:Y:S04]  /*21200*/  LDL.LU.64 R76, [R1+0x1c10] ;  /* 0x001c1000014c7983 */ /* 0x000ea80000300a00 */
[----:B------:R-:W2:Y:S04]  /*21210*/  @P3 LDG.E.U16 R0, desc[UR20][R100.64] ;  /* 0x0000001464003981 */ /* 0x000ea8000c1e1500 */
        /* <DEDUP_REMOVED lines=15> */
[----:B----4-:R-:W4:Y:S04]  /*21310*/  @P2 LDG.E.U16 R18, desc[UR20][R42.64] ;  /* 0x000000142a122981 */ /* 0x010f28000c1e1500 */
[----:B---3--:R-:W3:Y:S04]  /*21320*/  @P3 LDG.E.U16 R19, desc[UR20][R44.64] ;  /* 0x000000142c133981 */ /* 0x008ee8000c1e1500 */
[----:B------:R-:W3:Y:S04]  /*21330*/  @P2 LDG.E.U16 R139, desc[UR20][R156.64] ;  /* 0x000000149c8b2981 */ /* 0x000ee8000c1e1500 */
[----:B--2---:R-:W2:Y:S04]  /*21340*/  @P2 LDG.E.U16 R154, desc[UR20][R142.64] ;  /* 0x000000148e9a2981 */ /* 0x004ea8000c1e1500 */
[----:B------:R-:W3:Y:S04]  /*21350*/  @P3 LDG.E.U16 R155, desc[UR20][R106.64] ;  /* 0x000000146a9b3981 */ /* 0x000ee8000c1e1500 */
[----:B------:R0:W-:Y:S04]  /*21360*/  @P2 STL [R1+0xec], R20 ;  /* 0x0000ec1401002387 */ /* 0x0001e80000100800 */
[----:B0-----:R-:W3:Y:S04]  /*21370*/  LDL.LU R20, [R1+0x5c] ;  /* 0x00005c0001147983 */ /* 0x001ee80000300800 */
[----:B------:R-:W4:Y:S04]  /*21380*/  LDL.LU.64 R100, [R1+0x1c08] ;  /* 0x001c080001647983 */ /* 0x000f280000300a00 */
[----:B------:R0:W-:Y:S04]  /*21390*/  @P3 STL [R1+0xe8], R0 ;  /* 0x0000e80001003387 */ /* 0x0001e80000100800 */
[----:B0-----:R-:W4:Y:S04]  /*213a0*/  LDL.LU R0, [R1+0x1c00] ;  /* 0x001c000001007983 */ /* 0x001f280000300800 */
[----:B------:R-:W4:Y:S04]  /*213b0*/  LDL.LU.64 R142, [R1+0x1bf8] ;  /* 0x001bf800018e7983 */ /* 0x000f280000300a00 */
[----:B------:R-:W4:Y:S04]  /*213c0*/  LDL.LU.64 R106, [R1+0x1bf0] ;  /* 0x001bf000016a7983 */ /* 0x000f280000300a00 */
[----:B------:R-:W4:Y:S04]  /*213d0*/  LDL.LU.64 R56, [R1+0x1be8] ;  /* 0x001be80001387983 */ /* 0x000f280000300a00 */
[----:B------:R-:W4:Y:S04]  /*213e0*/  LDL.LU.64 R54, [R1+0x1be0] ;  /* 0x001be00001367983 */ /* 0x000f280000300a00 */
[----:B------:R-:W-:Y:S04]  /*213f0*/  STL [R1+0x1928], R9 ;  /* 0x0019280901007387 */ /* 0x000fe80000100800 */
[----:B------:R-:W4:Y:S04]  /*21400*/  LDL.LU R5, [R1+0x1bd8] ;  /* 0x001bd80001057983 */ /* 0x000f280000300800 */
[----:B------:R-:W-:Y:S04]  /*21410*/  STL [R1+0x192c], R10 ;  /* 0x00192c0a01007387 */ /* 0x000fe80000100800 */
[----:B------:R-:W4:Y:S04]  /*21420*/  LDL.LU.64 R102, [R1+0x1bd0] ;  /* 0x001bd00001667983 */ /* 0x000f280000300a00 */
[----:B------:R-:W-:Y:S04]  /*21430*/  STL [R1+0x1930], R11 ;  /* 0x0019300b01007387 */ /* 0x000fe80000100800 */
[----:B------:R-:W-:Y:S04]  /*21440*/  STL [R1+0x1934], R12 ;  /* 0x0019340c01007387 */ /* 0x000fe80000100800 */
[----:B------:R-:W-:Y:S04]  /*21450*/  STL [R1+0x1938], R15 ;  /* 0x0019380f01007387 */ /* 0x000fe80000100800 */
[----:B------:R-:W-:Y:S04]  /*21460*/  STL [R1+0x193c], R16 ;  /* 0x00193c1001007387 */ /* 0x000fe80000100800 */
[----:B------:R-:W-:Y:S04]  /*21470*/  STL [R1+0x1940], R17 ;  /* 0x0019401101007387 */ /* 0x000fe80000100800 */
[----:B------:R0:W-:Y:S04]  /*21480*/  @P2 STL [R1+0xd4], R21 ;  /* 0x0000d41501002387 */ /* 0x0001e80000100800 */
[----:B0-----:R-:W4:Y:S04]  /*21490*/  LDL.LU R21, [R1+0x58] ;  /* 0x0000580001157983 */ /* 0x001f280000300800 */
[----:B--2---:R-:W-:Y:S04]  /*214a0*/  @P2 STL [R1+0xe4], R154 ;  /* 0x0000e49a01002387 */ /* 0x004fe80000100800 */
[----:B------:R0:W-:Y:S04]  /*214b0*/  @P3 STL [R1+0xd0], R22 ;  /* 0x0000d01601003387 */ /* 0x0001e80000100800 */
[----:B0-----:R-:W2:Y:S04]  /*214c0*/  LDL.LU R22, [R1+0x28] ;  /* 0x0000280001167983 */ /* 0x001ea80000300800 */
[----:B---3--:R-:W-:Y:S04]  /*214d0*/  @P3 STL [R1+0xe0], R155 ;  /* 0x0000e09b01003387 */ /* 0x008fe80000100800 */
[----:B------:R0:W-:Y:S04]  /*214e0*/  @P2 STL [R1+0xcc], R23 ;  /* 0x0000cc1701002387 */ /* 0x0001e80000100800 */
[----:B------:R-:W-:Y:S04]  /*214f0*/  @P2 STL [R1+0xdc], R139 ;  /* 0x0000dc8b01002387 */ /* 0x000fe80000100800 */
[----:B------:R-:W3:Y:S04]  /*21500*/  @P2 LDG.E.U16 R20, desc[UR20][R46.64] ;  /* 0x000000142e142981 */ /* 0x000ee8000c1e1500 */
[----:B0-----:R-:W3:Y:S04]  /*21510*/  LDL.LU R23, [R1+0x24] ;  /* 0x0000240001177983 */ /* 0x001ee80000300800 */
[----:B----4-:R-:W4:Y:S04]  /*21520*/  @P3 LDG.E.U16 R21, desc[UR20][R96.64] ;  /* 0x0000001460153981 */ /* 0x010f28000c1e1500 */
[----:B--2---:R-:W2:Y:S04]  /*21530*/  @P2 LDG.E.U16 R22, desc[UR20][R162.64] ;  /* 0x00000014a2162981 */ /* 0x004ea8000c1e1500 */
[----:B---3--:R-:W3:Y:S04]  /*21540*/  @P3 LDG.E.U16 R23, desc[UR20][R130.64] ;  /* 0x0000001482173981 */ /* 0x008ee8000c1e1500 */
[----:B------:R-:W-:Y:S04]  /*21550*/  @P3 STL [R1+0xd8], R145 ;  /* 0x0000d89101003387 */ /* 0x000fe80000100800 */
[----:B------:R-:W3:Y:S04]  /*21560*/  LDL.LU R24, [R1+0x20] ;  /* 0x0000200001187983 */ /* 0x000ee80000300800 */
[----:B------:R-:W3:Y:S04]  /*21570*/  LDL.LU R25, [R1+0x1c] ;  /* 0x00001c0001197983 */ /* 0x000ee80000300800 */
[----:B------:R-:W-:Y:S04]  /*21580*/  STL [R1+0x1944], R18 ;  /* 0x0019441201007387 */ /* 0x000fe80000100800 */
[----:B------:R-:W3:Y:S04]  /*21590*/  LDL.LU R27, [R1+0x54] ;  /* 0x00005400011b7983 */ /* 0x000ee80000300800 */
[----:B------:R0:W-:Y:S04]  /*215a0*/  @P3 STL [R1+0xb8], R28 ;  /* 0x0000b81c01003387 */ /* 0x0001e80000100800 */
[----:B0-----:R-:W3:Y:S04]  /*215b0*/  LDL.LU R28, [R1+0x50] ;  /* 0x00005000011c7983 */ /* 0x001ee80000300800 */
[----:B------:R0:W-:Y:S04]  /*215c0*/  @P2 STL [R1+0x8c], R29 ;  /* 0x00008c1d01002387 */ /* 0x0001e80000100800 */
[----:B0-----:R-:W3:Y:S04]  /*215d0*/  LDL.LU R29, [R1+0x4c] ;  /* 0x00004c00011d7983 */ /* 0x001ee80000300800 */
[----:B------:R-:W-:Y:S04]  /*215e0*/  STL [R1+0x1948], R19 ;  /* 0x0019481301007387 */ /* 0x000fe80000100800 */
[----:B------:R0:W-:Y:S04]  /*215f0*/  @P3 STL [R1+0x88], R32 ;  /* 0x0000882001003387 */ /* 0x0001e80000100800 */
[----:B------:R-:W3:Y:S04]  /*21600*/  LDL.LU R30, [R1+0x48] ;  /* 0x00004800011e7983 */ /* 0x000ee80000300800 */
[----:B------:R1:W-:Y:S04]  /*21610*/  @P2 STL [R1+0x84], R33 ;  /* 0x0000842101002387 */ /* 0x0003e80000100800 */
[----:B------:R-:W-:Y:S04]  /*21620*/  STL [R1+0x194c], R20 ;  /* 0x00194c1401007387 */ /* 0x000fe80000100800 */
[----:B------:R-:W3:Y:S04]  /*21630*/  LDL.LU R31, [R1+0xb4] ;  /* 0x0000b400011f7983 */ /* 0x000ee80000300800 */
[----:B0-----:R-:W3:Y:S04]  /*21640*/  LDL.LU R32, [R1+0xb0] ;  /* 0x0000b00001207983 */ /* 0x001ee80000300800 */
[----:B-1----:R-:W3:Y:S04]  /*21650*/  LDL.LU R33, [R1+0xac] ;  /* 0x0000ac0001217983 */ /* 0x002ee80000300800 */
        /* <DEDUP_REMOVED lines=16> */
[----:B------:R-:W3:Y:S04]  /*21760*/  LDL.LU.64 R96, [R1+0x1bc8] ;  /* 0x001bc80001607983 */ /* 0x000ee80000300a00 */
[----:B------:R-:W3:Y:S04]  /*21770*/  LDL.64 R18, [R1+0x610] ;  /* 0x0006100001127983 */ /* 0x000ee80000100a00 */
[----:B------:R-:W3:Y:S04]  /*21780*/  LDL.64 R16, [R1+0x608] ;  /* 0x0006080001107983 */ /* 0x000ee80000100a00 */
[----:B----4-:R0:W-:Y:S04]  /*21790*/  STL [R1+0x1950], R21 ;  /* 0x0019501501007387 */ /* 0x0101e80000100800 */
[----:B0-----:R-:W4:Y:S04]  /*217a0*/  LDL.64 R20, [R1+0x678] ;  /* 0x0006780001147983 */ /* 0x001f280000100a00 */
[----:B------:R-:W4:Y:S04]  /*217b0*/  LDL.LU.64 R162, [R1+0x1bc0] ;  /* 0x001bc00001a27983 */ /* 0x000f280000300a00 */
[----:B------:R-:W4:Y:S04]  /*217c0*/  LDL.64 R154, [R1+0x5a0] ;  /* 0x0005a000019a7983 */ /* 0x000f280000100a00 */
[----:B------:R-:W4:Y:S04]  /*217d0*/  LDL.64 R156, [R1+0x598] ;  /* 0x00059800019c7983 */ /* 0x000f280000100a00 */
[----:B--2---:R-:W-:Y:S04]  /*217e0*/  STL [R1+0x1954], R22 ;  /* 0x0019541601007387 */ /* 0x004fe80000100800 */
[----:B------:R-:W2:Y:S04]  /*217f0*/  LDL.LU.64 R130, [R1+0x1bb8] ;  /* 0x001bb80001827983 */ /* 0x000ea80000300a00 */
[----:B------:R-:W2:Y:S04]  /*21800*/  LDL.64 R140, [R1+0x530] ;  /* 0x00053000018c7983 */ /* 0x000ea80000100a00 */
[----:B------:R-:W2:Y:S04]  /*21810*/  LDL.64 R146, [R1+0x528] ;  /* 0x0005280001927983 */ /* 0x000ea80000100a00 */
[----:B---3--:R0:W-:Y:S04]  /*21820*/  STL [R1+0x1958], R23 ;  /* 0x0019581701007387 */ /* 0x0081e80000100800 */
[----:B------:R-:W3:Y:S04]  /*21830*/  @P2 LDG.E.U16 R24, desc[UR20][R74.64] ;  /* 0x000000144a182981 */ /* 0x000ee8000c1e1500 */
[----:B0-----:R-:W3:Y:S04]  /*21840*/  LDL.64 R22, [R1+0x680] ;  /* 0x0006800001167983 */ /* 0x001ee80000100a00 */
[----:B------:R-:W3:Y:S04]  /*21850*/  @P3 LDG.E.U16 R25, desc[UR20][R164.64] ;  /* 0x00000014a4193981 */ /* 0x000ee8000c1e1500 */
[----:B------:R-:W3:Y:S01]  /*21860*/  @P2 LDG.E.U16 R27, desc[UR20][R90.64] ;  /* 0x000000145a1b2981 */ /* 0x000ee2000c1e1500 */
[----:B------:R-:W-:-:S03]  /*21870*/  IMAD.WIDE R10, R144, 0x2, R132 ;  /* 0x00000002900a7825 */ /* 0x000fc600078e0284 */
[----:B------:R-:W3:Y:S04]  /*21880*/  LDL.LU.64 R74, [R1+0x1bb0] ;  /* 0x001bb000014a7983 */ /* 0x000ee80000300a00 */
        /* <DEDUP_REMOVED lines=14> */
[----:B----4-:R-:W4:Y:S04]  /*21970*/  @P3 LDG.E.U16 R32, desc[UR20][R20.64] ;  /* 0x0000001414203981 */ /* 0x010f28000c1e1500 */
[----:B------:R-:W4:Y:S04]  /*21980*/  @P3 LDG.E.U16 R40, desc[UR20][R162.64] ;  /* 0x00000014a2283981 */ /* 0x000f28000c1e1500 */
[----:B------:R-:W4:Y:S04]  /*21990*/  @P2 LDG.E.U16 R35, desc[UR20][R154.64] ;  /* 0x000000149a232981 */ /* 0x000f28000c1e1500 */
[----:B------:R-:W4:Y:S04]  /*219a0*/  @P3 LDG.E.U16 R36, desc[UR20][R156.64] ;  /* 0x000000149c243981 */ /* 0x000f28000c1e1500 */
[----:B--2---:R-:W2:Y:S04]  /*219b0*/  @P2 LDG.E.U16 R39, desc[UR20][R130.64] ;  /* 0x0000001482272981 */ /* 0x004ea8000c1e1500 */
[----:B------:R-:W2:Y:S04]  /*219c0*/  @P2 LDG.E.U16 R37, desc[UR20][R140.64] ;  /* 0x000000148c252981 */ /* 0x000ea8000c1e1500 */
[----:B------:R-:W2:Y:S04]  /*219d0*/  @P3 LDG.E.U16 R38, desc[UR20][R146.64] ;  /* 0x0000001492263981 */ /* 0x000ea8000c1e1500 */
[----:B---3--:R-:W3:Y:S04]  /*219e0*/  @P2 LDG.E.U16 R31, desc[UR20][R22.64] ;  /* 0x00000014161f2981 */ /* 0x008ee8000c1e1500 */
[----:B------:R-:W-:Y:S04]  /*219f0*/  STL [R1+0x195c], R24 ;  /* 0x00195c1801007387 */ /* 0x000fe80000100800 */
[----:B------:R-:W2:Y:S04]  /*21a00*/  LDL.LU.64 R164, [R1+0x1ba8] ;  /* 0x001ba80001a47983 */ /* 0x000ea80000300a00 */
[----:B------:R-:W-:Y:S04]  /*21a10*/  STL [R1+0x1960], R25 ;  /* 0x0019601901007387 */ /* 0x000fe80000100800 */
[----:B------:R-:W2:Y:S04]  /*21a20*/  LDL.LU.64 R90, [R1+0x1ba0] ;  /* 0x001ba000015a7983 */ /* 0x000ea80000300a00 */
[----:B------:R-:W-:Y:S04]  /*21a30*/  STL [R1+0x1964], R27 ;  /* 0x0019641b01007387 */ /* 0x000fe80000100800 */
[----:B------:R-:W2:Y:S04]  /*21a40*/  LDL.LU.64 R104, [R1+0x1b98] ;  /* 0x001b980001687983 */ /* 0x000ea80000300a00 */
[----:B------:R-:W-:Y:S04]  /*21a50*/  STL.64 [R1+0x100], R10 ;  /* 0x0001000a01007387 */ /* 0x000fe80000100a00 */
[----:B------:R-:W-:Y:S04]  /*21a60*/  STL [R1+0x1968], R28 ;  /* 0x0019681c01007387 */ /* 0x000fe80000100800 */
[----:B------:R-:W-:Y:S04]  /*21a70*/  STL [R1+0x196c], R29 ;  /* 0x00196c1d01007387 */ /* 0x000fe80000100800 */
[----:B------:R-:W-:Y:S04]  /*21a80*/  STL.64 [R1+0x1810], R152 ;  /* 0x0018109801007387 */ /* 0x000fe80000100a00 */
[----:B------:R-:W-:Y:S04]  /*21a90*/  STL [R1+0x1970], R30 ;  /* 0x0019701e01007387 */ /* 0x000fe80000100800 */
[----:B------:R-:W-:Y:S04]  /*21aa0*/  STL.64 [R1+0x1818], R150 ;  /* 0x0018189601007387 */ /* 0x000fe80000100a00 */
[----:B---3--:R0:W-:Y:S04]  /*21ab0*/  STL [R1+0x1974], R31 ;  /* 0x0019741f01007387 */ /* 0x0081e80000100800 */
[----:B----4-:R-:W-:Y:S04]  /*21ac0*/  STL [R1+0x1978], R32 ;  /* 0x0019782001007387 */ /* 0x010fe80000100800 */
[----:B------:R-:W-:Y:S04]  /*21ad0*/  STL [R1+0x197c], R33 ;  /* 0x00197c2101007387 */ /* 0x000fe80000100800 */
[----:B------:R-:W-:Y:S04]  /*21ae0*/  STL [R1+0x1980], R34 ;  /* 0x0019802201007387 */ /* 0x000fe80000100800 */
[----:B------:R-:W-:Y:S04]  /*21af0*/  STL [R1+0x1984], R35 ;  /* 0x0019842301007387 */ /* 0x000fe80000100800 */
[----:B------:R-:W-:Y:S04]  /*21b00*/  STL [R1+0x1988], R36 ;  /* 0x0019882401007387 */ /* 0x000fe80000100800 */
[----:B--2---:R-:W-:Y:S04]  /*21b10*/  STL [R1+0x198c], R37 ;  /* 0x00198c2501007387 */ /* 0x004fe80000100800 */
[----:B------:R-:W-:Y:S04]  /*21b20*/  STL [R1+0x1990], R38 ;  /* 0x0019902601007387 */ /* 0x000fe80000100800 */
[----:B------:R-:W2:Y:S04]  /*21b30*/  LDL.LU.64 R130, [R1+0x1b90] ;  /* 0x001b900001827983 */ /* 0x000ea80000300a00 */
[----:B------:R-:W3:Y:S04]  /*21b40*/  LDL.LU.64 R162, [R1+0x1b88] ;  /* 0x001b880001a27983 */ /* 0x000ee80000300a00 */
[----:B------:R-:W4:Y:S04]  /*21b50*/  LDL.64 R140, [R1+0x670] ;  /* 0x00067000018c7983 */ /* 0x000f280000100a00 */
[----:B------:R-:W2:Y:S04]  /*21b60*/  LDL.LU.64 R106, [R1+0x1b80] ;  /* 0x001b8000016a7983 */ /* 0x000ea80000300a00 */
[----:B------:R-:W2:Y:S04]  /*21b70*/  LDL.LU.64 R142, [R1+0x1b78] ;  /* 0x001b7800018e7983 */ /* 0x000ea80000300a00 */
[----:B------:R-:W2:Y:S04]  /*21b80*/  LDL.LU.64 R6, [R1+0x1b70] ;  /* 0x001b700001067983 */ /* 0x000ea80000300a00 */
[----:B------:R-:W2:Y:S04]  /*21b90*/  LDL.LU.64 R2, [R1+0x1b68] ;  /* 0x001b680001027983 */ /* 0x000ea80000300a00 */
[----:B------:R-:W3:Y:S04]  /*21ba0*/  LDL.LU.64 R128, [R1+0x1b60] ;  /* 0x001b600001807983 */ /* 0x000ee80000300a00 */
[----:B------:R-:W3:Y:S04]  /*21bb0*/  LDL.LU.64 R72, [R1+0x1b58] ;  /* 0x001b580001487983 */ /* 0x000ee80000300a00 */
[----:B------:R-:W3:Y:S04]  /*21bc0*/  LDL.LU.64 R126, [R1+0x1b50] ;  /* 0x001b5000017e7983 */ /* 0x000ee80000300a00 */
[----:B------:R-:W3:Y:S04]  /*21bd0*/  LDL.LU.64 R112, [R1+0x1b48] ;  /* 0x001b480001707983 */ /* 0x000ee80000300a00 */
[----:B------:R-:W3:Y:S01]  /*21be0*/  LDL.LU.64 R124, [R1+0x1b40] ;  /* 0x001b4000017c7983 */ /* 0x000ee20000300a00 */
[----:B0-----:R-:W-:-:S04]  /*21bf0*/  IMAD.WIDE R30, R14, 0x2, R134 ;  /* 0x000000020e1e7825 */ /* 0x001fc800078e0286 */
[----:B------:R-:W-:-:S04]  /*21c00*/  IMAD.WIDE R28, R14, 0x2, R132 ;  /* 0x000000020e1c7825 */ /* 0x000fc800078e0284 */
[----:B------:R-:W-:-:S04]  /*21c10*/  IMAD.WIDE R146, R138, 0x2, R132 ;  /* 0x000000028a927825 */ /* 0x000fc800078e0284 */
[----:B------:R-:W-:-:S04]  /*21c20*/  IMAD.WIDE R26, R13, 0x2, R134 ;  /* 0x000000020d1a7825 */ /* 0x000fc800078e0286 */
[----:B------:R-:W-:-:S04]  /*21c30*/  IMAD.WIDE R24, R13, 0x2, R132 ;  /* 0x000000020d187825 */ /* 0x000fc800078e0284 */
[----:B------:R-:W-:-:S04]  /*21c40*/  IMAD.WIDE R22, R8, 0x2, R134 ;  /* 0x0000000208167825 */ /* 0x000fc800078e0286 */
[----:B------:R-:W-:-:S04]  /*21c50*/  IMAD.WIDE R20, R8, 0x2, R132 ;  /* 0x0000000208147825 */ /* 0x000fc800078e0284 */
[--C-:B------:R-:W-:Y:S01]  /*21c60*/  IMAD.WIDE R18, R5, 0x2, R134.reuse ;  /* 0x0000000205127825 */ /* 0x100fe200078e0286 */
[----:B----4-:R-:W4:Y:S04]  /*21c70*/  @P2 LDG.E.U16 R0, desc[UR20][R140.64] ;  /* 0x000000148c002981 */ /* 0x010f28000c1e1500 */
[----:B--2---:R-:W2:Y:S04]  /*21c80*/  @P3 LDG.E.U16 R2, desc[UR20][R136.64] ;  /* 0x0000001488023981 */ /* 0x004ea8000c1e1500 */
[----:B---3--:R-:W3:Y:S04]  /*21c90*/  @P2 LDG.E.U16 R129, desc[UR20][R110.64] ;  /* 0x000000146e812981 */ /* 0x008ee8000c1e1500 */
[----:B------:R-:W2:Y:S04]  /*21ca0*/  @P3 LDG.E.U16 R128, desc[UR20][R92.64] ;  /* 0x000000145c803981 */ /* 0x000ea8000c1e1500 */
[----:B------:R-:W2:Y:S04]  /*21cb0*/  LDL.LU.64 R136, [R1+0x1b38] ;  /* 0x001b380001887983 */ /* 0x000ea80000300a00 */
[----:B------:R-:W2:Y:S04]  /*21cc0*/  LDL.LU.64 R110, [R1+0x1b30] ;  /* 0x001b3000016e7983 */ /* 0x000ea80000300a00 */
[----:B------:R-:W3:Y:S04]  /*21cd0*/  LDL.LU.64 R92, [R1+0x1b28] ;  /* 0x001b2800015c7983 */ /* 0x000ee80000300a00 */
[----:B------:R-:W3:Y:S04]  /*21ce0*/  @P2 LDG.E.U16 R127, desc[UR20][R108.64] ;  /* 0x000000146c7f2981 */ /* 0x000ee8000c1e1500 */
[----:B------:R-:W3:Y:S04]  /*21cf0*/  @P3 LDG.E.U16 R126, desc[UR20][R122.64] ;  /* 0x000000147a7e3981 */ /* 0x000ee8000c1e1500 */
[----:B------:R-:W3:Y:S04]  /*21d00*/  @P3 LDG.E.U16 R124, desc[UR20][R114.64] ;  /* 0x00000014727c3981 */ /* 0x000ee8000c1e1500 */
[----:B------:R-:W3:Y:S04]  /*21d10*/  LDL.LU.64 R108, [R1+0x1b20] ;  /* 0x001b2000016c7983 */ /* 0x000ee80000300a00 */
[----:B------:R-:W4:Y:S04]  /*21d20*/  LDL.LU.64 R122, [R1+0x1b18] ;  /* 0x001b1800017a7983 */ /* 0x000f280000300a00 */
[----:B------:R-:W4:Y:S04]  /*21d30*/  LDL.LU.64 R114, [R1+0x1b10] ;  /* 0x001b100001727983 */ /* 0x000f280000300a00 */
[----:B------:R0:W4:Y:S04]  /*21d40*/  @P2 LDG.E.U16 R125, desc[UR20][R148.64] ;  /* 0x00000014947d2981 */ /* 0x000128000c1e1500 */
[----:B--2---:R-:W2:Y:S04]  /*21d50*/  @P2 LDG.E.U16 R111, desc[UR20][R120.64] ;  /* 0x00000014786f2981 */ /* 0x004ea8000c1e1500 */
[----:B------:R-:W2:Y:S04]  /*21d60*/  @P3 LDG.E.U16 R110, desc[UR20][R116.64] ;  /* 0x00000014746e3981 */ /* 0x000ea8000c1e1500 */
[----:B------:R-:W2:Y:S01]  /*21d70*/  LDL.LU.64 R120, [R1+0x1b08] ;  /* 0x001b080001787983 */ /* 0x000ea20000300a00 */
[----:B0-----:R-:W-:-:S03]  /*21d80*/  IMAD.WIDE R148, R138, 0x2, R134 ;  /* 0x000000028a947825 */ /* 0x001fc600078e0286 */
[----:B------:R-:W2:Y:S04]  /*21d90*/  LDL.LU.64 R116, [R1+0x1b00] ;  /* 0x001b000001747983 */ /* 0x000ea80000300a00 */
[----:B---3--:R-:W3:Y:S01]  /*21da0*/  @P2 LDG.E.U16 R109, desc[UR20][R118.64] ;  /* 0x00000014766d2981 */ /* 0x008ee2000c1e1500 */
[----:B------:R-:W-:-:S03]  /*21db0*/  IMAD.WIDE R16, R5, 0x2, R132 ;  /* 0x0000000205107825 */ /* 0x000fc600078e0284 */
[----:B----4-:R0:W4:Y:S04]  /*21dc0*/  @P3 LDG.E.U16 R123, desc[UR20][R10.64] ;  /* 0x000000140a7b3981 */ /* 0x010128000c1e1500 */
[----:B------:R-:W3:Y:S04]  /*21dd0*/  @P2 LDG.E.U16 R108, desc[UR20][R92.64] ;  /* 0x000000145c6c2981 */ /* 0x000ee8000c1e1500 */
[----:B------:R-:W3:Y:S04]  /*21de0*/  LDL.LU.64 R118, [R1+0x1af8] ;  /* 0x001af80001767983 */ /* 0x000ee80000300a00 */
[----:B------:R-:W-:Y:S04]  /*21df0*/  STL.64 [R1+0x278], R30 ;  /* 0x0002781e01007387 */ /* 0x000fe80000100a00 */
[----:B------:R-:W-:Y:S04]  /*21e00*/  STL.64 [R1+0x1820], R148 ;  /* 0x0018209401007387 */ /* 0x000fe80000100a00 */
[----:B------:R1:W-:Y:S04]  /*21e10*/  STL.64 [R1+0x270], R28 ;  /* 0x0002701c01007387 */ /* 0x0003e80000100a00 */
[----:B------:R-:W-:Y:S04]  /*21e20*/  STL.64 [R1+0x1828], R146 ;  /* 0x0018289201007387 */ /* 0x000fe80000100a00 */
[----:B------:R-:W4:Y:S04]  /*21e30*/  @P2 LDG.E.U16 R122, desc[UR20][R148.64] ;  /* 0x00000014947a2981 */ /* 0x000f28000c1e1500 */
[----:B--2---:R-:W2:Y:S04]  /*21e40*/  @P3 LDG.E.U16 R120, desc[UR20][R114.64] ;  /* 0x0000001472783981 */ /* 0x004ea8000c1e1500 */
[----:B------:R0:W2:Y:S04]  /*21e50*/  @P2 LDG.E.U16 R117, desc[UR20][R142.64] ;  /* 0x000000148e752981 */ /* 0x0000a8000c1e1500 */
[----:B------:R-:W2:Y:S04]  /*21e60*/  @P3 LDG.E.U16 R116, desc[UR20][R106.64] ;  /* 0x000000146a743981 */ /* 0x000ea8000c1e1500 */
[----:B------:R-:W2:Y:S04]  /*21e70*/  LDL.LU.64 R114, [R1+0x1af0] ;  /* 0x001af00001727983 */ /* 0x000ea80000300a00 */
[----:B------:R-:W4:Y:S04]  /*21e80*/  @P3 LDG.E.U16 R121, desc[UR20][R146.64] ;  /* 0x0000001492793981 */ /* 0x000f28000c1e1500 */
[----:B---3--:R-:W3:Y:S04]  /*21e90*/  @P2 LDG.E.U16 R119, desc[UR20][R136.64] ;  /* 0x0000001488772981 */ /* 0x008ee8000c1e1500 */
[----:B------:R-:W3:Y:S04]  /*21ea0*/  @P3 LDG.E.U16 R118, desc[UR20][R112.64] ;  /* 0x0000001470763981 */ /* 0x000ee8000c1e1500 */
[----:B------:R-:W3:Y:S04]  /*21eb0*/  LDL.LU R137, [R1+0x1ae8] ;  /* 0x001ae80001897983 */ /* 0x000ee80000300800 */
[----:B------:R-:W3:Y:S04]  /*21ec0*/  LDL.LU.64 R112, [R1+0x1ae0] ;  /* 0x001ae00001707983 */ /* 0x000ee80000300a00 */
[----:B------:R0:W-:Y:S04]  /*21ed0*/  STL.64 [R1+0x218], R26 ;  /* 0x0002181a01007387 */ /* 0x0001e80000100a00 */
[----:B------:R-:W0:Y:S04]  /*21ee0*/  LDL.LU R143, [R1+0x1ad8] ;  /* 0x001ad800018f7983 */ /* 0x000e280000300800 */
[----:B------:R-:W4:Y:S04]  /*21ef0*/  LDL.LU.64 R106, [R1+0x1ad0] ;  /* 0x001ad000016a7983 */ /* 0x000f280000300a00 */
[----:B--2---:R-:W2:Y:S04]  /*21f00*/  @P2 LDG.E.U16 R115, desc[UR20][R104.64] ;  /* 0x0000001468732981 */ /* 0x004ea8000c1e1500 */
[----:B------:R-:W2:Y:S04]  /*21f10*/  @P3 LDG.E.U16 R114, desc[UR20][R90.64] ;  /* 0x000000145a723981 */ /* 0x000ea8000c1e1500 */
[----:B------:R-:W2:Y:S04]  /*21f20*/  LDL.LU.64 R104, [R1+0x1ac8] ;  /* 0x001ac80001687983 */ /* 0x000ea80000300a00 */
[----:B------:R0:W-:Y:S04]  /*21f30*/  STL.64 [R1+0x210], R24 ;  /* 0x0002101801007387 */ /* 0x0001e80000100a00 */
[----:B------:R-:W2:Y:S04]  /*21f40*/  LDL.LU.64 R90, [R1+0x1ac0] ;  /* 0x001ac000015a7983 */ /* 0x000ea80000300a00 */
[----:B---3--:R-:W3:Y:S04]  /*21f50*/  @P2 LDG.E.U16 R113, desc[UR20][R96.64] ;  /* 0x0000001460712981 */ /* 0x008ee8000c1e1500 */
[----:B------:R-:W3:Y:S04]  /*21f60*/  @P3 LDG.E.U16 R112, desc[UR20][R102.64] ;  /* 0x0000001466703981 */ /* 0x000ee8000c1e1500 */
[----:B------:R-:W3:Y:S04]  /*21f70*/  LDL.LU.64 R96, [R1+0x1ab8] ;  /* 0x001ab80001607983 */ /* 0x000ee80000300a00 */
[----:B------:R-:W3:Y:S04]  /*21f80*/  LDL.LU.64 R102, [R1+0x1ab0] ;  /* 0x001ab00001667983 */ /* 0x000ee80000300a00 */
[----:B------:R0:W-:Y:S04]  /*21f90*/  STL.64 [R1+0x1b8], R22 ;  /* 0x0001b81601007387 */ /* 0x0001e80000100a00 */
[----:B----4-:R-:W4:Y:S04]  /*21fa0*/  @P2 LDG.E.U16 R106, desc[UR20][R100.64] ;  /* 0x00000014646a2981 */ /* 0x010f28000c1e1500 */
[----:B------:R-:W4:Y:S04]  /*21fb0*/  LDL.LU.64 R100, [R1+0x1aa8] ;  /* 0x001aa80001647983 */ /* 0x000f280000300a00 */
[----:B--2---:R-:W2:Y:S04]  /*21fc0*/  @P3 LDG.E.U16 R105, desc[UR20][R76.64] ;  /* 0x000000144c693981 */ /* 0x004ea8000c1e1500 */
[----:B------:R-:W2:Y:S01]  /*21fd0*/  @P2 LDG.E.U16 R104, desc[UR20][R88.64] ;  /* 0x0000001458682981 */ /* 0x000ea2000c1e1500 */
[----:B0-----:R-:W-:-:S03]  /*21fe0*/  IMAD.WIDE R10, R143, 0x2, R134 ;  /* 0x000000028f0a7825 */ /* 0x001fc600078e0286 */
[----:B------:R-:W2:Y:S04]  /*21ff0*/  @P3 LDG.E.U16 R91, desc[UR20][R74.64] ;  /* 0x000000144a5b3981 */ /* 0x000ea8000c1e1500 */
[----:B------:R-:W2:Y:S04]  /*22000*/  LDL.LU.64 R76, [R1+0x1aa0] ;  /* 0x001aa000014c7983 */ /* 0x000ea80000300a00 */
[----:B------:R-:W2:Y:S04]  /*22010*/  LDL.LU.64 R88, [R1+0x1a98] ;  /* 0x001a980001587983 */ /* 0x000ea80000300a00 */
[----:B------:R-:W-:Y:S04]  /*22020*/  STL.64 [R1+0x1b0], R20 ;  /* 0x0001b01401007387 */ /* 0x000fe80000100a00 */
[----:B---3--:R-:W3:Y:S04]  /*22030*/  @P3 LDG.E.U16 R103, desc[UR20][R94.64] ;  /* 0x000000145e673981 */ /* 0x008ee8000c1e1500 */
[----:B------:R-:W3:Y:S04]  /*22040*/  @P2 LDG.E.U16 R102, desc[UR20][R86.64] ;  /* 0x0000001456662981 */ /* 0x000ee8000c1e1500 */
[----:B------:R-:W3:Y:S04]  /*22050*/  LDL.LU.64 R94, [R1+0x1a90] ;  /* 0x001a9000015e7983 */ /* 0x000ee80000300a00 */
[----:B------:R-:W3:Y:S04]  /*22060*/  LDL.LU.64 R86, [R1+0x1a88] ;  /* 0x001a880001567983 */ /* 0x000ee80000300a00 */
[----:B----4-:R-:W4:Y:S04]  /*22070*/  @P3 LDG.E.U16 R101, desc[UR20][R84.64] ;  /* 0x0000001454653981 */ /* 0x010f28000c1e1500 */
[----:B------:R-:W4:Y:S04]  /*22080*/  @P2 LDG.E.U16 R100, desc[UR20][R98.64] ;  /* 0x0000001462642981 */ /* 0x000f28000c1e1500 */
[----:B------:R-:W4:Y:S04]  /*22090*/  LDL.LU.64 R84, [R1+0x1a80] ;  /* 0x001a800001547983 */ /* 0x000f280000300a00 */
[----:B------:R0:W-:Y:S04]  /*220a0*/  STL.64 [R1+0x158], R18 ;  /* 0x0001581201007387 */ /* 0x0001e80000100a00 */
[----:B------:R-:W4:Y:S04]  /*220b0*/  LDL.64 R156, [R1+0x658] ;  /* 0x00065800019c7983 */ /* 0x000f280000100a00 */
[----:B------:R-:W4:Y:S04]  /*220c0*/  LDL.64 R140, [R1+0x5f0] ;  /* 0x0005f000018c7983 */ /* 0x000f280000100a00 */
[----:B------:R-:W4:Y:S01]  /*220d0*/  LDL.LU.64 R98, [R1+0x1a78] ;  /* 0x001a780001627983 */ /* 0x000f220000300a00 */
[----:B------:R-:W-:-:S04]  /*220e0*/  IMAD.WIDE R4, R143, 0x2, R132 ;  /* 0x000000028f047825 */ /* 0x000fc800078e0284 */
[C---:B------:R-:W-:Y:S01]  /*220f0*/  IMAD.WIDE R144, R137.reuse, 0x2, R134 ;  /* 0x0000000289907825 */ /* 0x040fe200078e0286 */
[----:B--2---:R-:W2:Y:S04]  /*22100*/  @P2 LDG.E.U16 R76, desc[UR20][R58.64] ;  /* 0x000000143a4c2981 */ /* 0x004ea8000c1e1500 */
[----:B------:R-:W2:Y:S04]  /*22110*/  @P3 LDG.E.U16 R88, desc[UR20][R82.64] ;  /* 0x0000001452583981 */ /* 0x000ea8000c1e1500 */
[----:B------:R-:W2:Y:S04]  /*22120*/  @P3 LDG.E.U16 R89, desc[UR20][R56.64] ;  /* 0x0000001438593981 */ /* 0x000ea8000c1e1500 */
[----:B------:R-:W2:Y:S04]  /*22130*/  @P2 LDG.E.U16 R77, desc[UR20][R10.64] ;  /* 0x000000140a4d2981 */ /* 0x000ea8000c1e1500 */
[----:B------:R-:W2:Y:S01]  /*22140*/  LDL.LU.64 R82, [R1+0x1a70] ;  /* 0x001a700001527983 */ /* 0x000ea20000300a00 */
[----:B------:R-:W-:-:S05]  /*22150*/  IMAD.WIDE R142, R137, 0x2, R132 ;  /* 0x00000002898e7825 */ /* 0x000fca00078e0284 */
[----:B------:R-:W2:Y:S04]  /*22160*/  @P3 LDG.E.U16 R97, desc[UR20][R142.64] ;  /* 0x000000148e613981 */ /* 0x000ea8000c1e1500 */
[----:B---3--:R-:W3:Y:S04]  /*22170*/  @P3 LDG.E.U16 R95, desc[UR20][R72.64] ;  /* 0x00000014485f3981 */ /* 0x008ee8000c1e1500 */
[----:B------:R-:W3:Y:S04]  /*22180*/  @P2 LDG.E.U16 R87, desc[UR20][R80.64] ;  /* 0x0000001450572981 */ /* 0x000ee8000c1e1500 */
[----:B------:R-:W3:Y:S04]  /*22190*/  @P3 LDG.E.U16 R86, desc[UR20][R78.64] ;  /* 0x000000144e563981 */ /* 0x000ee8000c1e1500 */
[----:B------:R-:W3:Y:S04]  /*221a0*/  @P2 LDG.E.U16 R94, desc[UR20][R162.64] ;  /* 0x00000014a25e2981 */ /* 0x000ee8000c1e1500 */
[----:B------:R-:W3:Y:S04]  /*221b0*/  LDL.LU.64 R80, [R1+0x1a68] ;  /* 0x001a680001507983 */ /* 0x000ee80000300a00 */
[----:B----4-:R1:W4:Y:S04]  /*221c0*/  @P3 LDG.E.U16 R84, desc[UR20][R28.64] ;  /* 0x000000141c543981 */ /* 0x010328000c1e1500 */
[----:B------:R-:W-:Y:S04]  /*221d0*/  STL.64 [R1+0x150], R16 ;  /* 0x0001501001007387 */ /* 0x000fe80000100a00 */
[----:B------:R-:W4:Y:S01]  /*221e0*/  LDL.LU.64 R78, [R1+0x1a60] ;  /* 0x001a6000014e7983 */ /* 0x000f220000300a00 */
[----:B-1----:R-:W-:-:S03]  /*221f0*/  IMAD.WIDE R28, R96, 0x2, R134 ;  /* 0x00000002601c7825 */ /* 0x002fc600078e0286 */
[----:B------:R-:W-:Y:S04]  /*22200*/  STL.64 [R1+0xf8], R10 ;  /* 0x0000f80a01007387 */ /* 0x000fe80000100a00 */
[----:B------:R1:W-:Y:S04]  /*22210*/  STL.64 [R1+0xf0], R4 ;  /* 0x0000f00401007387 */ /* 0x0003e80000100a00 */
[----:B------:R-:W4:Y:S04]  /*22220*/  @P3 LDG.E.U16 R99, desc[UR20][R4.64] ;  /* 0x0000001404633981 */ /* 0x000f28000c1e1500 */
[----:B------:R-:W4:Y:S04]  /*22230*/  @P3 LDG.E.U16 R107, desc[UR20][R156.64] ;  /* 0x000000149c6b3981 */ /* 0x000f28000c1e1500 */
[----:B------:R-:W4:Y:S04]  /*22240*/  @P2 LDG.E.U16 R85, desc[UR20][R30.64] ;  /* 0x000000141e552981 */ /* 0x000f28000c1e1500 */
[----:B------:R-:W4:Y:S04]  /*22250*/  @P2 LDG.E.U16 R98, desc[UR20][R144.64] ;  /* 0x0000001490622981 */ /* 0x000f28000c1e1500 */
[----:B--2---:R2:W4:Y:S04]  /*22260*/  @P2 LDG.E.U16 R83, desc[UR20][R26.64] ;  /* 0x000000141a532981 */ /* 0x004528000c1e1500 */
[----:B------:R0:W4:Y:S01]  /*22270*/  @P3 LDG.E.U16 R82, desc[UR20][R24.64] ;  /* 0x0000001418523981 */ /* 0x000122000c1e1500 */
[----:B--2---:R-:W-:-:S03]  /*22280*/  IMAD.WIDE R26, R96, 0x2, R132 ;  /* 0x00000002601a7825 */ /* 0x004fc600078e0284 */
[----:B------:R-:W2:Y:S04]  /*22290*/  LDL.LU R96, [R1+0x1a58] ;  /* 0x001a580001607983 */ /* 0x000ea80000300800 */
[----:B------:R-:W-:Y:S04]  /*222a0*/  STL.64 [R1+0x268], R28 ;  /* 0x0002681c01007387 */ /* 0x000fe80000100a00 */
[----:B------:R-:W-:Y:S04]  /*222b0*/  STL.64 [R1+0x1830], R144 ;  /* 0x0018309001007387 */ /* 0x000fe80000100a00 */
[----:B------:R1:W-:Y:S04]  /*222c0*/  STL.64 [R1+0x260], R26 ;  /* 0x0002601a01007387 */ /* 0x0003e80000100a00 */
[----:B------:R-:W-:Y:S04]  /*222d0*/  STL.64 [R1+0x1838], R142 ;  /* 0x0018388e01007387 */ /* 0x000fe80000100a00 */
[----:B------:R-:W2:Y:S01]  /*222e0*/  LDL.LU.64 R92, [R1+0x1a50] ;  /* 0x001a5000015c7983 */ /* 0x000ea20000300a00 */
[----:B0-----:R-:W-:-:S03]  /*222f0*/  IMAD.WIDE R24, R90, 0x2, R134 ;  /* 0x000000025a187825 */ /* 0x001fc600078e0286 */
[----:B---3--:R0:W3:Y:S04]  /*22300*/  @P2 LDG.E.U16 R81, desc[UR20][R22.64] ;  /* 0x0000001416512981 */ /* 0x0080e8000c1e1500 */
[----:B------:R-:W3:Y:S04]  /*22310*/  LDL.LU.64 R72, [R1+0x1a48] ;  /* 0x001a480001487983 */ /* 0x000ee80000300a00 */
[----:B------:R-:W-:Y:S01]  /*22320*/  STL.64 [R1+0x208], R24 ;  /* 0x0002081801007387 */ /* 0x000fe20000100a00 */
[----:B0-----:R-:W-:-:S03]  /*22330*/  IMAD.WIDE R22, R90, 0x2, R132 ;  /* 0x000000025a167825 */ /* 0x001fc600078e0284 */
[----:B------:R-:W3:Y:S04]  /*22340*/  LDL.LU R90, [R1+0x1a40] ;  /* 0x001a4000015a7983 */ /* 0x000ee80000300800 */
[----:B------:R-:W3:Y:S04]  /*22350*/  LDL.LU.64 R162, [R1+0x1a38] ;  /* 0x001a380001a27983 */ /* 0x000ee80000300a00 */
[----:B----4-:R0:W4:Y:S04]  /*22360*/  @P2 LDG.E.U16 R79, desc[UR20][R18.64] ;  /* 0x00000014124f2981 */ /* 0x010128000c1e1500 */
[----:B------:R0:W4:Y:S04]  /*22370*/  @P3 LDG.E.U16 R78, desc[UR20][R16.64] ;  /* 0x00000014104e3981 */ /* 0x000128000c1e1500 */
[----:B------:R-:W4:Y:S04]  /*22380*/  @P3 LDG.E.U16 R80, desc[UR20][R20.64] ;  /* 0x0000001414503981 */ /* 0x000f28000c1e1500 */
[----:B--2---:R2:W2:Y:S04]  /*22390*/  @P2 LDG.E.U16 R96, desc[UR20][R140.64] ;  /* 0x000000148c602981 */ /* 0x0044a8000c1e1500 */
[----:B------:R0:W2:Y:S04]  /*223a0*/  @P3 LDG.E.U16 R93, desc[UR20][R130.64] ;  /* 0x00000014825d3981 */ /* 0x0000a8000c1e1500 */
[----:B------:R0:W2:Y:S04]  /*223b0*/  @P2 LDG.E.U16 R92, desc[UR20][R164.64] ;  /* 0x00000014a45c2981 */ /* 0x0000a8000c1e1500 */
[----:B---3--:R-:W3:Y:S04]  /*223c0*/  @P3 LDG.E.U16 R73, desc[UR20][R68.64] ;  /* 0x0000001444493981 */ /* 0x008ee8000c1e1500 */
[----:B------:R-:W2:Y:S04]  /*223d0*/  LDL.LU.64 R130, [R1+0x1a30] ;  /* 0x001a300001827983 */ /* 0x000ea80000300a00 */
[----:B------:R-:W2:Y:S04]  /*223e0*/  LDL.LU.64 R164, [R1+0x1a28] ;  /* 0x001a280001a47983 */ /* 0x000ea80000300a00 */
[----:B------:R-:W-:Y:S04]  /*223f0*/  STL.64 [R1+0x200], R22 ;  /* 0x0002001601007387 */ /* 0x000fe80000100a00 */
[----:B------:R-:W2:Y:S01]  /*22400*/  LDL.LU.64 R74, [R1+0x1a20] ;  /* 0x001a2000014a7983 */ /* 0x000ea20000300a00 */
[----:B0-----:R-:W-:-:S03]  /*22410*/  IMAD.WIDE R18, R72, 0x2, R134 ;  /* 0x0000000248127825 */ /* 0x001fc600078e0286 */
[----:B------:R-:W3:Y:S01]  /*22420*/  @P2 LDG.E.U16 R90, desc[UR20][R54.64] ;  /* 0x00000014365a2981 */ /* 0x000ee2000c1e1500 */
[----:B-1----:R-:W-:-:S03]  /*22430*/  IMAD.WIDE R4, R72, 0x2, R132 ;  /* 0x0000000248047825 */ /* 0x002fc600078e0284 */
[----:B------:R-:W3:Y:S04]  /*22440*/  LDL.LU.64 R54, [R1+0x1a18] ;  /* 0x001a180001367983 */ /* 0x000ee80000300a00 */
[----:B------:R-:W3:Y:S04]  /*22450*/  LDL.LU.64 R56, [R1+0x1a10] ;  /* 0x001a100001387983 */ /* 0x000ee80000300a00 */
[----:B------:R-:W-:Y:S04]  /*22460*/  STL.64 [R1+0x1a8], R18 ;  /* 0x0001a81201007387 */ /* 0x000fe80000100a00 */
[----:B------:R-:W3:Y:S04]  /*22470*/  LDL.LU R72, [R1+0x1a08] ;  /* 0x001a080001487983 */ /* 0x000ee80000300800 */
[----:B------:R-:W3:Y:S04]  /*22480*/  LDL.LU.64 R58, [R1+0x1a00] ;  /* 0x001a0000013a7983 */ /* 0x000ee80000300a00 */
[----:B------:R-:W4:Y:S04]  /*22490*/  LDL.LU R158, [R1+0x500] ;  /* 0x00050000019e7983 */ /* 0x000f280000300800 */
[----:B--2---:R-:W2:Y:S04]  /*224a0*/  @P3 LDG.E.U16 R75, desc[UR20][R70.64] ;  /* 0x00000014464b3981 */ /* 0x004ea8000c1e1500 */
[----:B------:R-:W2:Y:S04]  /*224b0*/  @P2 LDG.E.U16 R74, desc[UR20][R60.64] ;  /* 0x000000143c4a2981 */ /* 0x000ea8000c1e1500 */
[----:B------:R-:W2:Y:S04]  /*224c0*/  LDL.LU.64 R70, [R1+0x19f8] ;  /* 0x0019f80001467983 */ /* 0x000ea80000300a00 */
[----:B------:R-:W-:Y:S04]  /*224d0*/  STL.64 [R1+0x1a0], R4 ;  /* 0x0001a00401007387 */ /* 0x000fe80000100a00 */
[----:B------:R-:W4:Y:S04]  /*224e0*/  LDL.LU.64 R60, [R1+0x19f0] ;  /* 0x0019f000013c7983 */ /* 0x000f280000300a00 */
[----:B------:R-:W4:Y:S01]  /*224f0*/  LDL.LU.64 R68, [R1+0x19e8] ;  /* 0x0019e80001447983 */ /* 0x000f220000300a00 */
[----:B------:R-:W-:-:S03]  /*22500*/  IMAD.WIDE R16, R164, 0x2, R134 ;  /* 0x00000002a4107825 */ /* 0x000fc600078e0286 */
[----:B------:R-:W4:Y:S01]  /*22510*/  LDL.LU R161, [R1+0x804] ;  /* 0x0008040001a17983 */ /* 0x000f220000300800 */
[----:B------:R-:W-:-:S03]  /*22520*/  IMAD.WIDE R10, R164, 0x2, R132 ;  /* 0x00000002a40a7825 */ /* 0x000fc600078e0284 */
[----:B---3--:R-:W3:Y:S01]  /*22530*/  @P2 LDG.E.U16 R72, desc[UR20][R50.64] ;  /* 0x0000001432482981 */ /* 0x008ee2000c1e1500 */
[----:B------:R-:W-:-:S03]  /*22540*/  IMAD.WIDE R140, R131, 0x2, R134 ;  /* 0x00000002838c7825 */ /* 0x000fc600078e0286 */
[----:B------:R-:W3:Y:S04]  /*22550*/  @P3 LDG.E.U16 R57, desc[UR20][R6.64] ;  /* 0x0000001406393981 */ /* 0x000ee8000c1e1500 */
[----:B------:R-:W3:Y:S04]  /*22560*/  LDL.LU.64 R50, [R1+0x19e0] ;  /* 0x0019e00001327983 */ /* 0x000ee80000300a00 */
[----:B------:R0:W-:Y:S04]  /*22570*/  STL.64 [R1+0x148], R16 ;  /* 0x0001481001007387 */ /* 0x0001e80000100a00 */
[----:B--2---:R-:W2:Y:S04]  /*22580*/  @P3 LDG.E.U16 R71, desc[UR20][R66.64] ;  /* 0x0000001442473981 */ /* 0x004ea8000c1e1500 */
[----:B------:R-:W2:Y:S01]  /*22590*/  @P2 LDG.E.U16 R70, desc[UR20][R64.64] ;  /* 0x0000001440462981 */ /* 0x000ea2000c1e1500 */
[----:B------:R-:W-:-:S03]  /*225a0*/  IMAD.WIDE R138, R131, 0x2, R132 ;  /* 0x00000002838a7825 */ /* 0x000fc600078e0284 */
[----:B----4-:R-:W4:Y:S04]  /*225b0*/  @P3 LDG.E.U16 R61, desc[UR20][R4.64] ;  /* 0x00000014043d3981 */ /* 0x010f28000c1e1500 */
[----:B------:R-:W2:Y:S04]  /*225c0*/  LDL.LU.64 R66, [R1+0x19d8] ;  /* 0x0019d80001427983 */ /* 0x000ea80000300a00 */
[----:B------:R-:W4:Y:S04]  /*225d0*/  LDL.LU R164, [R1+0x19d0] ;  /* 0x0019d00001a47983 */ /* 0x000f280000300800 */
[----:B------:R-:W4:Y:S04]  /*225e0*/  LDL.LU.64 R64, [R1+0x19c8] ;  /* 0x0019c80001407983 */ /* 0x000f280000300a00 */
[----:B------:R-:W4:Y:S04]  /*225f0*/  @P3 LDG.E.U16 R69, desc[UR20][R52.64] ;  /* 0x0000001434453981 */ /* 0x000f28000c1e1500 */
[----:B------:R-:W4:Y:S01]  /*22600*/  @P2 LDG.E.U16 R68, desc[UR20][R62.64] ;  /* 0x000000143e442981 */ /* 0x000f22000c1e1500 */
[----:B------:R-:W-:-:S03]  /*22610*/  IMAD.WIDE R136, R130, 0x2, R134 ;  /* 0x0000000282887825 */ /* 0x000fc600078e0286 */
[----:B------:R-:W4:Y:S04]  /*22620*/  @P2 LDG.E.U16 R60, desc[UR20][R162.64] ;  /* 0x00000014a23c2981 */ /* 0x000f28000c1e1500 */
[----:B------:R-:W4:Y:S04]  /*22630*/  LDL.LU.64 R52, [R1+0x19c0] ;  /* 0x0019c00001347983 */ /* 0x000f280000300a00 */
[----:B------:R-:W4:Y:S04]  /*22640*/  LDL.LU.64 R62, [R1+0x19b8] ;  /* 0x0019b800013e7983 */ /* 0x000f280000300a00 */
[----:B------:R1:W-:Y:S01]  /*22650*/  STL.64 [R1+0x140], R10 ;  /* 0x0001400a01007387 */ /* 0x0003e20000100a00 */
[----:B------:R-:W-:-:S03]  /*22660*/  IMAD.WIDE R130, R130, 0x2, R132 ;  /* 0x0000000282827825 */ /* 0x000fc600078e0284 */
[----:B---3--:R-:W3:Y:S01]  /*22670*/  @P2 LDG.E.U16 R51, desc[UR20][R136.64] ;  /* 0x0000001488332981 */ /* 0x008ee2000c1e1500 */
[----:B------:R-:W-:-:S03]  /*22680*/  @!P6 IMAD.IADD R165, R165, 0x1, -R3 ;  /* 0x00000001a5a5e824 */ /* 0x000fc600078e0a03 */
[----:B------:R-:W3:Y:S04]  /*22690*/  @P3 LDG.E.U16 R50, desc[UR20][R130.64] ;  /* 0x0000001482323981 */ /* 0x000ee8000c1e1500 */
[----:B--2---:R-:W2:Y:S04]  /*226a0*/  @P3 LDG.E.U16 R67, desc[UR20][R48.64] ;  /* 0x0000001430433981 */ /* 0x004ea8000c1e1500 */
[----:B------:R-:W2:Y:S04]  /*226b0*/  @P2 LDG.E.U16 R66, desc[UR20][R28.64] ;  /* 0x000000141c422981 */ /* 0x000ea8000c1e1500 */
[----:B----4-:R-:W4:Y:S04]  /*226c0*/  @P3 LDG.E.U16 R65, desc[UR20][R26.64] ;  /* 0x000000141a413981 */ /* 0x010f28000c1e1500 */
[----:B------:R-:W2:Y:S04]  /*226d0*/  LDL.LU.64 R48, [R1+0x19b0] ;  /* 0x0019b00001307983 */ /* 0x000ea80000300a00 */
[----:B------:R-:W3:Y:S04]  /*226e0*/  LDL.64 R20, [R1+0x648] ;  /* 0x0006480001147983 */ /* 0x000ee80000100a00 */
[----:B------:R-:W4:Y:S04]  /*226f0*/  LDL.64 R156, [R1+0x5e0] ;  /* 0x0005e000019c7983 */ /* 0x000f280000100a00 */
[----:B------:R0:W4:Y:S04]  /*22700*/  @P2 LDG.E.U16 R53, desc[UR20][R16.64] ;  /* 0x0000001410352981 */ /* 0x000128000c1e1500 */
[----:B------:R1:W4:Y:S04]  /*22710*/  @P2 LDG.E.U16 R62, desc[UR20][R18.64] ;  /* 0x00000014123e2981 */ /* 0x000328000c1e1500 */
[----:B------:R-:W4:Y:S01]  /*22720*/  LDL R26, [R1+0x1668] ;  /* 0x00166800011a7983 */ /* 0x000f220000100800 */
[----:B0-----:R-:W-:-:S03]  /*22730*/  IMAD.WIDE R16, R158, 0x2, R132 ;  /* 0x000000029e107825 */ /* 0x001fc600078e0284 */
[----:B------:R-:W4:Y:S01]  /*22740*/  LDL R4, [R1+0x1644] ;  /* 0x0016440001047983 */ /* 0x000f220000100800 */
[----:B-1----:R-:W-:-:S03]  /*22750*/  IMAD.WIDE R18, R158, 0x2, R134 ;  /* 0x000000029e127825 */ /* 0x002fc600078e0286 */
[----:B------:R-:W-:Y:S04]  /*22760*/  STL.64 [R1+0x1840], R140 ;  /* 0x0018408c01007387 */ /* 0x000fe80000100a00 */
[----:B------:R-:W-:Y:S04]  /*22770*/  STL.64 [R1+0x1848], R138 ;  /* 0x0018488a01007387 */ /* 0x000fe80000100a00 */
[----:B------:R-:W-:Y:S04]  /*22780*/  STL.64 [R1+0x570], R18 ;  /* 0x0005701201007387 */ /* 0x000fe80000100a00 */
[----:B------:R-:W4:Y:S04]  /*22790*/  LDL R154, [R1+0x1628] ;  /* 0x00162800019a7983 */ /* 0x000f280000100800 */
[----:B------:R-:W4:Y:S04]  /*227a0*/  LDL R155, [R1+0x1624] ;  /* 0x00162400019b7983 */ /* 0x000f280000100800 */
[----:B------:R-:W-:Y:S04]  /*227b0*/  STL.64 [R1+0x568], R16 ;  /* 0x0005681001007387 */ /* 0x000fe80000100a00 */
[----:B------:R-:W-:Y:S04]  /*227c0*/  STL.64 [R1+0x1850], R136 ;  /* 0x0018508801007387 */ /* 0x000fe80000100a00 */
[----:B------:R-:W-:Y:S04]  /*227d0*/  STL.64 [R1+0x1858], R130 ;  /* 0x0018588201007387 */ /* 0x000fe80000100a00 */
[----:B------:R-:W4:Y:S04]  /*227e0*/  LDL.LU.64 R162, [R1+0x19a8] ;  /* 0x0019a80001a27983 */ /* 0x000f280000300a00 */
[----:B------:R-:W4:Y:S01]  /*227f0*/  LDL.LU.64 R6, [R1+0x19a0] ;  /* 0x0019a00001067983 */ /* 0x000f220000300a00 */
[----:B------:R-:W-:-:S03]  /*22800*/  ISETP.GT.U32.AND P5, PT, R3, R164, PT ;  /* 0x000000a40300720c */ /* 0x000fc60003fa4070 */
[----:B------:R-:W4:Y:S04]  /*22810*/  @P3 LDG.E.U16 R63, desc[UR20][R22.64] ;  /* 0x00000014163f3981 */ /* 0x000f28000c1e1500 */
[----:B------:R-:W4:Y:S04]  /*22820*/  @P2 LDG.E.U16 R56, desc[UR20][R18.64] ;  /* 0x0000001412382981 */ /* 0x000f28000c1e1500 */
[----:B------:R-:W4:Y:S02]  /*22830*/  @P3 LDG.E.U16 R55, desc[UR20][R16.64] ;  /* 0x0000001410373981 */ /* 0x000f24000c1e1500 */
[----:B------:R-:W-:-:S02]  /*22840*/  @!P5 IMAD.IADD R164, R164, 0x1, -R3 ;  /* 0x00000001a4a4d824 */ /* 0x000fc400078e0a03 */
[----:B------:R-:W4:Y:S04]  /*22850*/  @P2 LDG.E.U16 R64, desc[UR20][R24.64] ;  /* 0x0000001418402981 */ /* 0x000f28000c1e1500 */
[----:B------:R-:W4:Y:S04]  /*22860*/  @P3 LDG.E.U16 R52, desc[UR20][R138.64] ;  /* 0x000000148a343981 */ /* 0x000f28000c1e1500 */
[----:B--2---:R0:W2:Y:S04]  /*22870*/  @P3 LDG.E.U16 R49, desc[UR20][R10.64] ;  /* 0x000000140a313981 */ /* 0x0040a8000c1e1500 */
[----:B---3--:R-:W3:Y:S04]  /*22880*/  @P3 LDG.E.U16 R59, desc[UR20][R20.64] ;  /* 0x00000014143b3981 */ /* 0x008ee8000c1e1500 */
[----:B----4-:R-:W4:Y:S01]  /*22890*/  @P2 LDG.E.U16 R58, desc[UR20][R156.64] ;  /* 0x000000149c3a2981 */ /* 0x010f22000c1e1500 */
[----:B0-----:R-:W-:-:S03]  /*228a0*/  IMAD.WIDE R10, R161, 0x2, R134 ;  /* 0x00000002a10a7825 */ /* 0x001fc600078e0286 */
[----:B------:R-:W2:Y:S04]  /*228b0*/  @P2 LDG.E.U16 R48, desc[UR20][R140.64] ;  /* 0x000000148c302981 */ /* 0x000ea8000c1e1500 */
[----:B------:R0:W-:Y:S04]  /*228c0*/  STL.64 [R1+0x500], R10 ;  /* 0x0005000a01007387 */ /* 0x0001e80000100a00 */
[----:B------:R-:W2:Y:S01]  /*228d0*/  LDL R12, [R1+0x15f4] ;  /* 0x0015f400010c7983 */ /* 0x000ea20000100800 */
[----:B------:R-:W-:-:S03]  /*228e0*/  ISETP.GE.AND P5, PT, R4, RZ, PT ;  /* 0x000000ff0400720c */ /* 0x000fc60003fa6270 */
[----:B------:R0:W3:Y:S01]  /*228f0*/  @P2 LDG.E.U16 R54, desc[UR20][R10.64] ;  /* 0x000000140a362981 */ /* 0x0000e2000c1e1500 */
[----:B------:R-:W-:-:S03]  /*22900*/  IMAD.MOV.U32 R5, RZ, RZ, R6 ;  /* 0x000000ffff057224 */ /* 0x000fc600078e0006 */
[----:B------:R-:W3:Y:S01]  /*22910*/  LDL.LU R6, [R1+0x1998] ;  /* 0x0019980001067983 */ /* 0x000ee20000300800 */
[----:B------:R-:W-:-:S03]  /*22920*/  IMAD.MOV.U32 R4, RZ, RZ, R7 ;  /* 0x000000ffff047224 */ /* 0x000fc600078e0007 */
[----:B------:R-:W3:Y:S04]  /*22930*/  LDL.LU R7, [R1+0x1994] ;  /* 0x0019940001077983 */ /* 0x000ee80000300800 */
[----:B------:R-:W3:Y:S01]  /*22940*/  LDL.LU R9, [R1+0x7fc] ;  /* 0x0007fc0001097983 */ /* 0x000ee20000300800 */
[----:B------:R-:W-:Y:S01]  /*22950*/  @!P4 IMAD.IADD R163, R163, 0x1, -R3 ;  /* 0x00000001a3a3c824 */ /* 0x000fe200078e0a03 */
[----:B0-----:R-:W0:Y:S04]  /*22960*/  S2R R10, SR_TID.X ;  /* 0x00000000000a7919 */ /* 0x001e280000002100 */
[----:B------:R-:W-:-:S02]  /*22970*/  ISETP.GT.U32.AND P4, PT, R3, R163, PT ;  /* 0x000000a30300720c */ /* 0x000fc40003f84070 */
[----:B------:R-:W-:Y:S01]  /*22980*/  ISETP.GE.AND P6, PT, R26, RZ, PT ;  /* 0x000000ff1a00720c */ /* 0x000fe20003fc6270 */
[----:B------:R-:W4:Y:S01]  /*22990*/  LDL.LU R158, [R1+0x7f8] ;  /* 0x0007f800019e7983 */ /* 0x000f220000300800 */
[----:B------:R-:W-:Y:S01]  /*229a0*/  @!P5 IMAD.MOV R4, RZ, RZ, -R4 ;  /* 0x000000ffff04d224 */ /* 0x000fe200078e0a04 */
[----:B------:R-:W-:Y:S02]  /*229b0*/  ISETP.GE.AND P5, PT, R155, RZ, PT ;  /* 0x000000ff9b00720c */ /* 0x000fe40003fa6270 */
[----:B------:R-:W4:Y:S04]  /*229c0*/  LDL.LU R26, [R1+0x7f4] ;  /* 0x0007f400011a7983 */ /* 0x000f280000300800 */
[----:B------:R-:W4:Y:S02]  /*229d0*/  LDL.LU R157, [R1+0x7f0] ;  /* 0x0007f000019d7983 */ /* 0x000f240000300800 */
[----:B------:R-:W-:Y:S01]  /*229e0*/  @!P4 IMAD.IADD R163, R163, 0x1, -R3 ;  /* 0x00000001a3a3c824 */ /* 0x000fe200078e0a03 */
[----:B------:R-:W-:Y:S01]  /*229f0*/  ISETP.GE.AND P4, PT, R154, RZ, PT ;  /* 0x000000ff9a00720c */ /* 0x000fe20003f86270 */
        /* <DEDUP_REMOVED lines=11> */
[----:B------:R-:W-:-:S03]  /*22ab0*/  @!P6 IMAD.MOV R5, RZ, RZ, -R5 ;  /* 0x000000ffff05e224 */ /* 0x000fc600078e0a05 */
[----:B------:R-:W4:Y:S01]  /*22ac0*/  LDL.LU R15, [R1+0x7c0] ;  /* 0x0007c000010f7983 */ /* 0x000f220000300800 */
[----:B0-----:R-:W-:-:S03]  /*22ad0*/  IMAD R3, R10, 0x80, R10 ;  /* 0x000000800a037824 */ /* 0x001fc600078e020a */
[----:B------:R-:W4:Y:S04]  /*22ae0*/  LDL.LU R31, [R1+0x7bc] ;  /* 0x0007bc00011f7983 */ /* 0x000f280000300800 */
[----:B------:R-:W4:Y:S01]  /*22af0*/  LDL.LU R30, [R1+0x7b8] ;  /* 0x0007b800011e7983 */ /* 0x000f220000300800 */
[----:B--2---:R-:W-:-:S03]  /*22b00*/  ISETP.GE.AND P6, PT, R12, RZ, PT ;  /* 0x000000ff0c00720c */ /* 0x004fc60003fc6270 */
[----:B------:R-:W2:Y:S04]  /*22b10*/  LDL.LU R12, [R1+0x7b4] ;  /* 0x0007b400010c7983 */ /* 0x000ea80000300800 */
[----:B------:R-:W2:Y:S01]  /*22b20*/  LDL.LU R10, [R1+0x6c0] ;  /* 0x0006c000010a7983 */ /* 0x000ea20000300800 */
[----:B---3--:R-:W-:-:S03]  /*22b30*/  SEL R130, R162, R9, !P1 ;  /* 0x00000009a2827207 */ /* 0x008fc60004800000 */
[----:B------:R-:W3:Y:S01]  /*22b40*/  LDL.LU R9, [R1+0x6bc] ;  /* 0x0006bc0001097983 */ /* 0x000ee20000300800 */
[C---:B----4-:R-:W-:Y:S02]  /*22b50*/  SEL R153, R162.reuse, R22, !P1 ;  /* 0x00000016a2997207 */ /* 0x050fe40004800000 */
[C---:B------:R-:W-:Y:S02]  /*22b60*/  SEL R152, R162.reuse, R21, !P1 ;  /* 0x00000015a2987207 */ /* 0x040fe40004800000 */
[C---:B------:R-:W-:Y:S02]  /*22b70*/  SEL R151, R162.reuse, R20, !P1 ;  /* 0x00000014a2977207 */ /* 0x040fe40004800000 */
[C---:B------:R-:W-:Y:S02]  /*22b80*/  SEL R150, R162.reuse, R19, !P1 ;  /* 0x00000013a2967207 */ /* 0x040fe40004800000 */
[C---:B------:R-:W-:Y:S02]  /*22b90*/  SEL R149, R162.reuse, R18, !P1 ;  /* 0x00000012a2957207 */ /* 0x040fe40004800000 */
[----:B------:R-:W-:-:S02]  /*22ba0*/  SEL R146, R162, R11, !P1 ;  /* 0x0000000ba2927207 */ /* 0x000fc40004800000 */
        /* <DEDUP_REMOVED lines=16> */
[----:B------:R-:W4:Y:S04]  /*22cb0*/  LDL.LU R16, [R1+0x77c] ;  /* 0x00077c0001107983 */ /* 0x000f280000300800 */
[----:B------:R-:W4:Y:S01]  /*22cc0*/  LDL.LU R15, [R1+0x778] ;  /* 0x00077800010f7983 */ /* 0x000f220000300800 */
[----:B--2---:R-:W-:-:S02]  /*22cd0*/  SEL R142, R162, R12, !P1 ;  /* 0x0000000ca28e7207 */ /* 0x004fc40004800000 */
[C---:B------:R-:W-:Y:S02]  /*22ce0*/  SEL R141, R162.reuse, R10, !P1 ;  /* 0x0000000aa28d7207 */ /* 0x040fe40004800000 */
[----:B------:R-:W2:Y:S04]  /*22cf0*/  LDL.LU R10, [R1+0x774] ;  /* 0x00077400010a7983 */ /* 0x000ea80000300800 */
[----:B------:R-:W2:Y:S01]  /*22d00*/  LDL.LU R12, [R1+0x770] ;  /* 0x00077000010c7983 */ /* 0x000ea20000300800 */
[----:B---3--:R-:W-:-:S03]  /*22d10*/  SEL R140, R162, R9, !P1 ;  /* 0x00000009a28c7207 */ /* 0x008fc60004800000 */
[----:B------:R-:W3:Y:S01]  /*22d20*/  LDL.LU R9, [R1+0x76c] ;  /* 0x00076c0001097983 */ /* 0x000ee20000300800 */
[----:B------:R-:W-:-:S05]  /*22d30*/  IMAD.SHL.U32 R3, R3, 0x2, RZ ;  /* 0x0000000203037824 */ /* 0x000fca00078e00ff */
[----:B------:R-:W-:Y:S02]  /*22d40*/  LOP3.LUT R3, R3, 0x407e, RZ, 0xc0, !PT ;  /* 0x0000407e03037812 */ /* 0x000fe400078ec0ff */
[C---:B------:R-:W-:Y:S02]  /*22d50*/  SEL R144, R162.reuse, R31, !P1 ;  /* 0x0000001fa2907207 */ /* 0x040fe40004800000 */
[----:B------:R-:W-:Y:S01]  /*22d60*/  SEL R143, R162, R30, !P1 ;  /* 0x0000001ea28f7207 */ /* 0x000fe20004800000 */
[----:B----4-:R0:W-:Y:S04]  /*22d70*/  STS.U16 [R3+UR4], R11 ;  /* 0x0000000b03007988 */ /* 0x0101e80008000404 */
[----:B0-----:R-:W4:Y:S04]  /*22d80*/  LDL.LU R11, [R1+0x768] ;  /* 0x00076800010b7983 */ /* 0x001f280000300800 */
[----:B------:R-:W4:Y:S04]  /*22d90*/  LDL.LU R38, [R1+0x764] ;  /* 0x0007640001267983 */ /* 0x000f280000300800 */
[----:B------:R-:W4:Y:S04]  /*22da0*/  LDL.LU R37, [R1+0x760] ;  /* 0x0007600001257983 */ /* 0x000f280000300800 */
[----:B------:R-:W4:Y:S04]  /*22db0*/  LDL.LU R36, [R1+0x75c] ;  /* 0x00075c0001247983 */ /* 0x000f280000300800 */
[----:B------:R-:W4:Y:S04]  /*22dc0*/  LDL.LU R35, [R1+0x758] ;  /* 0x0007580001237983 */ /* 0x000f280000300800 */
[----:B------:R-:W4:Y:S04]  /*22dd0*/  LDL.LU R34, [R1+0x754] ;  /* 0x0007540001227983 */ /* 0x000f280000300800 */
[----:B------:R-:W4:Y:S04]  /*22de0*/  LDL.LU R33, [R1+0x750] ;  /* 0x0007500001217983 */ /* 0x000f280000300800 */
[----:B------:R-:W4:Y:S04]  /*22df0*/  LDL.LU R32, [R1+0x74c] ;  /* 0x00074c0001207983 */ /* 0x000f280000300800 */
[----:B------:R0:W-:Y:S04]  /*22e00*/  STS.U16 [R3+UR4+0xc00], R23 ;  /* 0x000c001703007988 */ /* 0x0001e80008000404 */
[----:B------:R-:W4:Y:S04]  /*22e10*/  LDL.LU R31, [R1+0x748] ;  /* 0x00074800011f7983 */ /* 0x000f280000300800 */
[----:B------:R-:W-:Y:S04]  /*22e20*/  STS.U16 [R3+UR4+0x8000], R29 ;  /* 0x0080001d03007988 */ /* 0x000fe80008000404 */
[----:B0-----:R-:W4:Y:S04]  /*22e30*/  LDL.LU R23, [R1+0x744] ;  /* 0x0007440001177983 */ /* 0x001f280000300800 */
[----:B------:R-:W4:Y:S04]  /*22e40*/  LDL.LU R30, [R1+0x740] ;  /* 0x00074000011e7983 */ /* 0x000f280000300800 */
[----:B--2---:R0:W-:Y:S04]  /*22e50*/  STS.U16 [R3+UR4+0x9c00], R10 ;  /* 0x009c000a03007988 */ /* 0x0041e80008000404 */
[----:B0-----:R-:W2:Y:S04]  /*22e60*/  LDL.LU R10, [R1+0x73c] ;  /* 0x00073c00010a7983 */ /* 0x001ea80000300800 */
[----:B------:R-:W2:Y:S04]  /*22e70*/  LDL.LU R29, [R1+0x738] ;  /* 0x00073800011d7983 */ /* 0x000ea80000300800 */
[----:B---3--:R0:W-:Y:S04]  /*22e80*/  STS.U16 [R3+UR4+0xa000], R9 ;  /* 0x00a0000903007988 */ /* 0x0081e80008000404 */
[----:B0-----:R-:W3:Y:S04]  /*22e90*/  LDL.LU R9, [R1+0x734] ;  /* 0x0007340001097983 */ /* 0x001ee80000300800 */
[----:B------:R0:W-:Y:S04]  /*22ea0*/  STS.U16 [R3+UR4+0x400], R28 ;  /* 0x0004001c03007988 */ /* 0x0001e80008000404 */
[----:B------:R1:W-:Y:S04]  /*22eb0*/  STS.U16 [R3+UR4+0x8400], R27 ;  /* 0x0084001b03007988 */ /* 0x0003e80008000404 */
[----:B------:R1:W-:Y:S04]  /*22ec0*/  STS.U16 [R3+UR4+0x800], R25 ;  /* 0x0008001903007988 */ /* 0x0003e80008000404 */
[----:B0-----:R-:W3:Y:S04]  /*22ed0*/  LDL.LU R28, [R1+0x730] ;  /* 0x00073000011c7983 */ /* 0x001ee80000300800 */
[----:B-1----:R-:W3:Y:S04]  /*22ee0*/  LDL.LU R27, [R1+0x72c] ;  /* 0x00072c00011b7983 */ /* 0x002ee80000300800 */
[----:B------:R0:W-:Y:S04]  /*22ef0*/  STS.U16 [R3+UR4+0x8800], R24 ;  /* 0x0088001803007988 */ /* 0x0001e80008000404 */
[----:B------:R-:W3:Y:S04]  /*22f00*/  LDL.LU R25, [R1+0x728] ;  /* 0x0007280001197983 */ /* 0x000ee80000300800 */
[----:B------:R1:W-:Y:S04]  /*22f10*/  STS.U16 [R3+UR4+0x8c00], R22 ;  /* 0x008c001603007988 */ /* 0x0003e80008000404 */
[----:B0-----:R-:W3:Y:S04]  /*22f20*/  LDL.LU R24, [R1+0x724] ;  /* 0x0007240001187983 */ /* 0x001ee80000300800 */
[----:B------:R0:W-:Y:S04]  /*22f30*/  STS.U16 [R3+UR4+0x1000], R21 ;  /* 0x0010001503007988 */ /* 0x0001e80008000404 */
[----:B-1----:R-:W3:Y:S04]  /*22f40*/  LDL.LU R22, [R1+0x720] ;  /* 0x0007200001167983 */ /* 0x002ee80000300800 */
        /* <DEDUP_REMOVED lines=14> */
[----:B----4-:R0:W-:Y:S04]  /*23030*/  STS.U16 [R3+UR4+0x2400], R11 ;  /* 0x0024000b03007988 */ /* 0x0101e80008000404 */
[----:B-1----:R-:W4:Y:S04]  /*23040*/  LDL.LU R12, [R1+0x700] ;  /* 0x00070000010c7983 */ /* 0x002f280000300800 */
[----:B0-----:R-:W4:Y:S04]  /*23050*/  LDL.LU R11, [R1+0x6fc] ;  /* 0x0006fc00010b7983 */ /* 0x001f280000300800 */
[----:B--2---:R0:W-:Y:S04]  /*23060*/  STS.U16 [R3+UR4+0xb800], R10 ;  /* 0x00b8000a03007988 */ /* 0x0041e80008000404 */
[----:B0-----:R-:W2:Y:S04]  /*23070*/  LDL.LU R10, [R1+0x6f8] ;  /* 0x0006f800010a7983 */ /* 0x001ea80000300800 */
[----:B---3--:R0:W-:Y:S04]  /*23080*/  STS.U16 [R3+UR4+0xbc00], R9 ;  /* 0x00bc000903007988 */ /* 0x0081e80008000404 */
[----:B0-----:R-:W3:Y:S04]  /*23090*/  LDL.LU R9, [R1+0x6f4] ;  /* 0x0006f40001097983 */ /* 0x001ee80000300800 */
[----:B------:R0:W-:Y:S01]  /*230a0*/  STS.U16 [R3+UR4+0xa400], R38 ;  /* 0x00a4002603007988 */ /* 0x0001e20008000404 */
[----:B------:R-:W-:-:S03]  /*230b0*/  @!P4 IMAD.MOV R165, RZ, RZ, -R165 ;  /* 0x000000ffffa5c224 */ /* 0x000fc600078e0aa5 */
[----:B------:R1:W-:Y:S01]  /*230c0*/  STS.U16 [R3+UR4+0x2800], R37 ;  /* 0x0028002503007988 */ /* 0x0003e20008000404 */
[----:B------:R-:W-:-:S03]  /*230d0*/  @!P5 IMAD.MOV R164, RZ, RZ, -R164 ;  /* 0x000000ffffa4d224 */ /* 0x000fc600078e0aa4 */
[----:B------:R1:W-:Y:S04]  /*230e0*/  STS.U16 [R3+UR4+0xa800], R36 ;  /* 0x00a8002403007988 */ /* 0x0003e80008000404 */
[----:B0-----:R-:W3:Y:S04]  /*230f0*/  LDL.LU R38, [R1+0x6f0] ;  /* 0x0006f00001267983 */ /* 0x001ee80000300800 */
[----:B-1----:R-:W3:Y:S01]  /*23100*/  LDL.LU R37, [R1+0x6ec] ;  /* 0x0006ec0001257983 */ /* 0x002ee20000300800 */
[----:B------:R-:W-:-:S03]  /*23110*/  @!P6 IMAD.MOV R163, RZ, RZ, -R163 ;  /* 0x000000ffffa3e224 */ /* 0x000fc600078e0aa3 */
[----:B------:R0:W-:Y:S04]  /*23120*/  STS.U16 [R3+UR4+0x2c00], R35 ;  /* 0x002c002303007988 */ /* 0x0001e80008000404 */
[----:B------:R-:W3:Y:S04]  /*23130*/  LDL.LU R36, [R1+0x6e8] ;  /* 0x0006e80001247983 */ /* 0x000ee80000300800 */
[----:B------:R-:W-:Y:S04]  /*23140*/  STS.U16 [R3+UR4+0xac00], R34 ;  /* 0x00ac002203007988 */ /* 0x000fe80008000404 */
[----:B------:R1:W-:Y:S04]  /*23150*/  STS.U16 [R3+UR4+0xb400], R23 ;  /* 0x00b4001703007988 */ /* 0x0003e80008000404 */
[----:B0-----:R-:W3:Y:S04]  /*23160*/  LDL.LU R35, [R1+0x6e4] ;  /* 0x0006e40001237983 */ /* 0x001ee80000300800 */
[----:B------:R0:W-:Y:S01]  /*23170*/  STS.U16 [R3+UR4+0x3000], R33 ;  /* 0x0030002103007988 */ /* 0x0001e20008000404 */
[----:B-1----:R-:W-:-:S03]  /*23180*/  LOP3.LUT R23, R3, 0x10, RZ, 0x3c, !PT ;  /* 0x0000001003177812 */ /* 0x002fc600078e3cff */
[----:B------:R-:W3:Y:S01]  /*23190*/  LDL.LU R34, [R1+0x6e0] ;  /* 0x0006e00001227983 */ /* 0x000ee20000300800 */
[----:B------:R-:W-:-:S03]  /*231a0*/  SEL R131, R162, R165, !P1 ;  /* 0x000000a5a2837207 */ /* 0x000fc60004800000 */
[----:B------:R1:W-:Y:S04]  /*231b0*/  STS.U16 [R3+UR4+0xb000], R32 ;  /* 0x00b0002003007988 */ /* 0x0003e80008000404 */
[----:B0-----:R-:W3:Y:S01]  /*231c0*/  LDL.LU R33, [R1+0x6dc] ;  /* 0x0006dc0001217983 */ /* 0x001ee20000300800 */
[----:B------:R-:W-:-:S03]  /*231d0*/  SEL R158, R162, R158, !P1 ;  /* 0x0000009ea29e7207 */ /* 0x000fc60004800000 */
[----:B------:R0:W-:Y:S01]  /*231e0*/  STS.U16 [R3+UR4+0x3400], R31 ;  /* 0x0034001f03007988 */ /* 0x0001e20008000404 */
[----:B------:R-:W-:-:S03]  /*231f0*/  SEL R26, R162, R26, !P1 ;  /* 0x0000001aa21a7207 */ /* 0x000fc60004800000 */
[----:B-1----:R-:W3:Y:S01]  /*23200*/  LDL.LU R32, [R1+0x6d8] ;  /* 0x0006d80001207983 */ /* 0x002ee20000300800 */
[----:B------:R-:W-:-:S03]  /*23210*/  SEL R157, R162, R157, !P1 ;  /* 0x0000009da29d7207 */ /* 0x000fc60004800000 */
[----:B------:R1:W-:Y:S01]  /*23220*/  STS.U16 [R3+UR4+0x3800], R30 ;  /* 0x0038001e03007988 */ /* 0x0003e20008000404 */
[----:B------:R-:W-:-:S03]  /*23230*/  SEL R156, R162, R156, !P1 ;  /* 0x0000009ca29c7207 */ /* 0x000fc60004800000 */
[----:B0-----:R-:W3:Y:S01]  /*23240*/  LDL.LU R31, [R1+0x6d4] ;  /* 0x0006d400011f7983 */ /* 0x001ee20000300800 */
[C---:B------:R-:W-:Y:S02]  /*23250*/  SEL R155, R162.reuse, R155, !P1 ;  /* 0x0000009ba29b7207 */ /* 0x040fe40004800000 */
[C---:B------:R-:W-:Y:S01]  /*23260*/  SEL R154, R162.reuse, R154, !P1 ;  /* 0x0000009aa29a7207 */ /* 0x040fe20004800000 */
[----:B------:R0:W-:Y:S01]  /*23270*/  STS.U16 [R3+UR4+0x3c00], R29 ;  /* 0x003c001d03007988 */ /* 0x0001e20008000404 */
[C---:B------:R-:W-:Y:S02]  /*23280*/  SEL R139, R162.reuse, R7, !P1 ;  /* 0x00000007a28b7207 */ /* 0x040fe40004800000 */
[C---:B------:R-:W-:Y:S01]  /*23290*/  SEL R138, R162.reuse, R6, !P1 ;  /* 0x00000006a28a7207 */ /* 0x040fe20004800000 */
[----:B-1----:R-:W3:Y:S01]  /*232a0*/  LDL.LU R30, [R1+0x6d0] ;  /* 0x0006d000011e7983 */ /* 0x002ee20000300800 */
[C---:B------:R-:W-:Y:S02]  /*232b0*/  SEL R137, R162.reuse, R5, !P1 ;  /* 0x00000005a2897207 */ /* 0x040fe40004800000 */
[C---:B------:R-:W-:Y:S01]  /*232c0*/  SEL R136, R162.reuse, R4, !P1 ;  /* 0x00000004a2887207 */ /* 0x040fe20004800000 */
[----:B------:R1:W-:Y:S01]  /*232d0*/  STS.U16 [R23+UR4+0x80], R28 ;  /* 0x0000801c17007988 */ /* 0x0003e20008000404 */
[----:B------:R-:W-:-:S02]  /*232e0*/  SEL R165, R162, R164, !P1 ;  /* 0x000000a4a2a57207 */ /* 0x000fc40004800000 */
[----:B------:R-:W-:Y:S01]  /*232f0*/  SEL R162, R162, R163, !P1 ;  /* 0x000000a3a2a27207 */ /* 0x000fe20004800000 */
[----:B0-----:R-:W3:Y:S04]  /*23300*/  LDL.LU R29, [R1+0x6cc] ;  /* 0x0006cc00011d7983 */ /* 0x001ee80000300800 */
[----:B------:R0:W-:Y:S04]  /*23310*/  STS.U16 [R23+UR4+0x8080], R27 ;  /* 0x0080801b17007988 */ /* 0x0001e80008000404 */
[----:B-1----:R-:W3:Y:S04]  /*23320*/  LDL.LU R28, [R1+0xc8] ;  /* 0x0000c800011c7983 */ /* 0x002ee80000300800 */
        /* <DEDUP_REMOVED lines=21> */
[----:B----4-:R1:W-:Y:S04]  /*23480*/  STS.U16 [R23+UR4+0x1880], R12 ;  /* 0x0018800c17007988 */ /* 0x0103e80008000404 */
[----:B0-----:R-:W4:Y:S04]  /*23490*/  LDL.LU R15, [R1+0xd4] ;  /* 0x0000d400010f7983 */ /* 0x001f280000300800 */
[----:B------:R0:W-:Y:S04]  /*234a0*/  STS.U16 [R23+UR4+0x9880], R11 ;  /* 0x0098800b17007988 */ /* 0x0001e80008000404 */
[----:B-1----:R-:W4:Y:S04]  /*234b0*/  LDL.LU R12, [R1+0xd0] ;  /* 0x0000d000010c7983 */ /* 0x002f280000300800 */
[----:B0-----:R-:W4:Y:S04]  /*234c0*/  LDL.LU R11, [R1+0xcc] ;  /* 0x0000cc00010b7983 */ /* 0x001f280000300800 */
[----:B--2---:R0:W-:Y:S04]  /*234d0*/  STS.U16 [R23+UR4+0x1c80], R10 ;  /* 0x001c800a17007988 */ /* 0x0041e80008000404 */
[----:B0-----:R-:W2:Y:S04]  /*234e0*/  LDL.LU R10, [R1+0xb8] ;  /* 0x0000b800010a7983 */ /* 0x001ea80000300800 */
[----:B---3--:R0:W-:Y:S04]  /*234f0*/  STS.U16 [R23+UR4+0x9c80], R9 ;  /* 0x009c800917007988 */ /* 0x0081e80008000404 */
[----:B0-----:R-:W3:Y:S04]  /*23500*/  LDL.LU R9, [R1+0x8c] ;  /* 0x00008c0001097983 */ /* 0x001ee80000300800 */
[----:B------:R-:W3:Y:S04]  /*23510*/  LDL.LU R164, [R1+0x88] ;  /* 0x0000880001a47983 */ /* 0x000ee80000300800 */
        /* <DEDUP_REMOVED lines=24> */
[----:B------:R0:W-:Y:S01]  /*236a0*/  STS.U16 [R23+UR4+0x3880], R27 ;  /* 0x0038801b17007988 */ /* 0x0001e20008000404 */
[----:B-1----:R-:W-:-:S03]  /*236b0*/  LOP3.LUT R163, R3, 0x20, RZ, 0x3c, !PT ;  /* 0x0000002003a37812 */ /* 0x002fc600078e3cff */
[----:B------:R1:W-:Y:S04]  /*236c0*/  STS.U16 [R23+UR4+0xb880], R25 ;  /* 0x00b8801917007988 */ /* 0x0003e80008000404 */
[----:B0-----:R-:W3:Y:S04]  /*236d0*/  LDL.LU R27, [R1+0x1964] ;  /* 0x00196400011b7983 */ /* 0x001ee80000300800 */
[----:B-1----:R-:W3:Y:S04]  /*236e0*/  LDL.LU R25, [R1+0x1960] ;  /* 0x0019600001197983 */ /* 0x002ee80000300800 */
[----:B------:R0:W-:Y:S04]  /*236f0*/  STS.U16 [R23+UR4+0x3c80], R24 ;  /* 0x003c801817007988 */ /* 0x0001e80008000404 */
[----:B------:R1:W-:Y:S04]  /*23700*/  STS.U16 [R23+UR4+0xbc80], R22 ;  /* 0x00bc801617007988 */ /* 0x0003e80008000404 */
[----:B------:R1:W-:Y:S04]  /*23710*/  STS.U16 [R163+UR4+0x100], R21 ;  /* 0x00010015a3007988 */ /* 0x0003e80008000404 */
[----:B0-----:R-:W3:Y:S04]  /*23720*/  LDL.LU R24, [R1+0x195c] ;  /* 0x00195c0001187983 */ /* 0x001ee80000300800 */
[----:B-1----:R-:W3:Y:S04]  /*23730*/  LDL.LU R23, [R1+0x1958] ;  /* 0x0019580001177983 */ /* 0x002ee80000300800 */
[----:B------:R-:W3:Y:S04]  /*23740*/  LDL.LU R22, [R1+0x1954] ;  /* 0x0019540001167983 */ /* 0x000ee80000300800 */
[----:B------:R-:W3:Y:S04]  /*23750*/  LDL.LU R21, [R1+0x1950] ;  /* 0x0019500001157983 */ /* 0x000ee80000300800 */
[----:B------:R0:W-:Y:S04]  /*23760*/  STS.U16 [R163+UR4+0x8100], R20 ;  /* 0x00810014a3007988 */ /* 0x0001e80008000404 */
[----:B------:R1:W-:Y:S04]  /*23770*/  STS.U16 [R163+UR4+0x500], R19 ;  /* 0x00050013a3007988 */ /* 0x0003e80008000404 */
[----:B------:R1:W-:Y:S04]  /*23780*/  STS.U16 [R163+UR4+0x8500], R18 ;  /* 0x00850012a3007988 */ /* 0x0003e80008000404 */
[----:B0-----:R-:W3:Y:S04]  /*23790*/  LDL.LU R20, [R1+0x194c] ;  /* 0x00194c0001147983 */ /* 0x001ee80000300800 */
[----:B-1----:R-:W3:Y:S04]  /*237a0*/  LDL.LU R19, [R1+0x1948] ;  /* 0x0019480001137983 */ /* 0x002ee80000300800 */
[----:B------:R-:W3:Y:S04]  /*237b0*/  LDL.LU R18, [R1+0x1944] ;  /* 0x0019440001127983 */ /* 0x000ee80000300800 */
[----:B------:R0:W-:Y:S04]  /*237c0*/  STS.U16 [R163+UR4+0x900], R17 ;  /* 0x00090011a3007988 */ /* 0x0001e80008000404 */
[----:B------:R1:W-:Y:S04]  /*237d0*/  STS.U16 [R163+UR4+0x8900], R16 ;  /* 0x00890010a3007988 */ /* 0x0003e80008000404 */
[----:B----4-:R4:W-:Y:S04]  /*237e0*/  STS.U16 [R163+UR4+0xd00], R15 ;  /* 0x000d000fa3007988 */ /* 0x0109e80008000404 */
[----:B0-----:R-:W3:Y:S04]  /*237f0*/  LDL.LU R17, [R1+0x1940] ;  /* 0x0019400001117983 */ /* 0x001ee80000300800 */
[----:B-1----:R-:W3:Y:S04]  /*23800*/  LDL.LU R16, [R1+0x193c] ;  /* 0x00193c0001107983 */ /* 0x002ee80000300800 */
[----:B----4-:R-:W4:Y:S04]  /*23810*/  LDL.LU R15, [R1+0x1938] ;  /* 0x00193800010f7983 */ /* 0x010f280000300800 */
[----:B------:R0:W-:Y:S04]  /*23820*/  STS.U16 [R163+UR4+0x8d00], R12 ;  /* 0x008d000ca3007988 */ /* 0x0001e80008000404 */
[----:B------:R1:W-:Y:S04]  /*23830*/  STS.U16 [R163+UR4+0x1100], R11 ;  /* 0x0011000ba3007988 */ /* 0x0003e80008000404 */
[----:B0-----:R-:W4:Y:S04]  /*23840*/  LDL.LU R12, [R1+0x1934] ;  /* 0x00193400010c7983 */ /* 0x001f280000300800 */
[----:B-1----:R-:W4:Y:S04]  /*23850*/  LDL.LU R11, [R1+0x1930] ;  /* 0x00193000010b7983 */ /* 0x002f280000300800 */
[----:B--2---:R0:W-:Y:S04]  /*23860*/  STS.U16 [R163+UR4+0x9100], R10 ;  /* 0x0091000aa3007988 */ /* 0x0041e80008000404 */
[----:B0-----:R-:W2:Y:S04]  /*23870*/  LDL.LU R10, [R1+0x192c] ;  /* 0x00192c00010a7983 */ /* 0x001ea80000300800 */
[----:B---3--:R0:W-:Y:S04]  /*23880*/  STS.U16 [R163+UR4+0x1500], R9 ;  /* 0x00150009a3007988 */ /* 0x0081e80008000404 */
[----:B0-----:R-:W3:Y:S04]  /*23890*/  LDL.LU R9, [R1+0x1928] ;  /* 0x0019280001097983 */ /* 0x001ee80000300800 */
[----:B------:R-:W-:Y:S04]  /*238a0*/  STS.U16 [R163+UR4+0x9500], R164 ;  /* 0x009500a4a3007988 */ /* 0x000fe80008000404 */
[----:B------:R0:W-:Y:S02]  /*238b0*/  STS.U16 [R163+UR4+0x1900], R4 ;  /* 0x00190004a3007988 */ /* 0x0001e40008000404 */
[----:B0-----:R-:W-:-:S02]  /*238c0*/  LOP3.LUT R4, R3, 0x30, RZ, 0x3c, !PT ;  /* 0x0000003003047812 */ /* 0x001fc400078e3cff */
[----:B---3--:R0:W-:Y:S04]  /*238d0*/  STS.U16 [R163+UR4+0x9900], R9 ;  /* 0x00990009a3007988 */ /* 0x0081e80008000404 */
[----:B--2---:R1:W-:Y:S04]  /*238e0*/  STS.U16 [R163+UR4+0x1d00], R10 ;  /* 0x001d000aa3007988 */ /* 0x0043e80008000404 */
[----:B----4-:R2:W-:Y:S04]  /*238f0*/  STS.U16 [R163+UR4+0x9d00], R11 ;  /* 0x009d000ba3007988 */ /* 0x0105e80008000404 */
[----:B0-----:R-:W3:Y:S04]  /*23900*/  LDL.LU R9, [R1+0x1924] ;  /* 0x0019240001097983 */ /* 0x001ee80000300800 */
[----:B------:R0:W-:Y:S04]  /*23910*/  STS.U16 [R163+UR4+0x2100], R12 ;  /* 0x0021000ca3007988 */ /* 0x0001e80008000404 */
[----:B-1----:R-:W4:Y:S04]  /*23920*/  LDL.LU R10, [R1+0x1920] ;  /* 0x00192000010a7983 */ /* 0x002f280000300800 */
[----:B------:R1:W-:Y:S04]  /*23930*/  STS.U16 [R163+UR4+0xa100], R15 ;  /* 0x00a1000fa3007988 */ /* 0x0003e80008000404 */
[----:B--2---:R-:W2:Y:S04]  /*23940*/  LDL.LU R11, [R1+0x191c] ;  /* 0x00191c00010b7983 */ /* 0x004ea80000300800 */
[----:B------:R1:W-:Y:S04]  /*23950*/  STS.U16 [R163+UR4+0x2500], R16 ;  /* 0x00250010a3007988 */ /* 0x0003e80008000404 */
[----:B0-----:R-:W2:Y:S04]  /*23960*/  LDL.LU R12, [R1+0x1918] ;  /* 0x00191800010c7983 */ /* 0x001ea80000300800 */
[----:B------:R0:W-:Y:S04]  /*23970*/  STS.U16 [R163+UR4+0xa500], R17 ;  /* 0x00a50011a3007988 */ /* 0x0001e80008000404 */
[----:B-1----:R-:W2:Y:S04]  /*23980*/  LDL.LU R15, [R1+0x1914] ;  /* 0x00191400010f7983 */ /* 0x002ea80000300800 */
[----:B------:R1:W-:Y:S04]  /*23990*/  STS.U16 [R163+UR4+0x2900], R18 ;  /* 0x00290012a3007988 */ /* 0x0003e80008000404 */
[----:B------:R-:W2:Y:S04]  /*239a0*/  LDL.LU R16, [R1+0x1910] ;  /* 0x0019100001107983 */ /* 0x000ea80000300800 */
        /* <DEDUP_REMOVED lines=56> */
[----:B------:R-:W-:Y:S04]  /*23d30*/  STS.U16 [R4+UR4+0xa180], R159 ;  /* 0x00a1809f04007988 */ /* 0x000fe80008000404 */
[----:B-1----:R-:W2:Y:S04]  /*23d40*/  LDL.LU R46, [R1+0x189c] ;  /* 0x00189c00012e7983 */ /* 0x002ea80000300800 */
[----:B------:R-:W-:Y:S04]  /*23d50*/  STS.U16 [R4+UR4+0x2580], R160 ;  /* 0x002580a004007988 */ /* 0x000fe80008000404 */
[----:B------:R-:W2:Y:S04]  /*23d60*/  LDL.LU R47, [R1+0x1898] ;  /* 0x00189800012f7983 */ /* 0x000ea80000300800 */
[----:B------:R0:W-:Y:S04]  /*23d70*/  STS.U16 [R4+UR4+0xa580], R2 ;  /* 0x00a5800204007988 */ /* 0x0001e80008000404 */
[----:B0-----:R-:W2:Y:S04]  /*23d80*/  LDL.LU R2, [R1+0x1894] ;  /* 0x0018940001027983 */ /* 0x001ea80000300800 */
[----:B------:R-:W-:Y:S04]  /*23d90*/  STS.U16 [R4+UR4+0x2980], R129 ;  /* 0x0029808104007988 */ /* 0x000fe80008000404 */
[----:B------:R-:W-:Y:S04]  /*23da0*/  STS.U16 [R4+UR4+0xa980], R128 ;  /* 0x00a9808004007988 */ /* 0x000fe80008000404 */
[----:B------:R-:W-:Y:S04]  /*23db0*/  STS.U16 [R4+UR4+0x2d80], R127 ;  /* 0x002d807f04007988 */ /* 0x000fe80008000404 */
[----:B------:R-:W-:Y:S01]  /*23dc0*/  STS.U16 [R4+UR4+0xad80], R126 ;  /* 0x00ad807e04007988 */ /* 0x000fe20008000404 */
[----:B------:R-:W-:-:S03]  /*23dd0*/  LOP3.LUT R159, R3, 0x40, RZ, 0x3c, !PT ;  /* 0x00000040039f7812 */ /* 0x000fc600078e3cff */
[----:B------:R-:W-:Y:S04]  /*23de0*/  STS.U16 [R4+UR4+0x3180], R125 ;  /* 0x0031807d04007988 */ /* 0x000fe80008000404 */
[----:B------:R-:W-:Y:S04]  /*23df0*/  STS.U16 [R4+UR4+0xb180], R124 ;  /* 0x00b1807c04007988 */ /* 0x000fe80008000404 */
[----:B------:R-:W-:Y:S04]  /*23e00*/  STS.U16 [R4+UR4+0x3580], R111 ;  /* 0x0035806f04007988 */ /* 0x000fe80008000404 */
[----:B------:R-:W-:Y:S04]  /*23e10*/  STS.U16 [R4+UR4+0xb580], R110 ;  /* 0x00b5806e04007988 */ /* 0x000fe80008000404 */
[----:B------:R-:W-:Y:S04]  /*23e20*/  STS.U16 [R4+UR4+0x3980], R109 ;  /* 0x0039806d04007988 */ /* 0x000fe80008000404 */
[----:B------:R-:W-:Y:S04]  /*23e30*/  STS.U16 [R4+UR4+0xb980], R123 ;  /* 0x00b9807b04007988 */ /* 0x000fe80008000404 */
[----:B------:R-:W-:Y:S04]  /*23e40*/  STS.U16 [R4+UR4+0x3d80], R122 ;  /* 0x003d807a04007988 */ /* 0x000fe80008000404 */
[----:B------:R0:W-:Y:S04]  /*23e50*/  STS.U16 [R4+UR4+0xbd80], R121 ;  /* 0x00bd807904007988 */ /* 0x0001e80008000404 */
[----:B------:R-:W-:Y:S04]  /*23e60*/  STS.U16 [R159+UR4+0x200], R0 ;  /* 0x000200009f007988 */ /* 0x000fe80008000404 */
        /* <DEDUP_REMOVED lines=22> */
[----:B------:R-:W-:Y:S01]  /*23fd0*/  STS.U16 [R159+UR4+0xae00], R82 ;  /* 0x00ae00529f007988 */ /* 0x000fe20008000404 */
[----:B0-----:R-:W-:-:S03]  /*23fe0*/  LOP3.LUT R4, R3, 0x50, RZ, 0x3c, !PT ;  /* 0x0000005003047812 */ /* 0x001fc600078e3cff */
        /* <DEDUP_REMOVED lines=42> */
[----:B------:R1:W-:Y:S04]  /*24290*/  STS.U16 [R77+UR4+0x8300], R59 ;  /* 0x0083003b4d007988 */ /* 0x0003e80008000404 */
[----:B------:R2:W-:Y:S01]  /*242a0*/  STS.U16 [R77+UR4+0x700], R58 ;  /* 0x0007003a4d007988 */ /* 0x0005e20008000404 */
[----:B0-----:R-:W-:-:S03]  /*242b0*/  IMAD R4, R158, UR7, RZ ;  /* 0x000000079e047c24 */ /* 0x001fc6000f8e02ff */
[----:B------:R0:W-:Y:S01]  /*242c0*/  STS.U16 [R77+UR4+0x8700], R57 ;  /* 0x008700394d007988 */ /* 0x0001e20008000404 */
[----:B-1----:R-:W-:-:S03]  /*242d0*/  PRMT R59, RZ, 0x7610, R59 ;  /* 0x00007610ff3b7816 */ /* 0x002fc6000000003b */
[----:B------:R1:W-:Y:S01]  /*242e0*/  STS.U16 [R77+UR4+0xb00], R56 ;  /* 0x000b00384d007988 */ /* 0x0003e20008000404 */
[----:B--2---:R-:W-:-:S03]  /*242f0*/  PRMT R58, RZ, 0x7610, R58 ;  /* 0x00007610ff3a7816 */ /* 0x004fc6000000003a */
[----:B------:R2:W-:Y:S01]  /*24300*/  STS.U16 [R77+UR4+0x8b00], R55 ;  /* 0x008b00374d007988 */ /* 0x0005e20008000404 */
[----:B------:R-:W-:Y:S01]  /*24310*/  IMAD R26, R26, UR10, RZ ;  /* 0x0000000a1a1a7c24 */ /* 0x000fe2000f8e02ff */
[----:B0-----:R-:W-:Y:S02]  /*24320*/  PRMT R57, RZ, 0x7610, R57 ;  /* 0x00007610ff397816 */ /* 0x001fe40000000039 */
[----:B------:R0:W-:Y:S01]  /*24330*/  STS.U16 [R77+UR4+0xf00], R54 ;  /* 0x000f00364d007988 */ /* 0x0001e20008000404 */
[----:B-1----:R-:W-:Y:S01]  /*24340*/  PRMT R56, RZ, 0x7610, R56 ;  /* 0x00007610ff387816 */ /* 0x002fe20000000038 */
[----:B------:R-:W-:Y:S02]  /*24350*/  IMAD R108, R139, UR32, RZ ;  /* 0x000000208b6c7c24 */ /* 0x000fe4000f8e02ff */
[----:B------:R-:W5:Y:S01]  /*24360*/  LDL.LU R0, [R1+0x1890] ;  /* 0x0018900001007983 */ /* 0x000f620000300800 */
[----:B------:R-:W-:Y:S01]  /*24370*/  PRMT R53, RZ, 0x7610, R53 ;  /* 0x00007610ff357816 */ /* 0x000fe20000000035 */
[----:B------:R-:W-:Y:S01]  /*24380*/  IMAD R104, R138, UR33, RZ ;  /* 0x000000218a687c24 */ /* 0x000fe2000f8e02ff */
[----:B--2---:R-:W-:Y:S01]  /*24390*/  PRMT R55, RZ, 0x7610, R55 ;  /* 0x00007610ff377816 */ /* 0x004fe20000000037 */
[----:B------:R-:W-:Y:S01]  /*243a0*/  STL.64 [R1+0x1860], R2 ;  /* 0x0018600201007387 */ /* 0x000fe20000100a00 */
[----:B------:R-:W-:-:S02]  /*243b0*/  PRMT R52, RZ, 0x7610, R52 ;  /* 0x00007610ff347816 */ /* 0x000fc40000000034 */
[----:B0-----:R-:W-:Y:S01]  /*243c0*/  PRMT R54, RZ, 0x7610, R54 ;  /* 0x00007610ff367816 */ /* 0x001fe20000000036 */
[----:B------:R-:W-:Y:S01]  /*243d0*/  STL [R1+0x1868], R77 ;  /* 0x0018684d01007387 */ /* 0x000fe20000100800 */
[----:B------:R-:W-:Y:S02]  /*243e0*/  IMAD R61, R157, UR11, RZ ;  /* 0x0000000b9d3d7c24 */ /* 0x000fe4000f8e02ff */
[----:B------:R-:W-:Y:S01]  /*243f0*/  IMAD R116, R141, UR30, RZ ;  /* 0x0000001e8d747c24 */ /* 0x000fe2000f8e02ff */
[----:B------:R-:W-:Y:S01]  /*24400*/  STL.64 [R1+0x1870], R58 ;  /* 0x0018703a01007387 */ /* 0x000fe20000100a00 */
[----:B------:R-:W-:Y:S02]  /*24410*/  IMAD R112, R140, UR31, RZ ;  /* 0x0000001f8c707c24 */ /* 0x000fe4000f8e02ff */
[----:B------:R-:W-:Y:S01]  /*24420*/  IMAD.WIDE R138, R4, 0x2, R134 ;  /* 0x00000002048a7825 */ /* 0x000fe200078e0286 */
[----:B------:R-:W-:Y:S03]  /*24430*/  STL.64 [R1+0x1878], R56 ;  /* 0x0018783801007387 */ /* 0x000fe60000100a00 */
[----:B------:R-:W-:-:S02]  /*24440*/  IMAD R124, R143, UR28, RZ ;  /* 0x0000001c8f7c7c24 */ /* 0x000fc4000f8e02ff */
[----:B------:R-:W-:Y:S02]  /*24450*/  IMAD R120, R142, UR29, RZ ;  /* 0x0000001d8e787c24 */ /* 0x000fe4000f8e02ff */
[----:B------:R-:W-:Y:S01]  /*24460*/  IMAD.WIDE R140, R4, 0x2, R132 ;  /* 0x00000002048c7825 */ /* 0x000fe200078e0284 */
[----:B------:R-:W-:Y:S03]  /*24470*/  STL.64 [R1+0x1880], R54 ;  /* 0x0018803601007387 */ /* 0x000fe60000100a00 */
[----:B------:R-:W-:Y:S02]  /*24480*/  IMAD R164, R145, UR26, RZ ;  /* 0x0000001a91a47c24 */ /* 0x000fe4000f8e02ff */
[----:B------:R-:W-:Y:S02]  /*24490*/  IMAD R128, R144, UR27, RZ ;  /* 0x0000001b90807c24 */ /* 0x000fe4000f8e02ff */
[----:B------:R-:W-:Y:S01]  /*244a0*/  IMAD.WIDE R142, R26, 0x2, R134 ;  /* 0x000000021a8e7825 */ /* 0x000fe200078e0286 */
[----:B------:R0:W-:Y:S03]  /*244b0*/  STL.64 [R1+0x1888], R52 ;  /* 0x0018883401007387 */ /* 0x0001e60000100a00 */
[----:B------:R-:W-:-:S02]  /*244c0*/  IMAD R62, R156, UR12, RZ ;  /* 0x0000000c9c3e7c24 */ /* 0x000fc4000f8e02ff */
[----:B------:R-:W-:Y:S02]  /*244d0*/  IMAD R71, R147, UR24, RZ ;  /* 0x0000001893477c24 */ /* 0x000fe4000f8e02ff */
[----:B------:R-:W-:Y:S02]  /*244e0*/  IMAD R72, R146, UR25, RZ ;  /* 0x0000001992487c24 */ /* 0x000fe4000f8e02ff */
[----:B------:R-:W-:Y:S01]  /*244f0*/  IMAD.WIDE R144, R26, 0x2, R132 ;  /* 0x000000021a907825 */ /* 0x000fe200078e0284 */
[----:B------:R-:W-:Y:S03]  /*24500*/  STL.64 [R1+0xe8], R138 ;  /* 0x0000e88a01007387 */ /* 0x000fe60000100a00 */
[----:B------:R-:W-:Y:S02]  /*24510*/  IMAD R63, R155, UR14, RZ ;  /* 0x0000000e9b3f7c24 */ /* 0x000fe4000f8e02ff */
[----:B------:R-:W-:Y:S01]  /*24520*/  IMAD.WIDE R146, R61, 0x2, R134 ;  /* 0x000000023d927825 */ /* 0x000fe200078e0286 */
[----:B------:R-:W-:Y:S03]  /*24530*/  STL.64 [R1+0xe0], R140 ;  /* 0x0000e08c01007387 */ /* 0x000fe60000100a00 */
[----:B------:R-:W-:-:S02]  /*24540*/  IMAD R69, R149, UR22, RZ ;  /* 0x0000001695457c24 */ /* 0x000fc4000f8e02ff */
[----:B------:R-:W-:Y:S02]  /*24550*/  IMAD R70, R148, UR23, RZ ;  /* 0x0000001794467c24 */ /* 0x000fe4000f8e02ff */
[--C-:B0-----:R-:W-:Y:S01]  /*24560*/  IMAD.WIDE R52, R161, 0x2, R132.reuse ;  /* 0x00000002a1347825 */ /* 0x101fe200078e0284 */
[----:B------:R-:W-:Y:S03]  /*24570*/  STL.64 [R1+0xd8], R142 ;  /* 0x0000d88e01007387 */ /* 0x000fe60000100a00 */
[----:B------:R-:W-:Y:S02]  /*24580*/  IMAD R67, R151, UR18, RZ ;  /* 0x0000001297437c24 */ /* 0x000fe4000f8e02ff */
[----:B------:R-:W-:Y:S02]  /*24590*/  IMAD R68, R150, UR19, RZ ;  /* 0x0000001396447c24 */ /* 0x000fe4000f8e02ff */
[----:B------:R-:W-:Y:S01]  /*245a0*/  IMAD.WIDE R148, R61, 0x2, R132 ;  /* 0x000000023d947825 */ /* 0x000fe200078e0284 */
[----:B------:R-:W-:Y:S03]  /*245b0*/  STL.64 [R1+0xd0], R144 ;  /* 0x0000d09001007387 */ /* 0x000fe60000100a00 */
[----:B------:R-:W-:-:S02]  /*245c0*/  IMAD R64, R154, UR15, RZ ;  /* 0x0000000f9a407c24 */ /* 0x000fc4000f8e02ff */
[--C-:B------:R-:W-:Y:S01]  /*245d0*/  IMAD.WIDE R150, R62, 0x2, R134.reuse ;  /* 0x000000023e967825 */ /* 0x100fe200078e0286 */
[----:B------:R-:W-:Y:S03]  /*245e0*/  STL.64 [R1+0xc8], R146 ;  /* 0x0000c89201007387 */ /* 0x000fe60000100a00 */
[----:B------:R-:W-:Y:S02]  /*245f0*/  IMAD R65, R153, UR16, RZ ;  /* 0x0000001099417c24 */ /* 0x000fe4000f8e02ff */
[----:B------:R-:W-:Y:S02]  /*24600*/  IMAD R66, R152, UR17, RZ ;  /* 0x0000001198427c24 */ /* 0x000fe4000f8e02ff */
[C---:B------:R-:W-:Y:S01]  /*24610*/  IMAD.WIDE R74, R63.reuse, 0x2, R134 ;  /* 0x000000023f4a7825 */ /* 0x040fe200078e0286 */
[----:B------:R-:W-:Y:S03]  /*24620*/  STL.64 [R1+0xb8], R52 ;  /* 0x0000b83401007387 */ /* 0x000fe60000100a00 */
[--C-:B------:R-:W-:Y:S01]  /*24630*/  IMAD.WIDE R152, R62, 0x2, R132.reuse ;  /* 0x000000023e987825 */ /* 0x100fe200078e0284 */
[----:B------:R-:W-:Y:S03]  /*24640*/  STL.64 [R1+0xc0], R148 ;  /* 0x0000c09401007387 */ /* 0x000fe60000100a00 */
[----:B------:R-:W-:Y:S01]  /*24650*/  IMAD.WIDE R54, R63, 0x2, R132 ;  /* 0x000000023f367825 */ /* 0x000fe200078e0284 */
[----:B------:R-:W-:Y:S03]  /*24660*/  STL.64 [R1+0xb0], R150 ;  /* 0x0000b09601007387 */ /* 0x000fe60000100a00 */
[C-C-:B------:R-:W-:Y:S01]  /*24670*/  IMAD.WIDE R154, R64.reuse, 0x2, R134.reuse ;  /* 0x00000002409a7825 */ /* 0x140fe200078e0286 */
[----:B------:R0:W-:Y:S03]  /*24680*/  STL.64 [R1+0xa0], R74 ;  /* 0x0000a04a01007387 */ /* 0x0001e60000100a00 */
[C---:B------:R-:W-:Y:S01]  /*24690*/  IMAD.WIDE R56, R65.reuse, 0x2, R134 ;  /* 0x0000000241387825 */ /* 0x040fe200078e0286 */
[----:B------:R-:W-:Y:S03]  /*246a0*/  STL.64 [R1+0xa8], R152 ;  /* 0x0000a89801007387 */ /* 0x000fe60000100a00 */
[--C-:B------:R-:W-:Y:S01]  /*246b0*/  IMAD.WIDE R156, R64, 0x2, R132.reuse ;  /* 0x00000002409c7825 */ /* 0x100fe200078e0284 */
[----:B------:R1:W-:Y:S03]  /*246c0*/  STL.64 [R1+0x98], R54 ;  /* 0x0000983601007387 */ /* 0x0003e60000100a00 */
        /* <DEDUP_REMOVED lines=10> */
[----:B------:R-:W-:-:S02]  /*24770*/  IMAD R92, R131, UR36, RZ ;  /* 0x00000024835c7c24 */ /* 0x000fc4000f8e02ff */
[----:B------:R-:W-:Y:S02]  /*24780*/  IMAD R73, R130, UR39, RZ ;  /* 0x0000002782497c24 */ /* 0x000fe4000f8e02ff */
        /* <DEDUP_REMOVED lines=10> */
[C-C-:B------:R-:W-:Y:S01]  /*24830*/  IMAD.WIDE R82, R70.reuse, 0x2, R134.reuse ;  /* 0x0000000246527825 */ /* 0x140fe200078e0286 */
[----:B------:R-:W-:Y:S03]  /*24840*/  STL.64 [R1+0x40], R130 ;  /* 0x0000408201007387 */ /* 0x000fe60000100a00 */
[----:B------:R-:W-:Y:S01]  /*24850*/  IMAD.WIDE R68, R71, 0x2, R134 ;  /* 0x0000000247447825 */ /* 0x000fe200078e0286 */
[----:B------:R-:W-:Y:S03]  /*24860*/  STL.64 [R1+0x48], R62 ;  /* 0x0000483e01007387 */ /* 0x000fe60000100a00 */
[----:B------:R-:W-:Y:S01]  /*24870*/  IMAD.WIDE R80, R70, 0x2, R132 ;  /* 0x0000000246507825 */ /* 0x000fe200078e0284 */
[----:B------:R-:W-:Y:S01]  /*24880*/  STL.64 [R1+0x38], R136 ;  /* 0x0000388801007387 */ /* 0x000fe20000100a00 */
[----:B------:R-:W-:-:S02]  /*24890*/  PRMT R25, RZ, 0x7610, R25 ;  /* 0x00007610ff197816 */ /* 0x000fc40000000019 */
[----:B------:R-:W-:Y:S01]  /*248a0*/  IMAD.WIDE R66, R71, 0x2, R132 ;  /* 0x0000000247427825 */ /* 0x000fe200078e0284 */
[----:B------:R-:W-:Y:S01]  /*248b0*/  STL.64 [R1+0x30], R82 ;  /* 0x0000305201007387 */ /* 0x000fe20000100a00 */
[----:B------:R-:W-:Y:S02]  /*248c0*/  PRMT R23, RZ, 0x7610, R23 ;  /* 0x00007610ff177816 */ /* 0x000fe40000000017 */
[----:B------:R-:W-:Y:S01]  /*248d0*/  IMAD.WIDE R78, R72, 0x2, R134 ;  /* 0x00000002484e7825 */ /* 0x000fe200078e0286 */
[----:B------:R-:W-:Y:S01]  /*248e0*/  STL.64 [R1+0x20], R68 ;  /* 0x0000204401007387 */ /* 0x000fe20000100a00 */
[----:B------:R-:W-:Y:S02]  /*248f0*/  PRMT R22, RZ, 0x7610, R22 ;  /* 0x00007610ff167816 */ /* 0x000fe40000000016 */
[----:B------:R-:W-:Y:S01]  /*24900*/  IMAD.MOV.U32 R70, RZ, RZ, R74 ;  /* 0x000000ffff467224 */ /* 0x000fe200078e004a */
[----:B------:R-:W-:Y:S01]  /*24910*/  PRMT R21, RZ, 0x7610, R21 ;  /* 0x00007610ff157816 */ /* 0x000fe20000000015 */
[----:B------:R-:W-:-:S02]  /*24920*/  IMAD.MOV.U32 R71, RZ, RZ, R75 ;  /* 0x000000ffff477224 */ /* 0x000fc400078e004b */
[----:B------:R-:W-:Y:S01]  /*24930*/  IMAD.WIDE R86, R164, 0x2, R134 ;  /* 0x00000002a4567825 */ /* 0x000fe200078e0286 */
[----:B------:R-:W-:Y:S03]  /*24940*/  STL.64 [R1+0x28], R80 ;  /* 0x0000285001007387 */ /* 0x000fe60000100a00 */
[----:B0-----:R-:W-:Y:S01]  /*24950*/  IMAD.WIDE R74, R72, 0x2, R132 ;  /* 0x00000002484a7825 */ /* 0x001fe200078e0284 */
[----:B------:R-:W-:Y:S04]  /*24960*/  STL.64 [R1+0x18], R66 ;  /* 0x0000184201007387 */ /* 0x000fe80000100a00 */
[----:B------:R-:W-:Y:S04]  /*24970*/  STL.64 [R1+0x10], R78 ;  /* 0x0000104e01007387 */ /* 0x000fe80000100a00 */
[----:B------:R0:W-:Y:S04]  /*24980*/  STL.64 [R1], R86 ;  /* 0x0000005601007387 */ /* 0x0001e80000100a00 */
[----:B------:R-:W-:Y:S04]  /*24990*/  STL.64 [R1+0x8], R74 ;  /* 0x0000084a01007387 */ /* 0x000fe80000100a00 */
[----:B------:R-:W3:Y:S04]  /*249a0*/  @P3 LDG.E.U16 R25, desc[UR20][R52.64] ;  /* 0x0000001434193981 */ /* 0x000ee8000c1e1500 */
[----:B------:R-:W3:Y:S04]  /*249b0*/  @P3 LDG.E.U16 R23, desc[UR20][R54.64] ;  /* 0x0000001436173981 */ /* 0x000ee8000c1e1500 */
[----:B------:R-:W3:Y:S04]  /*249c0*/  @P2 LDG.E.U16 R22, desc[UR20][R56.64] ;  /* 0x0000001438162981 */ /* 0x000ee8000c1e1500 */
[----:B------:R-:W3:Y:S04]  /*249d0*/  LDL.LU.64 R52, [R1+0x1888] ;  /* 0x0018880001347983 */ /* 0x000ee80000300a00 */
[----:B-1----:R-:W3:Y:S04]  /*249e0*/  LDL.LU.64 R54, [R1+0x1880] ;  /* 0x0018800001367983 */ /* 0x002ee80000300a00 */
[----:B--2---:R-:W2:Y:S04]  /*249f0*/  LDL.LU.64 R56, [R1+0x1878] ;  /* 0x0018780001387983 */ /* 0x004ea80000300a00 */
[----:B------:R-:W2:Y:S04]  /*24a00*/  @P3 LDG.E.U16 R21, desc[UR20][R58.64] ;  /* 0x000000143a153981 */ /* 0x000ea8000c1e1500 */
[----:B------:R-:W2:Y:S01]  /*24a10*/  LDL.LU.64 R58, [R1+0x1870] ;  /* 0x00187000013a7983 */ /* 0x000ea20000300a00 */
[----:B------:R-:W-:-:S02]  /*24a20*/  PRMT R20, RZ, 0x7610, R20 ;  /* 0x00007610ff147816 */ /* 0x000fc40000000014 */
[----:B------:R-:W-:Y:S02]  /*24a30*/  PRMT R24, RZ, 0x7610, R24 ;  /* 0x00007610ff187816 */ /* 0x000fe40000000018 */
[----:B------:R-:W-:Y:S02]  /*24a40*/  PRMT R19, RZ, 0x7610, R19 ;  /* 0x00007610ff137816 */ /* 0x000fe40000000013 */
[----:B------:R-:W2:Y:S01]  /*24a50*/  @P2 LDG.E.U16 R20, desc[UR20][R76.64] ;  /* 0x000000144c142981 */ /* 0x000ea2000c1e1500 */
[----:B------:R-:W-:Y:S02]  /*24a60*/  PRMT R18, RZ, 0x7610, R18 ;  /* 0x00007610ff127816 */ /* 0x000fe40000000012 */
[----:B------:R-:W-:Y:S01]  /*24a70*/  PRMT R17, RZ, 0x7610, R17 ;  /* 0x00007610ff117816 */ /* 0x000fe20000000011 */
[----:B------:R-:W2:Y:S01]  /*24a80*/  @P2 LDG.E.U16 R24, desc[UR20][R70.64] ;  /* 0x0000001446182981 */ /* 0x000ea2000c1e1500 */
[----:B------:R-:W-:Y:S02]  /*24a90*/  PRMT R16, RZ, 0x7610, R16 ;  /* 0x00007610ff107816 */ /* 0x000fe40000000010 */
[----:B------:R-:W-:Y:S01]  /*24aa0*/  PRMT R15, RZ, 0x7610, R15 ;  /* 0x00007610ff0f7816 */ /* 0x000fe2000000000f */
[----:B------:R-:W-:Y:S01]  /*24ab0*/  IMAD R84, R165, UR37, RZ ;  /* 0x00000025a5547c24 */ /* 0x000fe2000f8e02ff */
[----:B------:R-:W-:Y:S01]  /*24ac0*/  PRMT R14, RZ, 0x7610, R14 ;  /* 0x00007610ff0e7816 */ /* 0x000fe2000000000e */
[----:B------:R-:W2:Y:S01]  /*24ad0*/  LDL.LU R77, [R1+0x1868] ;  /* 0x00186800014d7983 */ /* 0x000ea20000300800 */
[----:B------:R-:W-:Y:S01]  /*24ae0*/  PRMT R13, RZ, 0x7610, R13 ;  /* 0x00007610ff0d7816 */ /* 0x000fe2000000000d */
[----:B------:R-:W-:Y:S01]  /*24af0*/  IMAD.WIDE R164, R164, 0x2, R132 ;  /* 0x00000002a4a47825 */ /* 0x000fe200078e0284 */
[----:B------:R-:W-:Y:S01]  /*24b00*/  PRMT R12, RZ, 0x7610, R12 ;  /* 0x00007610ff0c7816 */ /* 0x000fe2000000000c */
[----:B------:R-:W2:Y:S01]  /*24b10*/  @P3 LDG.E.U16 R19, desc[UR20][R2.64] ;  /* 0x0000001402133981 */ /* 0x000ea2000c1e1500 */
[----:B------:R-:W-:Y:S01]  /*24b20*/  PRMT R11, RZ, 0x7610, R11 ;  /* 0x00007610ff0b7816 */ /* 0x000fe2000000000b */
[----:B------:R-:W-:-:S02]  /*24b30*/  IMAD.WIDE R126, R124, 0x2, R134 ;  /* 0x000000027c7e7825 */ /* 0x000fc400078e0286 */
[----:B------:R-:W2:Y:S01]  /*24b40*/  @P2 LDG.E.U16 R18, desc[UR20][R130.64] ;  /* 0x0000001482122981 */ /* 0x000ea2000c1e1500 */
[----:B----4-:R-:W-:Y:S01]  /*24b50*/  PRMT R10, RZ, 0x7610, R10 ;  /* 0x00007610ff0a7816 */ /* 0x010fe2000000000a */
[----:B------:R-:W-:Y:S02]  /*24b60*/  IMAD.WIDE R124, R124, 0x2, R132 ;  /* 0x000000027c7c7825 */ /* 0x000fe400078e0284 */
[----:B------:R-:W4:Y:S01]  /*24b70*/  @P3 LDG.E.U16 R17, desc[UR20][R136.64] ;  /* 0x0000001488113981 */ /* 0x000f22000c1e1500 */
[----:B---3--:R-:W-:Y:S01]  /*24b80*/  PRMT R9, RZ, 0x7610, R9 ;  /* 0x00007610ff097816 */ /* 0x008fe20000000009 */
[C---:B------:R-:W-:Y:S02]  /*24b90*/  IMAD.WIDE R118, R116.reuse, 0x2, R134 ;  /* 0x0000000274767825 */ /* 0x040fe400078e0286 */
[----:B------:R-:W3:Y:S01]  /*24ba0*/  @P2 LDG.E.U16 R16, desc[UR20][R68.64] ;  /* 0x0000001444102981 */ /* 0x000ee2000c1e1500 */
[----:B------:R-:W-:Y:S01]  /*24bb0*/  PRMT R8, RZ, 0x7610, R8 ;  /* 0x00007610ff087816 */ /* 0x000fe20000000008 */
[----:B------:R-:W-:-:S02]  /*24bc0*/  IMAD.WIDE R116, R116, 0x2, R132 ;  /* 0x0000000274747825 */ /* 0x000fc400078e0284 */
[----:B------:R-:W3:Y:S01]  /*24bd0*/  @P3 LDG.E.U16 R15, desc[UR20][R66.64] ;  /* 0x00000014420f3981 */ /* 0x000ee2000c1e1500 */
[----:B------:R-:W-:Y:S01]  /*24be0*/  PRMT R7, RZ, 0x7610, R7 ;  /* 0x00007610ff077816 */ /* 0x000fe20000000007 */
[C---:B------:R-:W-:Y:S02]  /*24bf0*/  IMAD.WIDE R110, R108.reuse, 0x2, R134 ;  /* 0x000000026c6e7825 */ /* 0x040fe400078e0286 */
[----:B------:R0:W3:Y:S01]  /*24c00*/  @P2 LDG.E.U16 R14, desc[UR20][R86.64] ;  /* 0x00000014560e2981 */ /* 0x0000e2000c1e1500 */
[----:B------:R-:W-:Y:S01]  /*24c10*/  PRMT R6, RZ, 0x7610, R6 ;  /* 0x00007610ff067816 */ /* 0x000fe20000000006 */
[----:B------:R-:W-:Y:S02]  /*24c20*/  IMAD.WIDE R108, R108, 0x2, R132 ;  /* 0x000000026c6c7825 */ /* 0x000fe400078e0284 */
[----:B------:R-:W3:Y:S01]  /*24c30*/  @P3 LDG.E.U16 R13, desc[UR20][R164.64] ;  /* 0x00000014a40d3981 */ /* 0x000ee2000c1e1500 */
[----:B------:R-:W-:Y:S01]  /*24c40*/  PRMT R5, RZ, 0x7610, R5 ;  /* 0x00007610ff057816 */ /* 0x000fe20000000005 */
[----:B------:R-:W-:-:S02]  /*24c50*/  IMAD R88, R162, UR38, RZ ;  /* 0x00000026a2587c24 */ /* 0x000fc4000f8e02ff */
[----:B------:R-:W3:Y:S01]  /*24c60*/  @P2 LDG.E.U16 R12, desc[UR20][R126.64] ;  /* 0x000000147e0c2981 */ /* 0x000ee2000c1e1500 */
[C---:B------:R-:W-:Y:S01]  /*24c70*/  IMAD.WIDE R102, R100.reuse, 0x2, R134 ;  /* 0x0000000264667825 */ /* 0x040fe200078e0286 */
[----:B------:R-:W-:Y:S02]  /*24c80*/  PRMT R32, RZ, 0x7610, R32 ;  /* 0x00007610ff207816 */ /* 0x000fe40000000020 */
[----:B------:R-:W3:Y:S01]  /*24c90*/  @P3 LDG.E.U16 R11, desc[UR20][R124.64] ;  /* 0x000000147c0b3981 */ /* 0x000ee2000c1e1500 */
[----:B------:R-:W-:Y:S01]  /*24ca0*/  IMAD.WIDE R100, R100, 0x2, R132 ;  /* 0x0000000264647825 */ /* 0x000fe200078e0284 */
[----:B------:R-:W-:Y:S02]  /*24cb0*/  PRMT R31, RZ, 0x7610, R31 ;  /* 0x00007610ff1f7816 */ /* 0x000fe4000000001f */
[----:B------:R-:W3:Y:S01]  /*24cc0*/  @P2 LDG.E.U16 R10, desc[UR20][R118.64] ;  /* 0x00000014760a2981 */ /* 0x000ee2000c1e1500 */
[----:B------:R-:W-:Y:S01]  /*24cd0*/  IMAD.WIDE R94, R92, 0x2, R134 ;  /* 0x000000025c5e7825 */ /* 0x000fe200078e0286 */
[----:B------:R-:W-:-:S02]  /*24ce0*/  PRMT R28, RZ, 0x7610, R28 ;  /* 0x00007610ff1c7816 */ /* 0x000fc4000000001c */
[----:B------:R-:W3:Y:S01]  /*24cf0*/  @P3 LDG.E.U16 R9, desc[UR20][R116.64] ;  /* 0x0000001474093981 */ /* 0x000ee2000c1e1500 */
[----:B------:R-:W-:Y:S01]  /*24d00*/  IMAD.WIDE R92, R92, 0x2, R132 ;  /* 0x000000025c5c7825 */ /* 0x000fe200078e0284 */
[----:B------:R-:W-:Y:S02]  /*24d10*/  PRMT R27, RZ, 0x7610, R27 ;  /* 0x00007610ff1b7816 */ /* 0x000fe4000000001b */
[----:B------:R-:W3:Y:S01]  /*24d20*/  @P2 LDG.E.U16 R8, desc[UR20][R110.64] ;  /* 0x000000146e082981 */ /* 0x000ee2000c1e1500 */
[C---:B------:R-:W-:Y:S01]  /*24d30*/  IMAD.WIDE R90, R88.reuse, 0x2, R134 ;  /* 0x00000002585a7825 */ /* 0x040fe200078e0286 */
[----:B------:R-:W-:Y:S02]  /*24d40*/  PRMT R60, RZ, 0x7610, R60 ;  /* 0x00007610ff3c7816 */ /* 0x000fe4000000003c */
[----:B------:R-:W3:Y:S01]  /*24d50*/  @P3 LDG.E.U16 R7, desc[UR20][R108.64] ;  /* 0x000000146c073981 */ /* 0x000ee2000c1e1500 */
[----:B------:R-:W-:-:S03]  /*24d60*/  IMAD.WIDE R88, R88, 0x2, R132 ;  /* 0x0000000258587825 */ /* 0x000fc600078e0284 */
[----:B------:R-:W3:Y:S04]  /*24d70*/  @P2 LDG.E.U16 R6, desc[UR20][R102.64] ;  /* 0x0000001466062981 */ /* 0x000ee8000c1e1500 */
[----:B------:R-:W3:Y:S04]  /*24d80*/  LDL.LU.64 R2, [R1+0x1860] ;  /* 0x0018600001027983 */ /* 0x000ee80000300a00 */
[----:B------:R-:W3:Y:S04]  /*24d90*/  @P3 LDG.E.U16 R5, desc[UR20][R100.64] ;  /* 0x0000001464053981 */ /* 0x000ee8000c1e1500 */
[----:B------:R-:W3:Y:S04]  /*24da0*/  @P2 LDG.E.U16 R32, desc[UR20][R94.64] ;  /* 0x000000145e202981 */ /* 0x000ee8000c1e1500 */
[----:B------:R-:W3:Y:S04]  /*24db0*/  @P3 LDG.E.U16 R31, desc[UR20][R92.64] ;  /* 0x000000145c1f3981 */ /* 0x000ee8000c1e1500 */
[----:B------:R-:W3:Y:S04]  /*24dc0*/  @P2 LDG.E.U16 R28, desc[UR20][R90.64] ;  /* 0x000000145a1c2981 */ /* 0x000ee8000c1e1500 */
[----:B------:R-:W3:Y:S01]  /*24dd0*/  @P3 LDG.E.U16 R27, desc[UR20][R88.64] ;  /* 0x00000014581b3981 */ /* 0x000ee2000c1e1500 */
[----:B------:R-:W-:-:S03]  /*24de0*/  PRMT R51, RZ, 0x7610, R51 ;  /* 0x00007610ff337816 */ /* 0x000fc60000000033 */
[----:B------:R-:W3:Y:S01]  /*24df0*/  @P2 LDG.E.U16 R60, desc[UR20][R138.64] ;  /* 0x000000148a3c2981 */ /* 0x000ee2000c1e1500 */
[----:B------:R-:W-:Y:S02]  /*24e00*/  PRMT R50, RZ, 0x7610, R50 ;  /* 0x00007610ff327816 */ /* 0x000fe40000000032 */
[----:B------:R-:W-:Y:S01]  /*24e10*/  PRMT R49, RZ, 0x7610, R49 ;  /* 0x00007610ff317816 */ /* 0x000fe20000000031 */
[----:B------:R-:W3:Y:S01]  /*24e20*/  @P3 LDG.E.U16 R51, desc[UR20][R156.64] ;  /* 0x000000149c333981 */ /* 0x000ee2000c1e1500 */
[----:B------:R-:W-:Y:S02]  /*24e30*/  PRMT R48, RZ, 0x7610, R48 ;  /* 0x00007610ff307816 */ /* 0x000fe40000000030 */
[----:B------:R-:W-:Y:S01]  /*24e40*/  PRMT R47, RZ, 0x7610, R47 ;  /* 0x00007610ff2f7816 */ /* 0x000fe2000000002f */
[----:B------:R-:W3:Y:S01]  /*24e50*/  @P2 LDG.E.U16 R50, desc[UR20][R158.64] ;  /* 0x000000149e322981 */ /* 0x000ee2000c1e1500 */
[----:B------:R-:W-:Y:S02]  /*24e60*/  PRMT R46, RZ, 0x7610, R46 ;  /* 0x00007610ff2e7816 */ /* 0x000fe4000000002e */
[----:B------:R-:W-:Y:S01]  /*24e70*/  PRMT R45, RZ, 0x7610, R45 ;  /* 0x00007610ff2d7816 */ /* 0x000fe2000000002d */
[----:B------:R-:W3:Y:S01]  /*24e80*/  @P3 LDG.E.U16 R49, desc[UR20][R160.64] ;  /* 0x00000014a0313981 */ /* 0x000ee2000c1e1500 */
[----:B------:R-:W-:-:S02]  /*24e90*/  PRMT R44, RZ, 0x7610, R44 ;  /* 0x00007610ff2c7816 */ /* 0x000fc4000000002c */
[----:B------:R-:W-:Y:S01]  /*24ea0*/  PRMT R43, RZ, 0x7610, R43 ;  /* 0x00007610ff2b7816 */ /* 0x000fe2000000002b */
[----:B------:R-:W3:Y:S01]  /*24eb0*/  @P2 LDG.E.U16 R48, desc[UR20][R64.64] ;  /* 0x0000001440302981 */ /* 0x000ee2000c1e1500 */
[----:B------:R-:W-:Y:S01]  /*24ec0*/  PRMT R42, RZ, 0x7610, R42 ;  /* 0x00007610ff2a7816 */ /* 0x000fe2000000002a */
[C---:B------:R-:W-:Y:S01]  /*24ed0*/  IMAD.WIDE R162, R128.reuse, 0x2, R134 ;  /* 0x0000000280a27825 */ /* 0x040fe200078e0286 */
[----:B------:R-:W-:Y:S01]  /*24ee0*/  PRMT R41, RZ, 0x7610, R41 ;  /* 0x00007610ff297816 */ /* 0x000fe20000000029 */
[----:B------:R-:W3:Y:S01]  /*24ef0*/  @P3 LDG.E.U16 R47, desc[UR20][R62.64] ;  /* 0x000000143e2f3981 */ /* 0x000ee2000c1e1500 */
[----:B------:R-:W-:Y:S01]  /*24f00*/  PRMT R40, RZ, 0x7610, R40 ;  /* 0x00007610ff287816 */ /* 0x000fe20000000028 */
[----:B------:R-:W-:Y:S01]  /*24f10*/  IMAD.WIDE R128, R128, 0x2, R132 ;  /* 0x0000000280807825 */ /* 0x000fe200078e0284 */
[----:B------:R-:W-:Y:S01]  /*24f20*/  PRMT R39, RZ, 0x7610, R39 ;  /* 0x00007610ff277816 */ /* 0x000fe20000000027 */
[----:B------:R1:W3:Y:S01]  /*24f30*/  @P2 LDG.E.U16 R46, desc[UR20][R82.64] ;  /* 0x00000014522e2981 */ /* 0x0002e2000c1e1500 */
[----:B------:R-:W-:Y:S01]  /*24f40*/  PRMT R38, RZ, 0x7610, R38 ;  /* 0x00007610ff267816 */ /* 0x000fe20000000026 */
[----:B------:R-:W-:-:S02]  /*24f50*/  IMAD.WIDE R122, R120, 0x2, R134 ;  /* 0x00000002787a7825 */ /* 0x000fc400078e0286 */
[----:B------:R-:W3:Y:S01]  /*24f60*/  @P3 LDG.E.U16 R45, desc[UR20][R80.64] ;  /* 0x00000014502d3981 */ /* 0x000ee2000c1e1500 */
[----:B------:R-:W-:Y:S01]  /*24f70*/  PRMT R37, RZ, 0x7610, R37 ;  /* 0x00007610ff257816 */ /* 0x000fe20000000025 */
[----:B------:R-:W-:Y:S02]  /*24f80*/  IMAD.WIDE R120, R120, 0x2, R132 ;  /* 0x0000000278787825 */ /* 0x000fe400078e0284 */
[----:B------:R-:W3:Y:S01]  /*24f90*/  @P2 LDG.E.U16 R44, desc[UR20][R78.64] ;  /* 0x000000144e2c2981 */ /* 0x000ee2000c1e1500 */
[----:B------:R-:W-:Y:S01]  /*24fa0*/  PRMT R36, RZ, 0x7610, R36 ;  /* 0x00007610ff247816 */ /* 0x000fe20000000024 */
[C---:B------:R-:W-:Y:S02]  /*24fb0*/  IMAD.WIDE R114, R112.reuse, 0x2, R134 ;  /* 0x0000000270727825 */ /* 0x040fe400078e0286 */
[----:B------:R-:W3:Y:S01]  /*24fc0*/  @P3 LDG.E.U16 R43, desc[UR20][R74.64] ;  /* 0x000000144a2b3981 */ /* 0x000ee2000c1e1500 */
[----:B------:R-:W-:Y:S01]  /*24fd0*/  PRMT R35, RZ, 0x7610, R35 ;  /* 0x00007610ff237816 */ /* 0x000fe20000000023 */
[----:B------:R-:W-:-:S02]  /*24fe0*/  IMAD.WIDE R112, R112, 0x2, R132 ;  /* 0x0000000270707825 */ /* 0x000fc400078e0284 */
[----:B------:R-:W3:Y:S01]  /*24ff0*/  @P2 LDG.E.U16 R42, desc[UR20][R162.64] ;  /* 0x00000014a22a2981 */ /* 0x000ee2000c1e1500 */
[----:B------:R-:W-:Y:S01]  /*25000*/  PRMT R34, RZ, 0x7610, R34 ;  /* 0x00007610ff227816 */ /* 0x000fe20000000022 */
[C---:B------:R-:W-:Y:S02]  /*25010*/  IMAD.WIDE R106, R104.reuse, 0x2, R134 ;  /* 0x00000002686a7825 */ /* 0x040fe400078e0286 */
[----:B------:R-:W3:Y:S01]  /*25020*/  @P3 LDG.E.U16 R41, desc[UR20][R128.64] ;  /* 0x0000001480293981 */ /* 0x000ee2000c1e1500 */
[----:B------:R-:W-:Y:S01]  /*25030*/  PRMT R33, RZ, 0x7610, R33 ;  /* 0x00007610ff217816 */ /* 0x000fe20000000021 */
[----:B------:R-:W-:Y:S02]  /*25040*/  IMAD.WIDE R104, R104, 0x2, R132 ;  /* 0x0000000268687825 */ /* 0x000fe400078e0284 */
[----:B------:R-:W3:Y:S01]  /*25050*/  @P2 LDG.E.U16 R40, desc[UR20][R122.64] ;  /* 0x000000147a282981 */ /* 0x000ee2000c1e1500 */
[----:B------:R-:W-:Y:S01]  /*25060*/  PRMT R30, RZ, 0x7610, R30 ;  /* 0x00007610ff1e7816 */ /* 0x000fe2000000001e */
[----:B------:R-:W-:-:S02]  /*25070*/  IMAD.WIDE R98, R96, 0x2, R134 ;  /* 0x0000000260627825 */ /* 0x000fc400078e0286 */
[----:B------:R-:W3:Y:S01]  /*25080*/  @P3 LDG.E.U16 R39, desc[UR20][R120.64] ;  /* 0x0000001478273981 */ /* 0x000ee2000c1e1500 */
[----:B------:R-:W-:Y:S01]  /*25090*/  PRMT R29, RZ, 0x7610, R29 ;  /* 0x00007610ff1d7816 */ /* 0x000fe2000000001d */
[----:B------:R-:W-:Y:S02]  /*250a0*/  IMAD.WIDE R96, R96, 0x2, R132 ;  /* 0x0000000260607825 */ /* 0x000fe400078e0284 */
[----:B------:R-:W3:Y:S01]  /*250b0*/  @P2 LDG.E.U16 R38, desc[UR20][R114.64] ;  /* 0x0000001472262981 */ /* 0x000ee2000c1e1500 */
[----:B------:R-:W-:Y:S01]  /*250c0*/  PRMT R26, RZ, 0x7610, R26 ;  /* 0x00007610ff1a7816 */ /* 0x000fe2000000001a */
[C---:B0-----:R-:W-:Y:S02]  /*250d0*/  IMAD.WIDE R86, R84.reuse, 0x2, R134 ;  /* 0x0000000254567825 */ /* 0x041fe400078e0286 */
[----:B------:R-:W3:Y:S01]  /*250e0*/  @P3 LDG.E.U16 R37, desc[UR20][R112.64] ;  /* 0x0000001470253981 */ /* 0x000ee2000c1e1500 */
[----:B------:R-:W-:Y:S01]  /*250f0*/  PRMT R4, RZ, 0x7610, R4 ;  /* 0x00007610ff047816 */ /* 0x000fe20000000004 */
[----:B------:R-:W-:-:S02]  /*25100*/  IMAD.WIDE R84, R84, 0x2, R132 ;  /* 0x0000000254547825 */ /* 0x000fc400078e0284 */
[----:B------:R-:W3:Y:S02]  /*25110*/  @P2 LDG.E.U16 R36, desc[UR20][R106.64] ;  /* 0x000000146a242981 */ /* 0x000ee4000c1e1500 */
[C---:B------:R-:W-:Y:S02]  /*25120*/  IMAD.WIDE R134, R73.reuse, 0x2, R134 ;  /* 0x0000000249867825 */ /* 0x040fe400078e0286 */
[----:B------:R-:W3:Y:S02]  /*25130*/  @P3 LDG.E.U16 R35, desc[UR20][R104.64] ;  /* 0x0000001468233981 */ /* 0x000ee4000c1e1500 */
[----:B------:R-:W-:Y:S02]  /*25140*/  IMAD.WIDE R132, R73, 0x2, R132 ;  /* 0x0000000249847825 */ /* 0x000fe400078e0284 */
[----:B------:R-:W3:Y:S04]  /*25150*/  @P2 LDG.E.U16 R34, desc[UR20][R98.64] ;  /* 0x0000001462222981 */ /* 0x000ee8000c1e1500 */
[----:B------:R-:W3:Y:S04]  /*25160*/  @P3 LDG.E.U16 R33, desc[UR20][R96.64] ;  /* 0x0000001460213981 */ /* 0x000ee8000c1e1500 */
[----:B------:R-:W3:Y:S04]  /*25170*/  @P2 LDG.E.U16 R30, desc[UR20][R86.64] ;  /* 0x00000014561e2981 */ /* 0x000ee8000c1e1500 */
[----:B------:R-:W3:Y:S04]  /*25180*/  @P3 LDG.E.U16 R29, desc[UR20][R84.64] ;  /* 0x00000014541d3981 */ /* 0x000ee8000c1e1500 */
[----:B------:R-:W3:Y:S04]  /*25190*/  @P2 LDG.E.U16 R26, desc[UR20][R134.64] ;  /* 0x00000014861a2981 */ /* 0x000ee8000c1e1500 */
[----:B------:R-:W3:Y:S01]  /*251a0*/  @P3 LDG.E.U16 R4, desc[UR20][R132.64] ;  /* 0x0000001484043981 */ /* 0x000ee2000c1e1500 */
[----:B------:R-:W1:Y:S03]  /*251b0*/  S2R R61, SR_TID.X ;  /* 0x00000000003d7919 */ /* 0x000e660000002100 */
[----:B------:R0:W5:Y:S04]  /*251c0*/  LDL.LU.64 R130, [R1+0x1858] ;  /* 0x0018580001827983 */ /* 0x0001680000300a00 */
[----:B------:R0:W5:Y:S04]  /*251d0*/  LDL.LU.64 R136, [R1+0x1850] ;  /* 0x0018500001887983 */ /* 0x0001680000300a00 */
[----:B------:R0:W5:Y:S04]  /*251e0*/  LDL.LU.64 R138, [R1+0x1848] ;  /* 0x00184800018a7983 */ /* 0x0001680000300a00 */
[----:B------:R-:W3:Y:S04]  /*251f0*/  @P3 LDG.E.U16 R53, desc[UR20][R152.64] ;  /* 0x0000001498353981 */ /* 0x000ee8000c1e1500 */
[----:B------:R-:W3:Y:S04]  /*25200*/  @P3 LDG.E.U16 R55, desc[UR20][R148.64] ;  /* 0x0000001494373981 */ /* 0x000ee8000c1e1500 */
[----:B--2---:R-:W2:Y:S04]  /*25210*/  @P3 LDG.E.U16 R57, desc[UR20][R144.64] ;  /* 0x0000001490393981 */ /* 0x004ea8000c1e1500 */
[----:B------:R-:W2:Y:S04]  /*25220*/  @P2 LDG.E.U16 R56, desc[UR20][R146.64] ;  /* 0x0000001492382981 */ /* 0x000ea8000c1e1500 */
[----:B------:R-:W2:Y:S04]  /*25230*/  @P2 LDG.E.U16 R54, desc[UR20][R150.64] ;  /* 0x0000001496362981 */ /* 0x000ea8000c1e1500 */
[----:B------:R-:W2:Y:S04]  /*25240*/  @P2 LDG.E.U16 R52, desc[UR20][R154.64] ;  /* 0x000000149a342981 */ /* 0x000ea8000c1e1500 */
[----:B------:R-:W2:Y:S04]  /*25250*/  @P3 LDG.E.U16 R59, desc[UR20][R140.64] ;  /* 0x000000148c3b3981 */ /* 0x000ea8000c1e1500 */
[----:B------:R-:W2:Y:S01]  /*25260*/  @P2 LDG.E.U16 R58, desc[UR20][R142.64] ;  /* 0x000000148e3a2981 */ /* 0x000ea2000c1e1500 */
[----:B-1----:R-:W-:-:S03]  /*25270*/  SHF.R.U32.HI R83, RZ, 0x5, R61 ;  /* 0x00000005ff537819 */ /* 0x002fc6000001163d */
        /* <DEDUP_REMOVED lines=8> */
[----:B----4-:R-:W-:Y:S01]  /*25300*/  STS.U16 [R77+UR4+0x9f00], R17 ;  /* 0x009f00114d007988 */ /* 0x010fe20008000404 */
[----:B------:R-:W-:-:S02]  /*25310*/  ISETP.NE.U32.AND P1, PT, R83, RZ, PT ;  /* 0x000000ff5300720c */ /* 0x000fc40003f25070 */
[----:B------:R-:W1:Y:S01]  /*25320*/  LDC R83, c[0x0][0x3a0] ;  /* 0x0000e800ff537b82 */ /* 0x000e620000000800 */
[----:B---3--:R-:W-:Y:S04]  /*25330*/  STS.U16 [R77+UR4+0x2300], R16 ;  /* 0x002300104d007988 */ /* 0x008fe80008000404 */
[----:B------:R-:W-:Y:S04]  /*25340*/  STS.U16 [R77+UR4+0xa300], R15 ;  /* 0x00a3000f4d007988 */ /* 0x000fe80008000404 */
[----:B------:R-:W-:Y:S04]  /*25350*/  STS.U16 [R77+UR4+0x2700], R14 ;  /* 0x0027000e4d007988 */ /* 0x000fe80008000404 */
[----:B------:R-:W-:Y:S04]  /*25360*/  STS.U16 [R77+UR4+0xa700], R13 ;  /* 0x00a7000d4d007988 */ /* 0x000fe80008000404 */
        /* <DEDUP_REMOVED lines=8> */
[----:B------:R3:W-:Y:S04]  /*253f0*/  STS.U16 [R77+UR4+0xb700], R5 ;  /* 0x00b700054d007988 */ /* 0x0007e80008000404 */
[----:B------:R0:W-:Y:S04]  /*25400*/  STS.U16 [R77+UR4+0x3b00], R32 ;  /* 0x003b00204d007988 */ /* 0x0001e80008000404 */
[----:B------:R0:W-:Y:S04]  /*25410*/  STS.U16 [R77+UR4+0xbb00], R31 ;  /* 0x00bb001f4d007988 */ /* 0x0001e80008000404 */
[----:B------:R0:W-:Y:S04]  /*25420*/  STS.U16 [R77+UR4+0x3f00], R28 ;  /* 0x003f001c4d007988 */ /* 0x0001e80008000404 */
[----:B------:R0:W-:Y:S04]  /*25430*/  STS.U16 [R77+UR4+0xbf00], R27 ;  /* 0x00bf001b4d007988 */ /* 0x0001e80008000404 */
[----:B------:R0:W-:Y:S01]  /*25440*/  STS.U16 [R61+UR4+0x380], R60 ;  /* 0x0003803c3d007988 */ /* 0x0001e20008000404 */
[----:B-1----:R-:W-:-:S03]  /*25450*/  VIADD R83, R83, 0xff ;  /* 0x000000ff53537836 */ /* 0x002fc60000000000 */
[----:B------:R0:W5:Y:S02]  /*25460*/  LDL.LU.64 R140, [R1+0x1840] ;  /* 0x00184000018c7983 */ /* 0x0001640000300a00 */
[----:B---3--:R-:W-:Y:S02]  /*25470*/  SHF.R.S32.HI R5, RZ, 0x1f, R83 ;  /* 0x0000001fff057819 */ /* 0x008fe40000011453 */
[----:B------:R0:W5:Y:S02]  /*25480*/  LDL.LU.64 R142, [R1+0x1838] ;  /* 0x00183800018e7983 */ /* 0x0001640000300a00 */
[----:B------:R-:W-:Y:S02]  /*25490*/  LEA.HI R5, R5, R83, RZ, 0x8 ;  /* 0x0000005305057211 */ /* 0x000fe400078f40ff */
[----:B------:R0:W5:Y:S02]  /*254a0*/  LDL.LU.64 R144, [R1+0x1830] ;  /* 0x0018300001907983 */ /* 0x0001640000300a00 */
[----:B------:R-:W-:-:S02]  /*254b0*/  SHF.R.S32.HI R5, RZ, 0x8, R5 ;  /* 0x00000008ff057819 */ /* 0x000fc40000011405 */
[----:B------:R0:W5:Y:S02]  /*254c0*/  LDL.LU.64 R146, [R1+0x1828] ;  /* 0x0018280001927983 */ /* 0x0001640000300a00 */
[----:B------:R-:W-:Y:S02]  /*254d0*/  VIMNMX R5, PT, PT, R5, 0x1, !PT ;  /* 0x0000000105057848 */ /* 0x000fe40007fe0100 */
[----:B------:R0:W5:Y:S03]  /*254e0*/  LDL.LU.64 R148, [R1+0x1820] ;  /* 0x0018200001947983 */ /* 0x0001660000300a00 */
[----:B------:R-:W-:Y:S01]  /*254f0*/  VIADD R5, R5, 0xffffffff ;  /* 0xffffffff05057836 */ /* 0x000fe20000000000 */
[----:B------:R0:W5:Y:S04]  /*25500*/  LDL.LU.64 R150, [R1+0x1818] ;  /* 0x0018180001967983 */ /* 0x0001680000300a00 */
[----:B------:R0:W5:Y:S04]  /*25510*/  LDL.LU.64 R152, [R1+0x1810] ;  /* 0x0018100001987983 */ /* 0x0001680000300a00 */
[----:B------:R0:W5:Y:S04]  /*25520*/  LDL.LU.64 R154, [R1+0x1808] ;  /* 0x00180800019a7983 */ /* 0x0001680000300a00 */
[----:B------:R0:W5:Y:S01]  /*25530*/  LDL.LU.64 R156, [R1+0x1800] ;  /* 0x00180000019c7983 */ /* 0x0001620000300a00 */
[----:B------:R-:W-:-:S03]  /*25540*/  UIADD3 UR10, UPT, UPT, UR4, 0x10000, URZ ;  /* 0x00010000040a7890 */ /* 0x000fc6000fffe0ff */
[----:B------:R0:W5:Y:S04]  /*25550*/  LDL.LU.64 R158, [R1+0x17f8] ;  /* 0x0017f800019e7983 */ /* 0x0001680000300a00 */
[----:B------:R0:W5:Y:S04]  /*25560*/  LDL.LU.64 R160, [R1+0x17f0] ;  /* 0x0017f00001a07983 */ /* 0x0001680000300a00 */
[----:B------:R0:W-:Y:S01]  /*25570*/  STL [R1+0x15ec], R5 ;  /* 0x0015ec0501007387 */ /* 0x0001e20000100800 */
[----:B------:R-:W-:Y:S01]  /*25580*/  USHF.R.U32.HI UR10, URZ, 0x4, UR10 ;  /* 0x00000004ff0a7899 */ /* 0x000fe2000801160a */
[----:B------:R-:W-:-:S03]  /*25590*/  ISETP.LT.OR P2, PT, R83, 0x100, P1 ;  /* 0x000001005300780c */ /* 0x000fc60000f41670 */
[----:B------:R-:W-:Y:S02]  /*255a0*/  USGXT.U32 UR10, UR10, 0xe ;  /* 0x0000000e0a0a789a */ /* 0x000fe40008000000 */
[----:B------:R-:W-:Y:S02]  /*255b0*/  USHF.L.U32 UR7, UR13, 0x8, URZ ;  /* 0x000000080d077899 */ /* 0x000fe400080006ff */
[----:B------:R-:W-:Y:S01]  /*255c0*/  UIADD3 UR12, UP1, UPT, UR10, 0x2, URZ ;  /* 0x000000020a0c7890 */ /* 0x000fe2000ff3e0ff */
[----:B------:R-:W-:Y:S01]  /*255d0*/  UMOV UR13, URZ ;  /* 0x000000ff000d7c82 */ /* 0x000fe20008000000 */
[----:B------:R-:W-:Y:S02]  /*255e0*/  USHF.L.U32 UR9, UR9, 0x8, URZ ;  /* 0x0000000809097899 */ /* 0x000fe400080006ff */
[----:B------:R-:W-:Y:S02]  /*255f0*/  UIADD3.X UR13, UPT, UPT, UR13, 0x40004040, URZ, UP1, !UPT ;  /* 0x400040400d0d7890 */ /* 0x000fe40008ffe4ff */
[----:B------:R-:W-:Y:S01]  /*25600*/  UIADD3 UR11, UPT, UPT, UR5, 0x80, URZ ;  /* 0x00000080050b7890 */ /* 0x000fe2000fffe0ff */
[----:B------:R-:W-:Y:S01]  /*25610*/  ISETP.NE.U32.AND P3, PT, R5, RZ, PT ;  /* 0x000000ff0500720c */ /* 0x000fe20003f65070 */
[----:B--2---:R0:W-:Y:S04]  /*25620*/  STS.U16 [R61+UR4+0x8380], R59 ;  /* 0x0083803b3d007988 */ /* 0x0041e80008000404 */
[----:B------:R0:W-:Y:S04]  /*25630*/  STS.U16 [R61+UR4+0x780], R58 ;  /* 0x0007803a3d007988 */ /* 0x0001e80008000404 */
        /* <DEDUP_REMOVED lines=28> */
[----:B------:R0:W-:Y:S01]  /*25800*/  STS.U16 [R61+UR4+0xbf80], R4 ;  /* 0x00bf80043d007988 */ /* 0x0001e20008000404 */
[----:B------:R1:W-:Y:S06]  /*25810*/  MEMBAR.ALL.CTA ;  /* 0x0000000000007992 */ /* 0x0003ec0000008000 */
[----:B-1----:R-:W1:Y:S02]  /*25820*/  FENCE.VIEW.ASYNC.S ;  /* 0x00000000000073c6 */ /* 0x002e640000000000 */
[----:B-1----:R-:W-:Y:S06]  /*25830*/  BAR.SYNC.DEFER_BLOCKING 0x0 ;  /* 0x0000000000007b1d */ /* 0x002fec0000010000 */
[----:B------:R-:W-:Y:S05]  /*25840*/  @P2 BRA `(.L_x_7) ;  /* 0x0000000400602947 */ /* 0x000fea0003800000 */
[----:B------:R-:W-:Y:S01]  /*25850*/  USHF.R.U32.HI UR18, URZ, 0x4, UR4 ;  /* 0x00000004ff127899 */ /* 0x000fe20008011604 */
[----:B------:R-:W-:Y:S01]  /*25860*/  UMOV UR14, URZ ;  /* 0x000000ff000e7c82 */ /* 0x000fe20008000000 */
[----:B------:R-:W-:Y:S02]  /*25870*/  UMOV UR56, UR8 ;  /* 0x0000000800387c82 */ /* 0x000fe40008000000 */
[----:B------:R-:W-:Y:S01]  /*25880*/  USGXT.U32 UR18, UR18, 0xe ;  /* 0x0000000e1212789a */ /* 0x000fe20008000000 */
[----:B------:R-:W-:Y:S01]  /*25890*/  UMOV UR57, URZ ;  /* 0x000000ff00397c82 */ /* 0x000fe20008000000 */
[----:B------:R-:W-:Y:S02]  /*258a0*/  UIADD3 UR77, UPT, UPT, UR5, 0x88, URZ ;  /* 0x00000088054d7890 */ /* 0x000fe4000fffe0ff */
[----:B------:R-:W-:Y:S02]  /*258b0*/  UIADD3 UR50, UP1, UPT, UR18, 0x2, URZ ;  /* 0x0000000212327890 */ /* 0x000fe4000ff3e0ff */
[----:B------:R-:W-:-:S02]  /*258c0*/  UIADD3 UR76, UPT, UPT, UR5, 0x90, URZ ;  /* 0x00000090054c7890 */ /* 0x000fc4000fffe0ff */
[----:B------:R-:W-:Y:S02]  /*258d0*/  UIADD3.X UR51, UPT, UPT, UR14, 0x40004040, URZ, UP1, !UPT ;  /* 0x400040400e337890 */ /* 0x000fe40008ffe4ff */
[----:B------:R-:W-:Y:S01]  /*258e0*/  UIADD3 UR69, UPT, UPT, UR5, 0x98, URZ ;  /* 0x0000009805457890 */ /* 0x000fe2000fffe0ff */
[----:B------:R-:W-:Y:S01]  /*258f0*/  UMOV UR14, UR56 ;  /* 0x00000038000e7c82 */ /* 0x000fe20008000000 */
[----:B------:R-:W-:Y:S02]  /*25900*/  UIADD3.64 UR56, UPT, UPT, UR50, 0x2, URZ ;  /* 0x0000000232387897 */ /* 0x000fe4000fffe0ff */
[----:B------:R-:W-:Y:S01]  /*25910*/  UIADD3.64 UR58, UPT, UPT, UR50, 0x4, URZ ;  /* 0x00000004323a7897 */ /* 0x000fe2000fffe0ff */
[----:B------:R-:W-:Y:S01]  /*25920*/  UMOV UR28, 0x0 ;  /* 0x00000000001c7882 */ /* 0x000fe20000000000 */
[----:B------:R-:W-:Y:S01]  /*25930*/  UMOV UR29, 0x8200490 ;  /* 0x08200490001d7882 */ /* 0x000fe20000000000 */
[----:B------:R-:W-:Y:S02]  /*25940*/  UIADD3 UR75, UPT, UPT, UR5, 0xa0, URZ ;  /* 0x000000a0054b7890 */ /* 0x000fe4000fffe0ff */
[----:B------:R-:W-:Y:S01]  /*25950*/  UIADD3.64 UR60, UPT, UPT, UR50, 0x3fe, URZ ;  /* 0x000003fe323c7897 */ /* 0x000fe2000fffe0ff */
[----:B------:R-:W-:Y:S01]  /*25960*/  UMOV UR19, 0x40004040 ;  /* 0x4000404000137882 */ /* 0x000fe20000000000 */
[----:B------:R-:W-:-:S02]  /*25970*/  UIADD3 UR74, UPT, UPT, UR5, 0xa8, URZ ;  /* 0x000000a8054a7890 */ /* 0x000fc4000fffe0ff */
[----:B------:R1:W-:Y:S01]  /*25980*/  UTCHMMA tmem[UR11], gdesc[UR18], tmem[UR5], tmem[UR28], idesc[UR29], !UPT ;  /* 0x00ff1c120b0079ea */ /* 0x0003e2000f800005 */
[----:B------:R-:W-:Y:S01]  /*25990*/  UIADD3.64 UR62, UPT, UPT, UR50, 0x400, URZ ;  /* 0x00000400323e7897 */ /* 0x000fe2000fffe0ff */
[----:B------:R-:W-:Y:S01]  /*259a0*/  UMOV UR42, 0x0 ;  /* 0x00000000002a7882 */ /* 0x000fe20000000000 */
[----:B------:R-:W-:Y:S01]  /*259b0*/  UMOV UR43, 0x8200490 ;  /* 0x08200490002b7882 */ /* 0x000fe20000000000 */
[----:B------:R-:W-:Y:S02]  /*259c0*/  UIADD3 UR73, UPT, UPT, UR5, 0xb0, URZ ;  /* 0x000000b005497890 */ /* 0x000fe4000fffe0ff */
[----:B------:R2:W-:Y:S01]  /*259d0*/  UTCHMMA tmem[UR77], gdesc[UR50], tmem[UR5], tmem[UR42], idesc[UR43], UPT ;  /* 0x00ff2a324d0079ea */ /* 0x0005e2000b800005 */
[----:B------:R-:W-:Y:S01]  /*259e0*/  UIADD3.64 UR64, UPT, UPT, UR50, 0x402, URZ ;  /* 0x0000040232407897 */ /* 0x000fe2000fffe0ff */
[----:B------:R-:W-:Y:S01]  /*259f0*/  UMOV UR38, 0x0 ;  /* 0x0000000000267882 */ /* 0x000fe20000000000 */
[----:B------:R-:W-:Y:S01]  /*25a00*/  UMOV UR39, 0x8200490 ;  /* 0x0820049000277882 */ /* 0x000fe20000000000 */
[----:B------:R-:W-:-:S02]  /*25a10*/  UIADD3 UR72, UPT, UPT, UR5, 0xb8, URZ ;  /* 0x000000b805487890 */ /* 0x000fc4000fffe0ff */
[----:B------:R3:W-:Y:S01]  /*25a20*/  UTCHMMA tmem[UR76], gdesc[UR56], tmem[UR5], tmem[UR38], idesc[UR39], UPT ;  /* 0x00ff26384c0079ea */ /* 0x0007e2000b800005 */
[----:B-1----:R-:W-:Y:S02]  /*25a30*/  UIADD3.64 UR28, UPT, UPT, UR50, 0x404, URZ ;  /* 0x00000404321c7897 */ /* 0x002fe4000fffe0ff */
[----:B------:R-:W-:Y:S02]  /*25a40*/  UIADD3 UR71, UPT, UPT, UR5, 0xc0, URZ ;  /* 0x000000c005477890 */ /* 0x000fe4000fffe0ff */
[----:B------:R-:W-:Y:S02]  /*25a50*/  UIADD3.64 UR18, UPT, UPT, UR50, 0x7fe, URZ ;  /* 0x000007fe32127897 */ /* 0x000fe4000fffe0ff */
[----:B------:R-:W-:Y:S02]  /*25a60*/  UIADD3 UR70, UPT, UPT, UR5, 0xc8, URZ ;  /* 0x000000c805467890 */ /* 0x000fe4000fffe0ff */
[----:B--2---:R-:W-:Y:S01]  /*25a70*/  UIADD3.64 UR42, UPT, UPT, UR50, 0x800, URZ ;  /* 0x00000800322a7897 */ /* 0x004fe2000fffe0ff */
[----:B------:R-:W-:Y:S01]  /*25a80*/  UMOV UR30, 0x0 ;  /* 0x00000000001e7882 */ /* 0x000fe20000000000 */
[----:B------:R-:W-:Y:S01]  /*25a90*/  UMOV UR31, 0x8200490 ;  /* 0x08200490001f7882 */ /* 0x000fe20000000000 */
[----:B------:R-:W-:-:S02]  /*25aa0*/  UIADD3 UR68, UPT, UPT, UR5, 0xd0, URZ ;  /* 0x000000d005447890 */ /* 0x000fc4000fffe0ff */
[----:B------:R1:W-:Y:S01]  /*25ab0*/  UTCHMMA tmem[UR69], gdesc[UR58], tmem[UR5], tmem[UR30], idesc[UR31], UPT ;  /* 0x00ff1e3a450079ea */ /* 0x0003e2000b800005 */
[----:B---3--:R-:W-:Y:S01]  /*25ac0*/  UIADD3.64 UR76, UPT, UPT, UR50, 0x802, URZ ;  /* 0x00000802324c7897 */ /* 0x008fe2000fffe0ff */
        /* <DEDUP_REMOVED lines=9> */
[----:B------:R-:W-:Y:S01]  /*25b60*/  UIADD3.64 UR38, UPT, UPT, UR50, 0xbfe, URZ ;  /* 0x00000bfe32267897 */ /* 0x000fe2000fffe0ff */
[----:B------:R-:W-:Y:S01]  /*25b70*/  UMOV UR26, 0x0 ;  /* 0x00000000001a7882 */ /* 0x000fe20000000000 */
[----:B------:R-:W-:Y:S01]  /*25b80*/  UMOV UR27, 0x8200490 ;  /* 0x08200490001b7882 */ /* 0x000fe20000000000 */
[----:B------:R-:W-:Y:S02]  /*25b90*/  UIADD3 UR17, UPT, UPT, UR5, 0xe8, URZ ;  /* 0x000000e805117890 */ /* 0x000fe4000fffe0ff */
[----:B------:R2:W-:Y:S01]  /*25ba0*/  UTCHMMA tmem[UR73], gdesc[UR64], tmem[UR5], tmem[UR26], idesc[UR27], UPT ;  /* 0x00ff1a40490079ea */ /* 0x0005e2000b800005 */
[----:B-1----:R-:W-:Y:S01]  /*25bb0*/  UIADD3.64 UR58, UPT, UPT, UR50, 0xc00, URZ ;  /* 0x00000c00323a7897 */ /* 0x002fe2000fffe0ff */
        /* <DEDUP_REMOVED lines=12> */
[----:B------:R-:W-:Y:S01]  /*25c80*/  UMOV UR36, 0x0 ;  /* 0x0000000000247882 */ /* 0x000fe20000000000 */
[----:B------:R-:W-:Y:S01]  /*25c90*/  UMOV UR37, 0x8200490 ;  /* 0x0820049000257882 */ /* 0x000fe20000000000 */
[----:B------:R-:W-:Y:S01]  /*25ca0*/  UMOV UR34, 0x0 ;  /* 0x0000000000227882 */ /* 0x000fe20000000000 */
[----:B------:R-:W-:Y:S01]  /*25cb0*/  UMOV UR35, 0x8200490 ;  /* 0x0820049000237882 */ /* 0x000fe20000000000 */
[----:B------:R2:W-:Y:S01]  /*25cc0*/  UTCHMMA tmem[UR70], gdesc[UR42], tmem[UR5], tmem[UR40], idesc[UR41], UPT ;  /* 0x00ff282a460079ea */ /* 0x0005e2000b800005 */
        /* <DEDUP_REMOVED lines=12> */
[----:B------:R2:W-:Y:S01]  /*25d90*/  UTCHMMA tmem[UR16], gdesc[UR30], tmem[UR5], tmem[UR52], idesc[UR53], UPT ;  /* 0x00ff341e100079ea */ /* 0x0005e2000b800005 */
[----:B------:R2:W-:Y:S01]  /*25da0*/  UTCHMMA tmem[UR15], gdesc[UR50], tmem[UR5], tmem[UR54], idesc[UR55], UPT ;  /* 0x00ff36320f0079ea */ /* 0x0005e2000b800005 */
[----:B------:R2:W-:Y:S01]  /*25db0*/  UTCBAR [UR14], URZ ;  /* 0x000000ff0e0073e9 */ /* 0x0005e200080000ff */
[----:B------:R-:W-:Y:S01]  /*25dc0*/  NOP ;  /* 0x0000000000007918 */ /* 0x000fe20000000000 */
.L_x_7:
[----:B------:R1:W-:Y:S01]  /*25dd0*/  STL [R1+0x97c], RZ ;  /* 0x00097cff01007387 */ /* 0x0003e20000100800 */
[----:B--2---:R-:W-:Y:S01]  /*25de0*/  UMOV UR48, URZ ;  /* 0x000000ff00307c82 */ /* 0x004fe20008000000 */
[----:B------:R-:W-:Y:S01]  /*25df0*/  UMOV UR16, UR12 ;  /* 0x0000000c00107c82 */ /* 0x000fe20008000000 */
[----:B------:R-:W-:Y:S01]  /*25e00*/  UMOV UR17, UR13 ;  /* 0x0000000d00117c82 */ /* 0x000fe20008000000 */
[----:B------:R-:W-:Y:S05]  /*25e10*/  @!P3 BRA `(.L_x_8) ;  /* 0x0000021400ccb947 */ /* 0x000fea0003800000 */
[----:B------:R-:W-:Y:S02]  /*25e20*/  USHF.R.S32.HI UR15, URZ, 0x1f, UR9 ;  /* 0x0000001fff0f7899 */ /* 0x000fe40008011409 */
[----:B------:R-:W-:Y:S02]  /*25e30*/  USHF.R.S32.HI UR14, URZ, 0x1f, UR7 ;  /* 0x0000001fff0e7899 */ /* 0x000fe40008011407 */
[----:B------:R-:W-:Y:S02]  /*25e40*/  USHF.L.U32 UR13, UR9, 0x1, URZ ;  /* 0x00000001090d7899 */ /* 0x000fe400080006ff */
[----:B------:R-:W-:Y:S02]  /*25e50*/  USHF.L.U32 UR12, UR7, 0x1, URZ ;  /* 0x00000001070c7899 */ /* 0x000fe400080006ff */
[----:B------:R-:W-:Y:S02]  /*25e60*/  USHF.L.U64.HI UR14, UR7, 0x1, UR14 ;  /* 0x00000001070e7899 */ /* 0x000fe4000801020e */
[----:B------:R-:W-:-:S02]  /*25e70*/  USHF.L.U64.HI UR9, UR9, 0x1, UR15 ;  /* 0x0000000109097899 */ /* 0x000fc4000801020f */
[----:B------:R-:W-:Y:S02]  /*25e80*/  UIADD3.64 UR18, UPT, UPT, UR16, 0x2, URZ ;  /* 0x0000000210127897 */ /* 0x000fe4000fffe0ff */
[----:B------:R-:W-:Y:S02]  /*25e90*/  UIADD3.64 UR22, UPT, UPT, UR16, 0x4, URZ ;  /* 0x0000000410167897 */ /* 0x000fe4000fffe0ff */
[----:B------:R-:W-:Y:S02]  /*25ea0*/  UIADD3.64 UR24, UPT, UPT, UR16, 0x3fe, URZ ;  /* 0x000003fe10187897 */ /* 0x000fe4000fffe0ff */
[----:B------:R-:W-:Y:S02]  /*25eb0*/  UIADD3.64 UR26, UPT, UPT, UR16, 0x400, URZ ;  /* 0x00000400101a7897 */ /* 0x000fe4000fffe0ff */
[----:B------:R-:W-:Y:S02]  /*25ec0*/  UIADD3.64 UR28, UPT, UPT, UR16, 0x402, URZ ;  /* 0x00000402101c7897 */ /* 0x000fe4000fffe0ff */
[----:B------:R-:W-:-:S02]  /*25ed0*/  UIADD3.64 UR30, UPT, UPT, UR16, 0x404, URZ ;  /* 0x00000404101e7897 */ /* 0x000fc4000fffe0ff */
[----:B------:R-:W-:Y:S02]  /*25ee0*/  UIADD3.64 UR32, UPT, UPT, UR16, 0x7fe, URZ ;  /* 0x000007fe10207897 */ /* 0x000fe4000fffe0ff */
[----:B------:R-:W-:Y:S02]  /*25ef0*/  UIADD3.64 UR34, UPT, UPT, UR16, 0x800, URZ ;  /* 0x0000080010227897 */ /* 0x000fe4000fffe0ff */
[----:B------:R-:W-:Y:S02]  /*25f00*/  UIADD3.64 UR36, UPT, UPT, UR16, 0x802, URZ ;  /* 0x0000080210247897 */ /* 0x000fe4000fffe0ff */
[----:B------:R-:W-:Y:S02]  /*25f10*/  UIADD3.64 UR38, UPT, UPT, UR16, 0x804, URZ ;  /* 0x0000080410267897 */ /* 0x000fe4000fffe0ff */
[----:B------:R-:W-:Y:S02]  /*25f20*/  UIADD3.64 UR40, UPT, UPT, UR16, 0xbfe, URZ ;  /* 0x00000bfe10287897 */ /* 0x000fe4000fffe0ff */
[----:B------:R-:W-:-:S02]  /*25f30*/  UIADD3.64 UR42, UPT, UPT, UR16, 0xc00, URZ ;  /* 0x00000c00102a7897 */ /* 0x000fc4000fffe0ff */
[----:B------:R-:W-:Y:S02]  /*25f40*/  UIADD3.64 UR44, UPT, UPT, UR16, 0xc02, URZ ;  /* 0x00000c02102c7897 */ /* 0x000fe4000fffe0ff */
[----:B------:R-:W-:Y:S01]  /*25f50*/  UIADD3.64 UR46, UPT, UPT, UR16, 0xc04, URZ ;  /* 0x00000c04102e7897 */ /* 0x000fe2000fffe0ff */
[----:B------:R-:W-:Y:S01]  /*25f60*/  UMOV UR15, 0x1 ;  /* 0x00000001000f7882 */ /* 0x000fe20000000000 */
[----:B------:R-:W-:-:S10]  /*25f70*/  UMOV UR7, URZ ;  /* 0x000000ff00077c82 */ /* 0x000fd40008000000 */
.L_x_11:
[----:B------:R-:W2:Y:S01]  /*25f80*/  LDL.LU R6, [R1+0x97c] ;  /* 0x00097c0001067983 */ /* 0x000ea20000300800 */
[----:B0-----:R-:W0:Y:S03]  /*25f90*/  LDC R4, c[0x0][0x3a0] ;  /* 0x0000e800ff047b82 */ /* 0x001e260000000800 */
[----:B------:R-:W-:Y:S04]  /*25fa0*/  STL [R1+0x1ab4], R8 ;  /* 0x001ab40801007387 */ /* 0x000fe80000100800 */
[----:B------:R3:W-:Y:S04]  /*25fb0*/  STL [R1+0x1ab8], R8 ;  /* 0x001ab80801007387 */ /* 0x0007e80000100800 */
[----:B---3--:R-:W3:Y:S04]  /*25fc0*/  LDL.LU R8, [R1+0x11cc] ;  /* 0x0011cc0001087983 */ /* 0x008ee80000300800 */
        /* <DEDUP_REMOVED lines=9> */
[----:B----4-:R-:W4:Y:S04]  /*26060*/  LDL.LU R13, [R1+0x11d0] ;  /* 0x0011d000010d7983 */ /* 0x010f280000300800 */
        /* <DEDUP_REMOVED lines=59> */
[----:B--2---:R-:W-:-:S03]  /*26420*/  VIADD R6, R6, 0x1 ;  /* 0x0000000106067836 */ /* 0x004fc60000000000 */
[----:B------:R-:W-:Y:S01]  /*26430*/  STL [R1+0x19b0], R73 ;  /* 0x0019b04901007387 */ /* 0x000fe20000100800 */
[----:B0-----:R-:W-:-:S03]  /*26440*/  IMAD R4, R6, -0x100, R4 ;  /* 0xffffff0006047824 */ /* 0x001fc600078e0204 */
        /* <DEDUP_REMOVED lines=25> */
[----:B-----5:R-:W-:Y:S04]  /*265e0*/  STL [R1+0x1928], R161 ;  /* 0x001928a101007387 */ /* 0x020fe80000100800 */
        /* <DEDUP_REMOVED lines=71> */
[----:B------:R-:W-:-:S03]  /*26a60*/  ISETP.GT.AND P3, PT, R4, RZ, PT ;  /* 0x000000ff0400720c */ /* 0x000fc60003f64270 */
[----:B------:R-:W-:Y:S04]  /*26a70*/  STL [R1+0x1828], R97 ;  /* 0x0018286101007387 */ /* 0x000fe80000100800 */
[----:B------:R-:W-:Y:S04]  /*26a80*/  STL [R1+0x1824], R96 ;  /* 0x0018246001007387 */ /* 0x000fe80000100800 */
[----:B------:R-:W-:Y:S04]  /*26a90*/  STL [R1+0x1820], R95 ;  /* 0x0018205f01007387 */ /* 0x000fe80000100800 */
[----:B------:R-:W-:Y:S01]  /*26aa0*/  STL [R1+0x181c], R94 ;  /* 0x00181c5e01007387 */ /* 0x000fe20000100800 */
[----:B------:R-:W-:-:S03]  /*26ab0*/  IADD3 R2, P2, PT, R2, UR13, RZ ;  /* 0x0000000d02027c10 */ /* 0x000fc6000ff5e0ff */
[----:B------:R-:W-:Y:S04]  /*26ac0*/  STL [R1+0x1818], R93 ;  /* 0x0018185d01007387 */ /* 0x000fe80000100800 */
[----:B------:R-:W-:Y:S04]  /*26ad0*/  STL [R1+0x1814], R92 ;  /* 0x0018145c01007387 */ /* 0x000fe80000100800 */
[----:B------:R-:W-:Y:S04]  /*26ae0*/  STL [R1+0x1810], R91 ;  /* 0x0018105b01007387 */ /* 0x000fe80000100800 */
[----:B------:R-:W-:Y:S01]  /*26af0*/  STL [R1+0x180c], R90 ;  /* 0x00180c5a01007387 */ /* 0x000fe20000100800 */
[----:B------:R-:W-:-:S03]  /*26b00*/  IADD3.X R0, PT, PT, R0, UR9, RZ, P2, !PT ;  /* 0x0000000900007c10 */ /* 0x000fc600097fe4ff */
[----:B------:R-:W-:Y:S04]  /*26b10*/  STL [R1+0x1808], R89 ;  /* 0x0018085901007387 */ /* 0x000fe80000100800 */
[----:B------:R-:W-:Y:S04]  /*26b20*/  STL [R1+0x1804], R88 ;  /* 0x0018045801007387 */ /* 0x000fe80000100800 */
[----:B------:R-:W-:Y:S04]  /*26b30*/  STL [R1+0x1800], R87 ;  /* 0x0018005701007387 */ /* 0x000fe80000100800 */
[----:B------:R-:W-:Y:S01]  /*26b40*/  STL [R1+0x17fc], R86 ;  /* 0x0017fc5601007387 */ /* 0x000fe20000100800 */
[----:B0-----:R-:W-:-:S03]  /*26b50*/  PRMT R5, RZ, 0x7610, R5 ;  /* 0x00007610ff057816 */ /* 0x001fc60000000005 */
[----:B------:R-:W-:Y:S01]  /*26b60*/  STL [R1+0x17f8], R85 ;  /* 0x0017f85501007387 */ /* 0x000fe20000100800 */
[----:B----4-:R-:W-:-:S03]  /*26b70*/  IADD3 R13, P6, PT, R13, UR13, RZ ;  /* 0x0000000d0d0d7c10 */ /* 0x010fc6000ffde0ff */
[----:B------:R-:W-:Y:S01]  /*26b80*/  STL [R1+0x17f4], R84 ;  /* 0x0017f45401007387 */ /* 0x000fe20000100800 */
[----:B------:R-:W-:-:S03]  /*26b90*/  @P3 IMAD.MOV.U32 R7, RZ, RZ, R0 ;  /* 0x000000ffff073224 */ /* 0x000fc600078e0000 */
[----:B------:R-:W-:Y:S04]  /*26ba0*/  STL [R1+0x17f0], R3 ;  /* 0x0017f00301007387 */ /* 0x000fe80000100800 */
[----:B------:R0:W-:Y:S04]  /*26bb0*/  STL [R1+0x97c], R6 ;  /* 0x00097c0601007387 */ /* 0x0001e80000100800 */
[----:B------:R-:W2:Y:S04]  /*26bc0*/  LDL.LU R10, [R1+0x9c4] ;  /* 0x0009c400010a7983 */ /* 0x000ea80000300800 */
[----:B------:R-:W4:Y:S01]  /*26bd0*/  LDL.LU R19, [R1+0x9cc] ;  /* 0x0009cc0001137983 */ /* 0x000f220000300800 */
[----:B------:R-:W-:Y:S01]  /*26be0*/  ISETP.GT.AND P4, PT, R4, 0x1, PT ;  /* 0x000000010400780c */ /* 0x000fe20003f84270 */
[----:B0-----:R-:W-:Y:S01]  /*26bf0*/  @P3 IMAD.MOV.U32 R6, RZ, RZ, R2 ;  /* 0x000000ffff063224 */ /* 0x001fe200078e0002 */
[----:B---3--:R-:W-:Y:S01]  /*26c00*/  IADD3 R8, P5, PT, R8, UR13, RZ ;  /* 0x0000000d08087c10 */ /* 0x008fe2000ffbe0ff */
[----:B------:R-:W-:Y:S01]  /*26c10*/  STL [R1+0x11d0], R13 ;  /* 0x0011d00d01007387 */ /* 0x000fe20000100800 */
[----:B------:R-:W-:-:S03]  /*26c20*/  ISETP.GT.AND P2, PT, R4, 0x2, PT ;  /* 0x000000020400780c */ /* 0x000fc60003f44270 */
[----:B------:R0:W3:Y:S04]  /*26c30*/  @P3 LDG.E.U16 R5, desc[UR20][R6.64] ;  /* 0x0000001406053981 */ /* 0x0000e8000c1e1500 */
[----:B------:R-:W4:Y:S01]  /*26c40*/  LDL.LU R6, [R1+0x11c8] ;  /* 0x0011c80001067983 */ /* 0x000f220000300800 */
[----:B0-----:R-:W-:Y:S01]  /*26c50*/  IMAD.MOV.U32 R7, RZ, RZ, R13 ;  /* 0x000000ffff077224 */ /* 0x001fe200078e000d */
[----:B------:R-:W-:Y:S02]  /*26c60*/  PRMT R11, RZ, 0x7610, R11 ;  /* 0x00007610ff0b7816 */ /* 0x000fe4000000000b */
[----:B------:R-:W-:Y:S02]  /*26c70*/  PRMT R9, RZ, 0x7610, R9 ;  /* 0x00007610ff097816 */ /* 0x000fe40000000009 */
[----:B--2---:R-:W-:Y:S01]  /*26c80*/  IADD3.X R10, PT, PT, R10, UR9, RZ, P5, !PT ;  /* 0x000000090a0a7c10 */ /* 0x004fe2000affe4ff */
[----:B---3--:R0:W-:Y:S01]  /*26c90*/  STL [R1+0x98c], R5 ;  /* 0x00098c0501007387 */ /* 0x0081e20000100800 */
[----:B----4-:R-:W-:-:S03]  /*26ca0*/  IADD3.X R6, PT, PT, R6, UR9, RZ, P6, !PT ;  /* 0x0000000906067c10 */ /* 0x010fc6000b7fe4ff */
[----:B0-----:R-:W2:Y:S01]  /*26cb0*/  LDL.LU R5, [R1+0x9d4] ;  /* 0x0009d40001057983 */ /* 0x001ea20000300800 */
[----:B------:R-:W-:-:S03]  /*26cc0*/  @P4 LOP3.LUT R7, R7, R6, RZ, 0x3c, !PT ;  /* 0x0000000607074212 */ /* 0x000fc600078e3cff */
[----:B------:R-:W-:Y:S04]  /*26cd0*/  STL [R1+0x11cc], R8 ;  /* 0x0011cc0801007387 */ /* 0x000fe80000100800 */
[----:B------:R-:W3:Y:S01]  /*26ce0*/  LDL.LU R13, [R1+0x9dc] ;  /* 0x0009dc00010d7983 */ /* 0x000ee20000300800 */
[----:B------:R-:W-:-:S03]  /*26cf0*/  ISETP.GT.AND P3, PT, R4, 0x3, PT ;  /* 0x000000030400780c */ /* 0x000fc60003f64270 */
[----:B------:R0:W-:Y:S01]  /*26d00*/  STL [R1+0x11c8], R6 ;  /* 0x0011c80601007387 */ /* 0x0001e20000100800 */
[----:B------:R-:W-:-:S03]  /*26d10*/  IADD3 R19, P5, PT, R19, UR13, RZ ;  /* 0x0000000d13137c10 */ /* 0x000fc6000ffbe0ff */
[----:B------:R-:W-:Y:S01]  /*26d20*/  STL [R1+0x9c4], R10 ;  /* 0x0009c40a01007387 */ /* 0x000fe20000100800 */
[----:B0-----:R-:W-:-:S04]  /*26d30*/  @P4 LOP3.LUT R6, R7, R6, RZ, 0x3c, !PT ;  /* 0x0000000607064212 */ /* 0x001fc800078e3cff */
[----:B------:R-:W-:-:S05]  /*26d40*/  @P4 LOP3.LUT R7, R7, R6, RZ, 0x3c, !PT ;  /* 0x0000000607074212 */ /* 0x000fca00078e3cff */
[----:B------:R0:W4:Y:S02]  /*26d50*/  @P4 LDG.E.U16 R11, desc[UR20][R6.64] ;  /* 0x00000014060b4981 */ /* 0x000124000c1e1500 */
[----:B0-----:R-:W-:Y:S02]  /*26d60*/  IMAD.MOV.U32 R7, RZ, RZ, R10 ;  /* 0x000000ffff077224 */ /* 0x001fe400078e000a */
[----:B------:R-:W-:-:S05]  /*26d70*/  @P2 IMAD.MOV.U32 R6, RZ, RZ, R8 ;  /* 0x000000ffff062224 */ /* 0x000fca00078e0008 */
[----:B------:R-:W2:Y:S04]  /*26d80*/  @P2 LDG.E.U16 R9, desc[UR20][R6.64] ;  /* 0x0000001406092981 */ /* 0x000ea8000c1e1500 */
[----:B----4-:R0:W-:Y:S04]  /*26d90*/  STL [R1+0x984], R11 ;  /* 0x0009840b01007387 */ /* 0x0101e80000100800 */
[----:B0-----:R-:W4:Y:S04]  /*26da0*/  LDL.LU R11, [R1+0x1ac8] ;  /* 0x001ac800010b7983 */ /* 0x001f280000300800 */
[----:B------:R-:W3:Y:S04]  /*26db0*/  LDL.LU R10, [R1+0x1ac4] ;  /* 0x001ac400010a7983 */ /* 0x000ee80000300800 */
[----:B------:R-:W3:Y:S04]  /*26dc0*/  LDL.LU R8, [R1+0x9d8] ;  /* 0x0009d80001087983 */ /* 0x000ee80000300800 */
[----:B--2---:R0:W-:Y:S04]  /*26dd0*/  STL [R1+0x988], R9 ;  /* 0x0009880901007387 */ /* 0x0041e80000100800 */
[----:B0-----:R-:W2:Y:S04]  /*26de0*/  LDL.LU R9, [R1+0x1ac0] ;  /* 0x001ac00001097983 */ /* 0x001ea80000300800 */
[----:B------:R0:W-:Y:S04]  /*26df0*/  STL [R1+0x9cc], R19 ;  /* 0x0009cc1301007387 */ /* 0x0001e80000100800 */
[----:B------:R-:W2:Y:S01]  /*26e00*/  LDL.LU R6, [R1+0x9c8] ;  /* 0x0009c80001067983 */ /* 0x000ea20000300800 */
[----:B------:R-:W-:-:S03]  /*26e10*/  IMAD.MOV.U32 R7, RZ, RZ, R19 ;  /* 0x000000ffff077224 */ /* 0x000fc600078e0013 */
[----:B0-----:R-:W3:Y:S01]  /*26e20*/  LDL.LU R19, [R1+0x9e4] ;  /* 0x0009e40001137983 */ /* 0x001ee20000300800 */
[----:B------:R-:W-:Y:S02]  /*26e30*/  PRMT R12, RZ, 0x7610, R12 ;  /* 0x00007610ff0c7816 */ /* 0x000fe4000000000c */
[----:B------:R-:W-:Y:S02]  /*26e40*/  IADD3 R5, P6, PT, R5, UR13, RZ ;  /* 0x0000000d05057c10 */ /* 0x000fe4000ffde0ff */
[----:B--2---:R-:W-:-:S04]  /*26e50*/  IADD3.X R6, PT, PT, R6, UR9, RZ, P5, !PT ;  /* 0x0000000906067c10 */ /* 0x004fc8000affe4ff */
[-C--:B------:R-:W-:Y:S01]  /*26e60*/  @P3 LOP3.LUT R7, R7, R6.reuse, RZ, 0x3c, !PT ;  /* 0x0000000607073212 */ /* 0x080fe200078e3cff */
[----:B------:R0:W-:Y:S03]  /*26e70*/  STL [R1+0x9c8], R6 ;  /* 0x0009c80601007387 */ /* 0x0001e60000100800 */
[----:B0-----:R-:W-:-:S04]  /*26e80*/  @P3 LOP3.LUT R6, R7, R6, RZ, 0x3c, !PT ;  /* 0x0000000607063212 */ /* 0x001fc800078e3cff */
[----:B------:R-:W-:Y:S01]  /*26e90*/  @P3 LOP3.LUT R7, R7, R6, RZ, 0x3c, !PT ;  /* 0x0000000607073212 */ /* 0x000fe200078e3cff */
[----:B------:R0:W-:Y:S04]  /*26ea0*/  STL [R1+0x9d4], R5 ;  /* 0x0009d40501007387 */ /* 0x0001e80000100800 */
[----:B------:R2:W4:Y:S04]  /*26eb0*/  @P3 LDG.E.U16 R12, desc[UR20][R6.64] ;  /* 0x00000014060c3981 */ /* 0x000528000c1e1500 */
[----:B------:R-:W4:Y:S01]  /*26ec0*/  LDL.LU R6, [R1+0x9d0] ;  /* 0x0009d00001067983 */ /* 0x000f220000300800 */
[----:B------:R-:W-:Y:S01]  /*26ed0*/  ISETP.GT.AND P4, PT, R4, 0x4, PT ;  /* 0x000000040400780c */ /* 0x000fe20003f84270 */
[----:B--2---:R-:W-:Y:S01]  /*26ee0*/  IMAD.MOV.U32 R7, RZ, RZ, R5 ;  /* 0x000000ffff077224 */ /* 0x004fe200078e0005 */
[----:B---3--:R-:W-:Y:S01]  /*26ef0*/  IADD3 R13, P5, PT, R13, UR13, RZ ;  /* 0x0000000d0d0d7c10 */ /* 0x008fe2000ffbe0ff */
[----:B0-----:R-:W2:Y:S04]  /*26f00*/  LDL.LU R5, [R1+0x9ec] ;  /* 0x0009ec0001057983 */ /* 0x001ea80000300800 */
[----:B------:R-:W-:Y:S01]  /*26f10*/  STL [R1+0x9dc], R13 ;  /* 0x0009dc0d01007387 */ /* 0x000fe20000100800 */
[----:B------:R-:W-:-:S03]  /*26f20*/  PRMT R10, RZ, 0x7610, R10 ;  /* 0x00007610ff0a7816 */ /* 0x000fc6000000000a */
[----:B----4-:R0:W-:Y:S01]  /*26f30*/  STL [R1+0x980], R12 ;  /* 0x0009800c01007387 */ /* 0x0101e20000100800 */
[----:B------:R-:W-:-:S03]  /*26f40*/  IADD3.X R6, PT, PT, R6, UR9, RZ, P6, !PT ;  /* 0x0000000906067c10 */ /* 0x000fc6000b7fe4ff */
[----:B0-----:R-:W3:Y:S01]  /*26f50*/  LDL.LU R12, [R1+0x9f4] ;  /* 0x0009f400010c7983 */ /* 0x001ee20000300800 */
[----:B------:R-:W-:-:S03]  /*26f60*/  @P4 LOP3.LUT R7, R7, R6, RZ, 0x3c, !PT ;  /* 0x0000000607074212 */ /* 0x000fc600078e3cff */
[----:B------:R0:W-:Y:S02]  /*26f70*/  STL [R1+0x9d0], R6 ;  /* 0x0009d00601007387 */ /* 0x0001e40000100800 */
[----:B0-----:R-:W-:-:S04]  /*26f80*/  @P4 LOP3.LUT R6, R7, R6, RZ, 0x3c, !PT ;  /* 0x0000000607064212 */ /* 0x001fc800078e3cff */
[----:B------:R-:W-:-:S05]  /*26f90*/  @P4 LOP3.LUT R7, R7, R6, RZ, 0x3c, !PT ;  /* 0x0000000607074212 */ /* 0x000fca00078e3cff */
[----:B------:R0:W4:Y:S01]  /*26fa0*/  @P4 LDG.E.U16 R10, desc[UR20][R6.64] ;  /* 0x00000014060a4981 */ /* 0x000122000c1e1500 */
[----:B------:R-:W-:Y:S02]  /*26fb0*/  ISETP.GT.AND P2, PT, R4, 0x5, PT ;  /* 0x000000050400780c */ /* 0x000fe40003f44270 */
[----:B------:R-:W-:Y:S02]  /*26fc0*/  IADD3.X R8, PT, PT, R8, UR9, RZ, P5, !PT ;  /* 0x0000000908087c10 */ /* 0x000fe4000affe4ff */
[----:B------:R-:W-:-:S03]  /*26fd0*/  PRMT R9, RZ, 0x7610, R9 ;  /* 0x00007610ff097816 */ /* 0x000fc60000000009 */
[----:B------:R-:W-:Y:S01]  /*26fe0*/  STL [R1+0x9d8], R8 ;  /* 0x0009d80801007387 */ /* 0x000fe20000100800 */
[----:B0-----:R-:W-:-:S05]  /*26ff0*/  IMAD.MOV.U32 R7, RZ, RZ, R8 ;  /* 0x000000ffff077224 */ /* 0x001fca00078e0008 */
[----:B------:R-:W-:-:S05]  /*27000*/  @P2 IMAD.MOV.U32 R6, RZ, RZ, R13 ;  /* 0x000000ffff062224 */ /* 0x000fca00078e000d */
[----:B------:R-:W2:Y:S04]  /*27010*/  @P2 LDG.E.U16 R9, desc[UR20][R6.64] ;  /* 0x0000001406092981 */ /* 0x000ea8000c1e1500 */
[----:B----4-:R0:W-:Y:S04]  /*27020*/  STL [R1+0x978], R10 ;  /* 0x0009780a01007387 */ /* 0x0101e80000100800 */
[----:B0-----:R-:W4:Y:S04]  /*27030*/  LDL.LU R10, [R1+0x1abc] ;  /* 0x001abc00010a7983 */ /* 0x001f280000300800 */
[----:B------:R-:W3:Y:S04]  /*27040*/  LDL.LU R8, [R1+0x1ab8] ;  /* 0x001ab80001087983 */ /* 0x000ee80000300800 */
[----:B------:R-:W3:Y:S01]  /*27050*/  LDL.LU R7, [R1+0x9e0] ;  /* 0x0009e00001077983 */ /* 0x000ee20000300800 */
[----:B------:R-:W-:-:S02]  /*27060*/  ISETP.GT.AND P3, PT, R4, 0x6, PT ;  /* 0x000000060400780c */ /* 0x000fc40003f64270 */
[----:B------:R-:W-:Y:S01]  /*27070*/  IADD3 R19, P5, PT, R19, UR13, RZ ;  /* 0x0000000d13137c10 */ /* 0x000fe2000ffbe0ff */
[----:B--2---:R0:W-:Y:S01]  /*27080*/  STL [R1+0x974], R9 ;  /* 0x0009740901007387 */ /* 0x0041e20000100800 */
[----:B------:R-:W-:-:S09]  /*27090*/  IADD3 R5, P6, PT, R5, UR13, RZ ;  /* 0x0000000d05057c10 */ /* 0x000fd2000ffde0ff */
[----:B------:R-:W-:Y:S01]  /*270a0*/  @P3 IMAD.MOV.U32 R6, RZ, RZ, R19 ;  /* 0x000000ffff063224 */ /* 0x000fe200078e0013 */
[----:B0-----:R-:W2:Y:S04]  /*270b0*/  LDL.LU R9, [R1+0x9f0] ;  /* 0x0009f00001097983 */ /* 0x001ea80000300800 */
[----:B------:R-:W-:Y:S04]  /*270c0*/  STL [R1+0x9e4], R19 ;  /* 0x0009e41301007387 */ /* 0x000fe80000100800 */
[----:B------:R-:W2:Y:S01]  /*270d0*/  LDL.LU R13, [R1+0x9fc] ;  /* 0x0009fc00010d7983 */ /* 0x000ea20000300800 */
[----:B----4-:R-:W-:-:S02]  /*270e0*/  PRMT R10, RZ, 0x7610, R10 ;  /* 0x00007610ff0a7816 */ /* 0x010fc4000000000a */
[----:B---3--:R-:W-:-:S05]  /*270f0*/  IADD3.X R7, PT, PT, R7, UR9, RZ, P5, !PT ;  /* 0x0000000907077c10 */ /* 0x008fca000affe4ff */
[----:B------:R0:W-:Y:S04]  /*27100*/  STL [R1+0x9e0], R7 ;  /* 0x0009e00701007387 */ /* 0x0001e80000100800 */
[----:B------:R0:W3:Y:S04]  /*27110*/  @P3 LDG.E.U16 R10, desc[UR20][R6.64] ;  /* 0x00000014060a3981 */ /* 0x0000e8000c1e1500 */
[----:B------:R-:W-:Y:S04]  /*27120*/  STL [R1+0x9ec], R5 ;  /* 0x0009ec0501007387 */ /* 0x000fe80000100800 */
[----:B------:R-:W4:Y:S01]  /*27130*/  LDL.LU R6, [R1+0x9e8] ;  /* 0x0009e80001067983 */ /* 0x000f220000300800 */
[----:B------:R-:W-:Y:S01]  /*27140*/  ISETP.GT.AND P4, PT, R4, 0x7, PT ;  /* 0x000000070400780c */ /* 0x000fe20003f84270 */
[----:B0-----:R-:W-:Y:S01]  /*27150*/  IMAD.MOV.U32 R7, RZ, RZ, R5 ;  /* 0x000000ffff077224 */ /* 0x001fe200078e0005 */
[----:B------:R-:W-:Y:S01]  /*27160*/  IADD3 R12, P5, PT, R12, UR13, RZ ;  /* 0x0000000d0c0c7c10 */ /* 0x000fe2000ffbe0ff */
[----:B------:R-:W2:Y:S04]  /*27170*/  LDL.LU R19, [R1+0x9f8] ;  /* 0x0009f80001137983 */ /* 0x000ea80000300800 */
[----:B------:R-:W-:Y:S01]  /*27180*/  STL [R1+0x9f4], R12 ;  /* 0x0009f40c01007387 */ /* 0x000fe20000100800 */
[----:B------:R-:W-:-:S03]  /*27190*/  PRMT R8, RZ, 0x7610, R8 ;  /* 0x00007610ff087816 */ /* 0x000fc60000000008 */
[----:B---3--:R0:W-:Y:S01]  /*271a0*/  STL [R1+0x970], R10 ;  /* 0x0009700a01007387 */ /* 0x0081e20000100800 */
[----:B----4-:R-:W-:-:S03]  /*271b0*/  IADD3.X R6, PT, PT, R6, UR9, RZ, P6, !PT ;  /* 0x0000000906067c10 */ /* 0x010fc6000b7fe4ff */
[----:B0-----:R-:W3:Y:S01]  /*271c0*/  LDL.LU R10, [R1+0xa04] ;  /* 0x000a0400010a7983 */ /* 0x001ee20000300800 */
[----:B------:R-:W-:-:S03]  /*271d0*/  @P4 LOP3.LUT R7, R7, R6, RZ, 0x3c, !PT ;  /* 0x0000000607074212 */ /* 0x000fc600078e3cff */
[----:B------:R-:W4:Y:S04]  /*271e0*/  LDL.LU R5, [R1+0xa0c] ;  /* 0x000a0c0001057983 */ /* 0x000f280000300800 */
[----:B------:R0:W-:Y:S02]  /*271f0*/  STL [R1+0x9e8], R6 ;  /* 0x0009e80601007387 */ /* 0x0001e40000100800 */
[----:B0-----:R-:W-:-:S04]  /*27200*/  @P4 LOP3.LUT R6, R7, R6, RZ, 0x3c, !PT ;  /* 0x0000000607064212 */ /* 0x001fc800078e3cff */
[----:B------:R-:W-:-:S05]  /*27210*/  @P4 LOP3.LUT R7, R7, R6, RZ, 0x3c, !PT ;  /* 0x0000000607074212 */ /* 0x000fca00078e3cff */
[----:B------:R0:W3:Y:S01]  /*27220*/  @P4 LDG.E.U16 R8, desc[UR20][R6.64] ;  /* 0x0000001406084981 */ /* 0x0000e2000c1e1500 */
[----:B------:R-:W-:Y:S02]  /*27230*/  ISETP.GT.AND P2, PT, R4, 0x8, PT ;  /* 0x000000080400780c */ /* 0x000fe40003f44270 */
[----:B--2---:R-:W-:Y:S02]  /*27240*/  IADD3.X R9, PT, PT, R9, UR9, RZ, P5, !PT ;  /* 0x0000000909097c10 */ /* 0x004fe4000affe4ff */
[----:B------:R-:W-:-:S03]  /*27250*/  PRMT R18, RZ, 0x7610, R18 ;  /* 0x00007610ff127816 */ /* 0x000fc60000000012 */
[----:B------:R-:W-:Y:S01]  /*27260*/  STL [R1+0x9f0], R9 ;  /* 0x0009f00901007387 */ /* 0x000fe20000100800 */
[----:B0-----:R-:W-:-:S05]  /*27270*/  IMAD.MOV.U32 R7, RZ, RZ, R9 ;  /* 0x000000ffff077224 */ /* 0x001fca00078e0009 */
[----:B------:R-:W-:-:S05]  /*27280*/  @P2 IMAD.MOV.U32 R6, RZ, RZ, R12 ;  /* 0x000000ffff062224 */ /* 0x000fca00078e000c */
[----:B------:R0:W2:Y:S04]  /*27290*/  @P2 LDG.E.U16 R18, desc[UR20][R6.64] ;  /* 0x0000001406122981 */ /* 0x0000a8000c1e1500 */
[----:B---3--:R3:W-:Y:S04]  /*272a0*/  STL [R1+0x968], R8 ;  /* 0x0009680801007387 */ /* 0x0087e80000100800 */
[----:B---3--:R-:W3:Y:S01]  /*272b0*/  LDL.LU R8, [R1+0x1ab4] ;  /* 0x001ab40001087983 */ /* 0x008ee20000300800 */
[----:B------:R-:W-:Y:S02]  /*272c0*/  ISETP.GT.AND P3, PT, R4, 0x9, PT ;  /* 0x000000090400780c */ /* 0x000fe40003f64270 */
[----:B------:R-:W-:Y:S01]  /*272d0*/  IADD3 R13, P5, PT, R13, UR13, RZ ;  /* 0x0000000d0d0d7c10 */ /* 0x000fe2000ffbe0ff */
[----:B------:R-:W3:Y:S03]  /*272e0*/  LDL.LU R9, [R1+0x1ab0] ;  /* 0x001ab00001097983 */ /* 0x000ee60000300800 */
[----:B------:R-:W-:Y:S01]  /*272f0*/  IADD3.X R19, PT, PT, R19, UR9, RZ, P5, !PT ;  /* 0x0000000913137c10 */ /* 0x000fe2000affe4ff */
[----:B------:R-:W3:Y:S01]  /*27300*/  LDL.LU R12, [R1+0xa08] ;  /* 0x000a0800010c7983 */ /* 0x000ee20000300800 */
[----:B------:R-:W-:-:S03]  /*27310*/  IADD3 R10, P6, PT, R10, UR13, RZ ;  /* 0x0000000d0a0a7c10 */ /* 0x000fc6000ffde0ff */
[----:B------:R-:W-:Y:S01]  /*27320*/  STL [R1+0x9fc], R13 ;  /* 0x0009fc0d01007387 */ /* 0x000fe20000100800 */
[----:B----4-:R-:W-:Y:S01]  /*27330*/  IADD3 R5, P5, PT, R5, UR13, RZ ;  /* 0x0000000d05057c10 */ /* 0x010fe2000ffbe0ff */
[----:B0-----:R-:W-:Y:S02]  /*27340*/  @P3 IMAD.MOV.U32 R6, RZ, RZ, R13 ;  /* 0x000000ffff063224 */ /* 0x001fe400078e000d */
[----:B--2---:R0:W-:Y:S01]  /*27350*/  STL [R1+0x96c], R18 ;  /* 0x00096c1201007387 */ /* 0x0041e20000100800 */
[----:B------:R-:W-:-:S03]  /*27360*/  @P3 IMAD.MOV.U32 R7, RZ, RZ, R19 ;  /* 0x000000ffff073224 */ /* 0x000fc600078e0013 */
[----:B0-----:R-:W2:Y:S04]  /*27370*/  LDL.LU R18, [R1+0xa14] ;  /* 0x000a140001127983 */ /* 0x001ea80000300800 */
[----:B------:R0:W-:Y:S04]  /*27380*/  STL [R1+0x9f8], R19 ;  /* 0x0009f81301007387 */ /* 0x0001e80000100800 */
[----:B------:R-:W4:Y:S04]  /*27390*/  LDL.LU R13, [R1+0xa1c] ;  /* 0x000a1c00010d7983 */ /* 0x000f280000300800 */
[----:B------:R1:W-:Y:S04]  /*273a0*/  STL [R1+0xa04], R10 ;  /* 0x000a040a01007387 */ /* 0x0003e80000100800 */
[----:B0-----:R-:W2:Y:S04]  /*273b0*/  LDL.LU R19, [R1+0xa24] ;  /* 0x000a240001137983 */ /* 0x001ea80000300800 */
[----:B------:R-:W-:Y:S01]  /*273c0*/  STL [R1+0xa0c], R5 ;  /* 0x000a0c0501007387 */ /* 0x000fe20000100800 */
[----:B---3--:R-:W-:-:S06]  /*273d0*/  PRMT R8, RZ, 0x7610, R8 ;  /* 0x00007610ff087816 */ /* 0x008fcc0000000008 */
[----:B------:R0:W5:Y:S02]  /*273e0*/  @P3 LDG.E.U16 R8, desc[UR20][R6.64] ;  /* 0x0000001406083981 */ /* 0x000164000c1e1500 */
[----:B0-----:R-:W-:Y:S02]  /*273f0*/  IMAD.MOV.U32 R7, RZ, RZ, R10 ;  /* 0x000000ffff077224 */ /* 0x001fe400078e000a */
[----:B-1----:R-:W3:Y:S04]  /*27400*/  LDL.LU R10, [R1+0x1aac] ;  /* 0x001aac00010a7983 */ /* 0x002ee80000300800 */
[----:B------:R-:W2:Y:S01]  /*27410*/  LDL.LU R6, [R1+0xa00] ;  /* 0x000a000001067983 */ /* 0x000ea20000300800 */
[----:B------:R-:W-:Y:S02]  /*27420*/  ISETP.GT.AND P4, PT, R4, 0xa, PT ;  /* 0x0000000a0400780c */ /* 0x000fe40003f84270 */
[----:B------:R-:W-:-:S02]  /*27430*/  PRMT R11, RZ, 0x7610, R11 ;  /* 0x00007610ff0b7816 */ /* 0x000fc4000000000b */
[----:B--2---:R-:W-:-:S09]  /*27440*/  IADD3.X R6, PT, PT, R6, UR9, RZ, P6, !PT ;  /* 0x0000000906067c10 */ /* 0x004fd2000b7fe4ff */
[-C--:B------:R-:W-:Y:S01]  /*27450*/  @P4 LOP3.LUT R7, R7, R6.reuse, RZ, 0x3c, !PT ;  /* 0x0000000607074212 */ /* 0x080fe200078e3cff */
[----:B------:R0:W-:Y:S03]  /*27460*/  STL [R1+0xa00], R6 ;  /* 0x000a000601007387 */ /* 0x0001e60000100800 */
[----:B0-----:R-:W-:-:S04]  /*27470*/  @P4 LOP3.LUT R6, R7, R6, RZ, 0x3c, !PT ;  /* 0x0000000607064212 */ /* 0x001fc800078e3cff */
[----:B------:R-:W-:-:S05]  /*27480*/  @P4 LOP3.LUT R7, R7, R6, RZ, 0x3c, !PT ;  /* 0x0000000607074212 */ /* 0x000fca00078e3cff */
[----:B------:R0:W2:Y:S01]  /*27490*/  @P4 LDG.E.U16 R11, desc[UR20][R6.64] ;  /* 0x00000014060b4981 */ /* 0x0000a2000c1e1500 */
[----:B------:R-:W-:Y:S02]  /*274a0*/  ISETP.GT.AND P2, PT, R4, 0xb, PT ;  /* 0x0000000b0400780c */ /* 0x000fe40003f44270 */
[----:B------:R-:W-:Y:S02]  /*274b0*/  IADD3.X R12, PT, PT, R12, UR9, RZ, P5, !PT ;  /* 0x000000090c0c7c10 */ /* 0x000fe4000affe4ff */
[----:B------:R-:W-:Y:S02]  /*274c0*/  PRMT R9, RZ, 0x7610, R9 ;  /* 0x00007610ff097816 */ /* 0x000fe40000000009 */
[----:B------:R-:W-:Y:S01]  /*274d0*/  IADD3 R18, P5, PT, R18, UR13, RZ ;  /* 0x0000000d12127c10 */ /* 0x000fe2000ffbe0ff */
[----:B------:R-:W-:Y:S06]  /*274e0*/  STL [R1+0xa08], R12 ;  /* 0x000a080c01007387 */ /* 0x000fec0000100800 */
[----:B0-----:R-:W-:-:S02]  /*274f0*/  @P2 IMAD.MOV.U32 R6, RZ, RZ, R5 ;  /* 0x000000ffff062224 */ /* 0x001fc400078e0005 */
[----:B------:R-:W-:-:S05]  /*27500*/  @P2 IMAD.MOV.U32 R7, RZ, RZ, R12 ;  /* 0x000000ffff072224 */ /* 0x000fca00078e000c */
[----:B------:R0:W5:Y:S04]  /*27510*/  @P2 LDG.E.U16 R9, desc[UR20][R6.64] ;  /* 0x0000001406092981 */ /* 0x000168000c1e1500 */
[----:B--2---:R1:W-:Y:S04]  /*27520*/  STL [R1+0x964], R11 ;  /* 0x0009640b01007387 */ /* 0x0043e80000100800 */
[----:B-1----:R-:W2:Y:S04]  /*27530*/  LDL.LU R11, [R1+0x1aa8] ;  /* 0x001aa800010b7983 */ /* 0x002ea80000300800 */
[----:B------:R-:W2:Y:S04]  /*27540*/  LDL.LU R12, [R1+0xa20] ;  /* 0x000a2000010c7983 */ /* 0x000ea80000300800 */
[----:B------:R-:W2:Y:S04]  /*27550*/  LDL.LU R5, [R1+0xa2c] ;  /* 0x000a2c0001057983 */ /* 0x000ea80000300800 */
[----:B------:R-:W-:Y:S04]  /*27560*/  STL [R1+0xa14], R18 ;  /* 0x000a141201007387 */ /* 0x000fe80000100800 */
[----:B------:R-:W2:Y:S01]  /*27570*/  LDL.LU R7, [R1+0xa10] ;  /* 0x000a100001077983 */ /* 0x000ea20000300800 */
[----:B------:R-:W-:-:S02]  /*27580*/  ISETP.GT.AND P3, PT, R4, 0xc, PT ;  /* 0x0000000c0400780c */ /* 0x000fc40003f64270 */
[----:B------:R-:W-:Y:S02]  /*27590*/  PRMT R15, RZ, 0x7610, R15 ;  /* 0x00007610ff0f7816 */ /* 0x000fe4000000000f */
[----:B----4-:R-:W-:-:S09]  /*275a0*/  IADD3 R13, P6, PT, R13, UR13, RZ ;  /* 0x0000000d0d0d7c10 */ /* 0x010fd2000ffde0ff */
[----:B0-----:R-:W-:Y:S01]  /*275b0*/  @P3 IMAD.MOV.U32 R6, RZ, RZ, R18 ;  /* 0x000000ffff063224 */ /* 0x001fe200078e0012 */
[----:B--2---:R-:W-:-:S05]  /*275c0*/  IADD3.X R7, PT, PT, R7, UR9, RZ, P5, !PT ;  /* 0x0000000907077c10 */ /* 0x004fca000affe4ff */
[----:B------:R0:W-:Y:S04]  /*275d0*/  STL [R1+0xa10], R7 ;  /* 0x000a100701007387 */ /* 0x0001e80000100800 */
[----:B------:R0:W2:Y:S04]  /*275e0*/  @P3 LDG.E.U16 R15, desc[UR20][R6.64] ;  /* 0x00000014060f3981 */ /* 0x0000a8000c1e1500 */
[----:B------:R1:W-:Y:S04]  /*275f0*/  STL [R1+0xa1c], R13 ;  /* 0x000a1c0d01007387 */ /* 0x0003e80000100800 */
[----:B------:R-:W4:Y:S01]  /*27600*/  LDL.LU R6, [R1+0xa18] ;  /* 0x000a180001067983 */ /* 0x000f220000300800 */
[C---:B------:R-:W-:Y:S01]  /*27610*/  ISETP.GT.AND P4, PT, R4.reuse, 0xd, PT ;  /* 0x0000000d0400780c */ /* 0x040fe20003f84270 */
[----:B0-----:R-:W-:Y:S01]  /*27620*/  IMAD.MOV.U32 R7, RZ, RZ, R13 ;  /* 0x000000ffff077224 */ /* 0x001fe200078e000d */
[----:B------:R-:W-:Y:S01]  /*27630*/  IADD3 R19, P5, PT, R19, UR13, RZ ;  /* 0x0000000d13137c10 */ /* 0x000fe2000ffbe0ff */
[----:B------:R-:W4:Y:S01]  /*27640*/  LDL.LU R18, [R1+0xa28] ;  /* 0x000a280001127983 */ /* 0x000f220000300800 */
[----:B------:R-:W-:-:S03]  /*27650*/  ISETP.GT.AND P2, PT, R4, 0xe, PT ;  /* 0x0000000e0400780c */ /* 0x000fc60003f44270 */
[----:B------:R-:W-:Y:S04]  /*27660*/  STL [R1+0xa24], R19 ;  /* 0x000a241301007387 */ /* 0x000fe80000100800 */
[----:B-1----:R-:W4:Y:S01]  /*27670*/  LDL.LU R13, [R1+0xa34] ;  /* 0x000a3400010d7983 */ /* 0x002f220000300800 */
[----:B---3--:R-:W-:Y:S02]  /*27680*/  PRMT R10, RZ, 0x7610, R10 ;  /* 0x00007610ff0a7816 */ /* 0x008fe4000000000a */
[----:B------:R-:W-:Y:S02]  /*27690*/  IADD3.X R12, PT, PT, R12, UR9, RZ, P5, !PT ;  /* 0x000000090c0c7c10 */ /* 0x000fe4000affe4ff */
[----:B------:R-:W-:Y:S01]  /*276a0*/  PRMT R25, RZ, 0x7610, R25 ;  /* 0x00007610ff197816 */ /* 0x000fe20000000019 */
[----:B--2---:R0:W-:Y:S01]  /*276b0*/  STL [R1+0x960], R15 ;  /* 0x0009600f01007387 */ /* 0x0041e20000100800 */
[----:B----4-:R-:W-:-:S03]  /*276c0*/  IADD3.X R6, PT, PT, R6, UR9, RZ, P6, !PT ;  /* 0x0000000906067c10 */ /* 0x010fc6000b7fe4ff */
[----:B0-----:R-:W2:Y:S01]  /*276d0*/  LDL.LU R15, [R1+0xa3c] ;  /* 0x000a3c00010f7983 */ /* 0x001ea20000300800 */
[----:B------:R-:W-:-:S03]  /*276e0*/  @P4 LOP3.LUT R7, R7, R6, RZ, 0x3c, !PT ;  /* 0x0000000607074212 */ /* 0x000fc600078e3cff */
[----:B------:R0:W-:Y:S02]  /*276f0*/  STL [R1+0xa18], R6 ;  /* 0x000a180601007387 */ /* 0x0001e40000100800 */
[----:B0-----:R-:W-:-:S04]  /*27700*/  @P4 LOP3.LUT R6, R7, R6, RZ, 0x3c, !PT ;  /* 0x0000000607064212 */ /* 0x001fc800078e3cff */
[----:B------:R-:W-:-:S05]  /*27710*/  @P4 LOP3.LUT R7, R7, R6, RZ, 0x3c, !PT ;  /* 0x0000000607074212 */ /* 0x000fca00078e3cff */
[----:B------:R0:W5:Y:S02]  /*27720*/  @P4 LDG.E.U16 R10, desc[UR20][R6.64] ;  /* 0x00000014060a4981 */ /* 0x000164000c1e1500 */
[----:B0-----:R-:W-:Y:S02]  /*27730*/  IMAD.MOV.U32 R7, RZ, RZ, R12 ;  /* 0x000000ffff077224 */ /* 0x001fe400078e000c */
[----:B------:R-:W-:-:S05]  /*27740*/  @P2 IMAD.MOV.U32 R6, RZ, RZ, R19 ;  /* 0x000000ffff062224 */ /* 0x000fca00078e0013 */
[----:B------:R0:W3:Y:S01]  /*27750*/  @P2 LDG.E.U16 R25, desc[UR20][R6.64] ;  /* 0x0000001406192981 */ /* 0x0000e2000c1e1500 */
[----:B------:R-:W-:Y:S02]  /*27760*/  ISETP.GT.AND P3, PT, R4, 0xf, PT ;  /* 0x0000000f0400780c */ /* 0x000fe40003f64270 */
[----:B------:R-:W-:Y:S01]  /*27770*/  IADD3 R5, P5, PT, R5, UR13, RZ ;  /* 0x0000000d05057c10 */ /* 0x000fe2000ffbe0ff */
[----:B------:R1:W-:Y:S03]  /*27780*/  STL [R1+0xa20], R12 ;  /* 0x000a200c01007387 */ /* 0x0003e60000100800 */
[----:B------:R-:W-:Y:S02]  /*27790*/  IADD3.X R18, PT, PT, R18, UR9, RZ, P5, !PT ;  /* 0x0000000912127c10 */ /* 0x000fe4000affe4ff */
[----:B------:R-:W-:Y:S02]  /*277a0*/  PRMT R11, RZ, 0x7610, R11 ;  /* 0x00007610ff0b7816 */ /* 0x000fe4000000000b */
[----:B------:R-:W-:Y:S01]  /*277b0*/  IADD3 R13, P6, PT, R13, UR13, RZ ;  /* 0x0000000d0d0d7c10 */ /* 0x000fe2000ffde0ff */
[----:B-1----:R-:W4:Y:S02]  /*277c0*/  LDL.LU R12, [R1+0x1aa4] ;  /* 0x001aa400010c7983 */ /* 0x002f240000300800 */
[----:B0-----:R-:W-:-:S02]  /*277d0*/  @P3 IMAD.MOV.U32 R6, RZ, RZ, R5 ;  /* 0x000000ffff063224 */ /* 0x001fc400078e0005 */
[----:B------:R-:W4:Y:S01]  /*277e0*/  LDL.LU R19, [R1+0xa38] ;  /* 0x000a380001137983 */ /* 0x000f220000300800 */
[----:B------:R-:W-:-:S03]  /*277f0*/  @P3 IMAD.MOV.U32 R7, RZ, RZ, R18 ;  /* 0x000000ffff073224 */ /* 0x000fc600078e0012 */
[----:B------:R-:W-:Y:S04]  /*27800*/  STL [R1+0xa2c], R5 ;  /* 0x000a2c0501007387 */ /* 0x000fe80000100800 */
[----:B------:R0:W5:Y:S02]  /*27810*/  @P3 LDG.E.U16 R11, desc[UR20][R6.64] ;  /* 0x00000014060b3981 */ /* 0x000164000c1e1500 */
[----:B0-----:R-:W-:Y:S01]  /*27820*/  IMAD.MOV.U32 R7, RZ, RZ, R13 ;  /* 0x000000ffff077224 */ /* 0x001fe200078e000d */
[----:B--2---:R-:W-:Y:S01]  /*27830*/  IADD3 R15, P5, PT, R15, UR13, RZ ;  /* 0x0000000d0f0f7c10 */ /* 0x004fe2000ffbe0ff */
[----:B---3--:R0:W-:Y:S04]  /*27840*/  STL [R1+0x95c], R25 ;  /* 0x00095c1901007387 */ /* 0x0081e80000100800 */
[----:B0-----:R-:W2:Y:S04]  /*27850*/  LDL.LU R25, [R1+0xa44] ;  /* 0x000a440001197983 */ /* 0x001ea80000300800 */
[----:B------:R0:W-:Y:S04]  /*27860*/  STL [R1+0xa28], R18 ;  /* 0x000a281201007387 */ /* 0x0001e80000100800 */
[----:B------:R-:W3:Y:S04]  /*27870*/  LDL.LU R5, [R1+0xa4c] ;  /* 0x000a4c0001057983 */ /* 0x000ee80000300800 */
[----:B------:R1:W-:Y:S04]  /*27880*/  STL [R1+0xa34], R13 ;  /* 0x000a340d01007387 */ /* 0x0003e80000100800 */
[----:B0-----:R-:W2:Y:S04]  /*27890*/  LDL.LU R18, [R1+0xa54] ;  /* 0x000a540001127983 */ /* 0x001ea80000300800 */
[----:B------:R-:W-:Y:S04]  /*278a0*/  STL [R1+0xa3c], R15 ;  /* 0x000a3c0f01007387 */ /* 0x000fe80000100800 */
[----:B-1----:R-:W2:Y:S04]  /*278b0*/  LDL.LU R13, [R1+0x1aa0] ;  /* 0x001aa000010d7983 */ /* 0x002ea80000300800 */
[----:B------:R-:W2:Y:S01]  /*278c0*/  LDL.LU R6, [R1+0xa30] ;  /* 0x000a300001067983 */ /* 0x000ea20000300800 */
[----:B------:R-:W-:-:S02]  /*278d0*/  ISETP.GT.AND P4, PT, R4, 0x10, PT ;  /* 0x000000100400780c */ /* 0x000fc40003f84270 */
[----:B------:R-:W-:Y:S02]  /*278e0*/  PRMT R14, RZ, 0x7610, R14 ;  /* 0x00007610ff0e7816 */ /* 0x000fe4000000000e */
[----:B--2---:R-:W-:-:S09]  /*278f0*/  IADD3.X R6, PT, PT, R6, UR9, RZ, P6, !PT ;  /* 0x0000000906067c10 */ /* 0x004fd2000b7fe4ff */
[-C--:B------:R-:W-:Y:S01]  /*27900*/  @P4 LOP3.LUT R7, R7, R6.reuse, RZ, 0x3c, !PT ;  /* 0x0000000607074212 */ /* 0x080fe200078e3cff */
[----:B------:R0:W-:Y:S03]  /*27910*/  STL [R1+0xa30], R6 ;  /* 0x000a300601007387 */ /* 0x0001e60000100800 */
[----:B0-----:R-:W-:-:S04]  /*27920*/  @P4 LOP3.LUT R6, R7, R6, RZ, 0x3c, !PT ;  /* 0x0000000607064212 */ /* 0x001fc800078e3cff */
[----:B------:R-:W-:-:S05]  /*27930*/  @P4 LOP3.LUT R7, R7, R6, RZ, 0x3c, !PT ;  /* 0x0000000607074212 */ /* 0x000fca00078e3cff */
[----:B------:R0:W2:Y:S01]  /*27940*/  @P4 LDG.E.U16 R14, desc[UR20][R6.64] ;  /* 0x00000014060e4981 */ /* 0x0000a2000c1e1500 */
[----:B------:R-:W-:Y:S02]  /*27950*/  ISETP.GT.AND P2, PT, R4, 0x11, PT ;  /* 0x000000110400780c */ /* 0x000fe40003f44270 */
[----:B----4-:R-:W-:Y:S02]  /*27960*/  IADD3.X R19, PT, PT, R19, UR9, RZ, P5, !PT ;  /* 0x0000000913137c10 */ /* 0x010fe4000affe4ff */
        /* <DEDUP_REMOVED lines=8> */
[----:B------:R-:W4:Y:S04]  /*279f0*/  LDL.LU R15, [R1+0xa50] ;  /* 0x000a5000010f7983 */ /* 0x000f280000300800 */
[----:B------:R-:W2:Y:S04]  /*27a00*/  LDL.LU R19, [R1+0xa5c] ;  /* 0x000a5c0001137983 */ /* 0x000ea80000300800 */
[----:B------:R-:W-:Y:S04]  /*27a10*/  STL [R1+0xa44], R25 ;  /* 0x000a441901007387 */ /* 0x000fe80000100800 */
[----:B------:R-:W2:Y:S01]  /*27a20*/  LDL.LU R7, [R1+0xa40] ;  /* 0x000a400001077983 */ /* 0x000ea20000300800 */
[----:B------:R-:W-:-:S02]  /*27a30*/  ISETP.GT.AND P3, PT, R4, 0x12, PT ;  /* 0x000000120400780c */ /* 0x000fc40003f64270 */
[----:B------:R-:W-:Y:S02]  /*27a40*/  PRMT R16, RZ, 0x7610, R16 ;  /* 0x00007610ff107816 */ /* 0x000fe40000000010 */
[----:B---3--:R-:W-:-:S09]  /*27a50*/  IADD3 R5, P6, PT, R5, UR13, RZ ;  /* 0x0000000d05057c10 */ /* 0x008fd2000ffde0ff */
[----:B0-----:R-:W-:Y:S01]  /*27a60*/  @P3 IMAD.MOV.U32 R6, RZ, RZ, R25 ;  /* 0x000000ffff063224 */ /* 0x001fe200078e0019 */
[----:B--2---:R-:W-:-:S05]  /*27a70*/  IADD3.X R7, PT, PT, R7, UR9, RZ, P5, !PT ;  /* 0x0000000907077c10 */ /* 0x004fca000affe4ff */
[----:B------:R0:W-:Y:S04]  /*27a80*/  STL [R1+0xa40], R7 ;  /* 0x000a400701007387 */ /* 0x0001e80000100800 */
[----:B------:R0:W2:Y:S04]  /*27a90*/  @P3 LDG.E.U16 R16, desc[UR20][R6.64] ;  /* 0x0000001406103981 */ /* 0x0000a8000c1e1500 */
[----:B------:R-:W-:Y:S04]  /*27aa0*/  STL [R1+0xa4c], R5 ;  /* 0x000a4c0501007387 */ /* 0x000fe80000100800 */
[----:B------:R-:W3:Y:S01]  /*27ab0*/  LDL.LU R6, [R1+0xa48] ;  /* 0x000a480001067983 */ /* 0x000ee20000300800 */
[----:B------:R-:W-:Y:S01]  /*27ac0*/  ISETP.GT.AND P4, PT, R4, 0x13, PT ;  /* 0x000000130400780c */ /* 0x000fe20003f84270 */
[----:B0-----:R-:W-:Y:S01]  /*27ad0*/  IMAD.MOV.U32 R7, RZ, RZ, R5 ;  /* 0x000000ffff077224 */ /* 0x001fe200078e0005 */
[----:B------:R-:W-:Y:S01]  /*27ae0*/  IADD3 R18, P5, PT, R18, UR13, RZ ;  /* 0x0000000d12127c10 */ /* 0x000fe2000ffbe0ff */
[----:B------:R-:W3:Y:S01]  /*27af0*/  LDL.LU R25, [R1+0xa58] ;  /* 0x000a580001197983 */ /* 0x000ee20000300800 */
[----:B------:R-:W-:-:S03]  /*27b00*/  ISETP.GT.AND P2, PT, R4, 0x14, PT ;  /* 0x000000140400780c */ /* 0x000fc60003f44270 */
[----:B------:R-:W-:Y:S01]  /*27b10*/  STL [R1+0xa54], R18 ;  /* 0x000a541201007387 */ /* 0x000fe20000100800 */
[----:B------:R-:W-:Y:S02]  /*27b20*/  PRMT R13, RZ, 0x7610, R13 ;  /* 0x00007610ff0d7816 */ /* 0x000fe4000000000d */
[----:B----4-:R-:W-:Y:S02]  /*27b30*/  IADD3.X R15, PT, PT, R15, UR9, RZ, P5, !PT ;  /* 0x000000090f0f7c10 */ /* 0x010fe4000affe4ff */
[----:B------:R-:W-:Y:S01]  /*27b40*/  PRMT R24, RZ, 0x7610, R24 ;  /* 0x00007610ff187816 */ /* 0x000fe20000000018 */
[----:B--2---:R0:W-:Y:S01]  /*27b50*/  STL [R1+0x954], R16 ;  /* 0x0009541001007387 */ /* 0x0041e20000100800 */
[----:B---3--:R-:W-:-:S03]  /*27b60*/  IADD3.X R6, PT, PT, R6, UR9, RZ, P6, !PT ;  /* 0x0000000906067c10 */ /* 0x008fc6000b7fe4ff */
[----:B0-----:R-:W2:Y:S01]  /*27b70*/  LDL.LU R16, [R1+0xa64] ;  /* 0x000a640001107983 */ /* 0x001ea20000300800 */
[----:B------:R-:W-:-:S03]  /*27b80*/  @P4 LOP3.LUT R7, R7, R6, RZ, 0x3c, !PT ;  /* 0x0000000607074212 */ /* 0x000fc600078e3cff */
[----:B------:R-:W3:Y:S04]  /*27b90*/  LDL.LU R5, [R1+0xa6c] ;  /* 0x000a6c0001057983 */ /* 0x000ee80000300800 */
[----:B------:R0:W-:Y:S02]  /*27ba0*/  STL [R1+0xa48], R6 ;  /* 0x000a480601007387 */ /* 0x0001e40000100800 */
[----:B0-----:R-:W-:-:S04]  /*27bb0*/  @P4 LOP3.LUT R6, R7, R6, RZ, 0x3c, !PT ;  /* 0x0000000607064212 */ /* 0x001fc800078e3cff */
[----:B------:R-:W-:-:S05]  /*27bc0*/  @P4 LOP3.LUT R7, R7, R6, RZ, 0x3c, !PT ;  /* 0x0000000607074212 */ /* 0x000fca00078e3cff */
[----:B------:R0:W5:Y:S02]  /*27bd0*/  @P4 LDG.E.U16 R13, desc[UR20][R6.64] ;  /* 0x00000014060d4981 */ /* 0x000164000c1e1500 */
[----:B0-----:R-:W-:Y:S02]  /*27be0*/  IMAD.MOV.U32 R7, RZ, RZ, R15 ;  /* 0x000000ffff077224 */ /* 0x001fe400078e000f */
[----:B------:R-:W-:-:S05]  /*27bf0*/  @P2 IMAD.MOV.U32 R6, RZ, RZ, R18 ;  /* 0x000000ffff062224 */ /* 0x000fca00078e0012 */
[----:B------:R0:W4:Y:S01]  /*27c00*/  @P2 LDG.E.U16 R24, desc[UR20][R6.64] ;  /* 0x0000001406182981 */ /* 0x000122000c1e1500 */
[----:B------:R-:W-:Y:S02]  /*27c10*/  ISETP.GT.AND P3, PT, R4, 0x15, PT ;  /* 0x000000150400780c */ /* 0x000fe40003f64270 */
[----:B------:R-:W-:Y:S01]  /*27c20*/  IADD3 R19, P5, PT, R19, UR13, RZ ;  /* 0x0000000d13137c10 */ /* 0x000fe2000ffbe0ff */
[----:B------:R1:W-:Y:S03]  /*27c30*/  STL [R1+0xa50], R15 ;  /* 0x000a500f01007387 */ /* 0x0003e60000100800 */
[----:B------:R-:W-:Y:S02]  /*27c40*/  IADD3.X R25, PT, PT, R25, UR9, RZ, P5, !PT ;  /* 0x0000000919197c10 */ /* 0x000fe4000affe4ff */
[----:B------:R-:W-:Y:S01]  /*27c50*/  PRMT R14, RZ, 0x7610, R14 ;  /* 0x00007610ff0e7816 */ /* 0x000fe2000000000e */
[----:B-1----:R-:W4:Y:S04]  /*27c60*/  LDL.LU R15, [R1+0x1a98] ;  /* 0x001a9800010f7983 */ /* 0x002f280000300800 */
[----:B0-----:R-:W-:Y:S01]  /*27c70*/  @P3 IMAD.MOV.U32 R6, RZ, RZ, R19 ;  /* 0x000000ffff063224 */ /* 0x001fe200078e0013 */
[----:B------:R-:W4:Y:S01]  /*27c80*/  LDL.LU R18, [R1+0xa68] ;  /* 0x000a680001127983 */ /* 0x000f220000300800 */
[----:B------:R-:W-:-:S03]  /*27c90*/  @P3 IMAD.MOV.U32 R7, RZ, RZ, R25 ;  /* 0x000000ffff073224 */ /* 0x000fc600078e0019 */
[----:B------:R-:W-:Y:S04]  /*27ca0*/  STL [R1+0xa5c], R19 ;  /* 0x000a5c1301007387 */ /* 0x000fe80000100800 */
[----:B------:R0:W5:Y:S01]  /*27cb0*/  @P3 LDG.E.U16 R14, desc[UR20][R6.64] ;  /* 0x00000014060e3981 */ /* 0x000162000c1e1500 */
[----:B--2---:R-:W-:Y:S02]  /*27cc0*/  IADD3 R16, P6, PT, R16, UR13, RZ ;  /* 0x0000000d10107c10 */ /* 0x004fe4000ffde0ff */
[----:B---3--:R-:W-:-:S03]  /*27cd0*/  IADD3 R5, P5, PT, R5, UR13, RZ ;  /* 0x0000000d05057c10 */ /* 0x008fc6000ffbe0ff */
[----:B0-----:R-:W-:Y:S01]  /*27ce0*/  IMAD.MOV.U32 R7, RZ, RZ, R16 ;  /* 0x000000ffff077224 */ /* 0x001fe200078e0010 */
[----:B----4-:R0:W-:Y:S04]  /*27cf0*/  STL [R1+0x950], R24 ;  /* 0x0009501801007387 */ /* 0x0101e80000100800 */
[----:B0-----:R-:W2:Y:S04]  /*27d00*/  LDL.LU R24, [R1+0xa74] ;  /* 0x000a740001187983 */ /* 0x001ea80000300800 */
[----:B------:R0:W-:Y:S04]  /*27d10*/  STL [R1+0xa58], R25 ;  /* 0x000a581901007387 */ /* 0x0001e80000100800 */
[----:B------:R-:W3:Y:S04]  /*27d20*/  LDL.LU R19, [R1+0xa7c] ;  /* 0x000a7c0001137983 */ /* 0x000ee80000300800 */
[----:B------:R1:W-:Y:S04]  /*27d30*/  STL [R1+0xa64], R16 ;  /* 0x000a641001007387 */ /* 0x0003e80000100800 */
[----:B0-----:R-:W4:Y:S04]  /*27d40*/  LDL.LU R25, [R1+0xa84] ;  /* 0x000a840001197983 */ /* 0x001f280000300800 */
        /* <DEDUP_REMOVED lines=32> */
[----:B------:R1:W-:Y:S04]  /*27f50*/  STL [R1+0xa7c], R19 ;  /* 0x000a7c1301007387 */ /* 0x0003e80000100800 */
[----:B------:R-:W3:Y:S01]  /*27f60*/  LDL.LU R6, [R1+0xa78] ;  /* 0x000a780001067983 */ /* 0x000ee20000300800 */
[C---:B------:R-:W-:Y:S01]  /*27f70*/  ISETP.GT.AND P4, PT, R4.reuse, 0x19, PT ;  /* 0x000000190400780c */ /* 0x040fe20003f84270 */
[----:B0-----:R-:W-:Y:S01]  /*27f80*/  IMAD.MOV.U32 R7, RZ, RZ, R19 ;  /* 0x000000ffff077224 */ /* 0x001fe200078e0013 */
[----:B----4-:R-:W-:Y:S01]  /*27f90*/  IADD3 R25, P5, PT, R25, UR13, RZ ;  /* 0x0000000d19197c10 */ /* 0x010fe2000ffbe0ff */
[----:B------:R-:W4:Y:S01]  /*27fa0*/  LDL.LU R24, [R1+0xa88] ;  /* 0x000a880001187983 */ /* 0x000f220000300800 */
[----:B------:R-:W-:-:S03]  /*27fb0*/  ISETP.GT.AND P2, PT, R4, 0x1a, PT ;  /* 0x0000001a0400780c */ /* 0x000fc60003f44270 */
[----:B------:R-:W-:Y:S04]  /*27fc0*/  STL [R1+0xa84], R25 ;  /* 0x000a841901007387 */ /* 0x000fe80000100800 */
[----:B-1----:R-:W4:Y:S01]  /*27fd0*/  LDL.LU R19, [R1+0xa94] ;  /* 0x000a940001137983 */ /* 0x002f220000300800 */
[----:B------:R-:W-:Y:S02]  /*27fe0*/  PRMT R16, RZ, 0x7610, R16 ;  /* 0x00007610ff107816 */ /* 0x000fe40000000010 */
[----:B------:R-:W-:Y:S02]  /*27ff0*/  IADD3.X R18, PT, PT, R18, UR9, RZ, P5, !PT ;  /* 0x0000000912127c10 */ /* 0x000fe4000affe4ff */
[----:B------:R-:W-:Y:S01]  /*28000*/  PRMT R31, RZ, 0x7610, R31 ;  /* 0x00007610ff1f7816 */ /* 0x000fe2000000001f */
[----:B--2---:R0:W-:Y:S01]  /*28010*/  STL [R1+0x948], R21 ;  /* 0x0009481501007387 */ /* 0x0041e20000100800 */
[----:B---3--:R-:W-:-:S03]  /*28020*/  IADD3.X R6, PT, PT, R6, UR9, RZ, P6, !PT ;  /* 0x0000000906067c10 */ /* 0x008fc6000b7fe4ff */
        /* <DEDUP_REMOVED lines=12> */
[----:B----4-:R-:W-:Y:S02]  /*280f0*/  IADD3.X R24, PT, PT, R24, UR9, RZ, P5, !PT ;  /* 0x0000000918187c10 */ /* 0x010fe4000affe4ff */
        /* <DEDUP_REMOVED lines=1550> */
[C---:B------:R-:W-:Y:S01]  /*2e1e0*/  ISETP.GT.AND P4, PT, R4.reuse, 0x97, PT ;  /* 0x000000970400780c */ /* 0x040fe20003f84270 */
        /* <DEDUP_REMOVED lines=119> */
[----:B------:R-:W-:Y:S02]  /*2e960*/  ISETP.GT.AND P2, PT, R4, 0xa1, PT ;  /* 0x000000a10400780c */ /* 0x000fe40003f44270 */
[----:B------:R-:W-:Y:S02]  /*2e970*/  PRMT R160, RZ, 0x7610, R160 ;  /* 0x00007610ffa07816 */ /* 0x000fe400000000a0 */
[----:B----4-:R-:W-:Y:S02]  /*2e980*/  IADD3.X R161, PT, PT, R161, UR9, RZ, P5, !PT ;  /* 0x00000009a1a17c10 */ /* 0x010fe4000affe4ff */
[----:B------:R-:W-:Y:S02]  /*2e990*/  PRMT R165, RZ, 0x7610, R165 ;  /* 0x00007610ffa57816 */ /* 0x000fe400000000a5 */
[----:B--2---:R-:W-:-:S04]  /*2e9a0*/  IADD3.X R6, PT, PT, R6, UR9, RZ, P6, !PT ;  /* 0x0000000906067c10 */ /* 0x004fc8000b7fe4ff */
[-C--:B------:R-:W-:Y:S01]  /*2e9b0*/  @P4 LOP3.LUT R7, R7, R6.reuse, RZ, 0x3c, !PT ;  /* 0x0000000607074212 */ /* 0x080fe200078e3cff */
[----:B------:R0:W-:Y:S03]  /*2e9c0*/  STL [R1+0xeac], R6 ;  /* 0x000eac0601007387 */ /* 0x0001e60000100800 */
[----:B0-----:R-:W-:-:S04]  /*2e9d0*/  @P4 LOP3.LUT R6, R7, R6, RZ, 0x3c, !PT ;  /* 0x0000000607064212 */ /* 0x001fc800078e3cff */
[----:B------:R-:W-:-:S05]  /*2e9e0*/  @P4 LOP3.LUT R7, R7, R6, RZ, 0x3c, !PT ;  /* 0x0000000607074212 */ /* 0x000fca00078e3cff */
[----:B------:R0:W2:Y:S02]  /*2e9f0*/  @P4 LDG.E.U16 R160, desc[UR20][R6.64] ;  /* 0x0000001406a04981 */ /* 0x0000a4000c1e1500 */
[----:B0-----:R-:W-:Y:S02]  /*2ea00*/  IMAD.MOV.U32 R7, RZ, RZ, R161 ;  /* 0x000000ffff077224 */ /* 0x001fe400078e00a1 */
[----:B------:R-:W-:-:S05]  /*2ea10*/  @P2 IMAD.MOV.U32 R6, RZ, RZ, R162 ;  /* 0x000000ffff062224 */ /* 0x000fca00078e00a2 */
[----:B------:R-:W4:Y:S01]  /*2ea20*/  @P2 LDG.E.U16 R165, desc[UR20][R6.64] ;  /* 0x0000001406a52981 */ /* 0x000f22000c1e1500 */
[----:B------:R-:W-:-:S03]  /*2ea30*/  IADD3 R163, P5, PT, R163, UR13, RZ ;  /* 0x0000000da3a37c10 */ /* 0x000fc6000ffbe0ff */
[----:B------:R-:W-:Y:S04]  /*2ea40*/  STL [R1+0xeb4], R161 ;  /* 0x000eb4a101007387 */ /* 0x000fe80000100800 */
[----:B--2---:R0:W-:Y:S04]  /*2ea50*/  STL [R1+0x838], R160 ;  /* 0x000838a001007387 */ /* 0x0041e80000100800 */
[----:B0-----:R-:W2:Y:S04]  /*2ea60*/  LDL.LU R160, [R1+0x197c] ;  /* 0x00197c0001a07983 */ /* 0x001ea80000300800 */
[----:B------:R-:W2:Y:S04]  /*2ea70*/  LDL.LU R161, [R1+0x1978] ;  /* 0x0019780001a17983 */ /* 0x000ea80000300800 */
[----:B------:R-:W2:Y:S04]  /*2ea80*/  LDL.LU R162, [R1+0xecc] ;  /* 0x000ecc0001a27983 */ /* 0x000ea80000300800 */
[----:B----4-:R0:W-:Y:S04]  /*2ea90*/  STL [R1+0x834], R165 ;  /* 0x000834a501007387 */ /* 0x0101e80000100800 */
[----:B0-----:R-:W4:Y:S04]  /*2eaa0*/  LDL.LU R165, [R1+0x1974] ;  /* 0x0019740001a57983 */ /* 0x001f280000300800 */
[----:B------:R0:W-:Y:S04]  /*2eab0*/  STL [R1+0xec0], R163 ;  /* 0x000ec0a301007387 */ /* 0x0001e80000100800 */
[----:B------:R-:W4:Y:S01]  /*2eac0*/  LDL.LU R6, [R1+0xebc] ;  /* 0x000ebc0001067983 */ /* 0x000f220000300800 */
[----:B------:R-:W-:Y:S01]  /*2ead0*/  ISETP.GT.AND P3, PT, R4, 0xa2, PT ;  /* 0x000000a20400780c */ /* 0x000fe20003f64270 */
[----:B------:R-:W-:-:S02]  /*2eae0*/  IMAD.MOV.U32 R7, RZ, RZ, R163 ;  /* 0x000000ffff077224 */ /* 0x000fc400078e00a3 */
[----:B0-----:R-:W4:Y:S01]  /*2eaf0*/  LDL.LU R163, [R1+0xed8] ;  /* 0x000ed80001a37983 */ /* 0x001f220000300800 */
[----:B---3--:R-:W-:Y:S02]  /*2eb00*/  IADD3 R5, P6, PT, R5, UR13, RZ ;  /* 0x0000000d05057c10 */ /* 0x008fe4000ffde0ff */
[----:B--2---:R-:W-:Y:S02]  /*2eb10*/  PRMT R160, RZ, 0x7610, R160 ;  /* 0x00007610ffa07816 */ /* 0x004fe400000000a0 */
[----:B----4-:R-:W-:-:S05]  /*2eb20*/  IADD3.X R6, PT, PT, R6, UR9, RZ, P5, !PT ;  /* 0x0000000906067c10 */ /* 0x010fca000affe4ff */
[-C--:B------:R-:W-:Y:S01]  /*2eb30*/  @P3 LOP3.LUT R7, R7, R6.reuse, RZ, 0x3c, !PT ;  /* 0x0000000607073212 */ /* 0x080fe200078e3cff */
[----:B------:R0:W-:Y:S03]  /*2eb40*/  STL [R1+0xebc], R6 ;  /* 0x000ebc0601007387 */ /* 0x0001e60000100800 */
[----:B0-----:R-:W-:-:S04]  /*2eb50*/  @P3 LOP3.LUT R6, R7, R6, RZ, 0x3c, !PT ;  /* 0x0000000607063212 */ /* 0x001fc800078e3cff */
[----:B------:R-:W-:Y:S01]  /*2eb60*/  @P3 LOP3.LUT R7, R7, R6, RZ, 0x3c, !PT ;  /* 0x0000000607073212 */ /* 0x000fe200078e3cff */
[----:B------:R-:W-:Y:S04]  /*2eb70*/  STL [R1+0xec8], R5 ;  /* 0x000ec80501007387 */ /* 0x000fe80000100800 */
[----:B------:R0:W2:Y:S04]  /*2eb80*/  @P3 LDG.E.U16 R160, desc[UR20][R6.64] ;  /* 0x0000001406a03981 */ /* 0x0000a8000c1e1500 */
[----:B------:R-:W3:Y:S01]  /*2eb90*/  LDL.LU R6, [R1+0xec4] ;  /* 0x000ec40001067983 */ /* 0x000ee20000300800 */
[----:B------:R-:W-:Y:S01]  /*2eba0*/  ISETP.GT.AND P4, PT, R4, 0xa3, PT ;  /* 0x000000a30400780c */ /* 0x000fe20003f84270 */
[----:B0-----:R-:W-:Y:S01]  /*2ebb0*/  IMAD.MOV.U32 R7, RZ, RZ, R5 ;  /* 0x000000ffff077224 */ /* 0x001fe200078e0005 */
[----:B------:R-:W-:-:S02]  /*2ebc0*/  IADD3 R164, P5, PT, R164, UR13, RZ ;  /* 0x0000000da4a47c10 */ /* 0x000fc4000ffbe0ff */
[----:B------:R-:W-:Y:S02]  /*2ebd0*/  ISETP.GT.AND P2, PT, R4, 0xa4, PT ;  /* 0x000000a40400780c */ /* 0x000fe40003f44270 */
[----:B------:R-:W-:Y:S02]  /*2ebe0*/  PRMT R161, RZ, 0x7610, R161 ;  /* 0x00007610ffa17816 */ /* 0x000fe400000000a1 */
[----:B------:R-:W-:Y:S02]  /*2ebf0*/  IADD3.X R162, PT, PT, R162, UR9, RZ, P5, !PT ;  /* 0x00000009a2a27c10 */ /* 0x000fe4000affe4ff */
[----:B------:R-:W-:Y:S01]  /*2ec00*/  PRMT R165, RZ, 0x7610, R165 ;  /* 0x00007610ffa57816 */ /* 0x000fe200000000a5 */
[----:B--2---:R0:W-:Y:S01]  /*2ec10*/  STL [R1+0x830], R160 ;  /* 0x000830a001007387 */ /* 0x0041e20000100800 */
[----:B---3--:R-:W-:-:S03]  /*2ec20*/  IADD3.X R6, PT, PT, R6, UR9, RZ, P6, !PT ;  /* 0x0000000906067c10 */ /* 0x008fc6000b7fe4ff */
[----:B0-----:R-:W2:Y:S01]  /*2ec30*/  LDL.LU R160, [R1+0xee0] ;  /* 0x000ee00001a07983 */ /* 0x001ea20000300800 */
[----:B------:R-:W-:-:S03]  /*2ec40*/  @P4 LOP3.LUT R7, R7, R6, RZ, 0x3c, !PT ;  /* 0x0000000607074212 */ /* 0x000fc600078e3cff */
[----:B------:R-:W-:Y:S04]  /*2ec50*/  STL [R1+0xed0], R164 ;  /* 0x000ed0a401007387 */ /* 0x000fe80000100800 */
[----:B------:R-:W3:Y:S04]  /*2ec60*/  LDL.LU R5, [R1+0xee8] ;  /* 0x000ee80001057983 */ /* 0x000ee80000300800 */
[----:B------:R0:W-:Y:S02]  /*2ec70*/  STL [R1+0xec4], R6 ;  /* 0x000ec40601007387 */ /* 0x0001e40000100800 */
[----:B0-----:R-:W-:-:S04]  /*2ec80*/  @P4 LOP3.LUT R6, R7, R6, RZ, 0x3c, !PT ;  /* 0x0000000607064212 */ /* 0x001fc800078e3cff */
[----:B------:R-:W-:-:S05]  /*2ec90*/  @P4 LOP3.LUT R7, R7, R6, RZ, 0x3c, !PT ;  /* 0x0000000607074212 */ /* 0x000fca00078e3cff */
[----:B------:R0:W4:Y:S02]  /*2eca0*/  @P4 LDG.E.U16 R161, desc[UR20][R6.64] ;  /* 0x0000001406a14981 */ /* 0x000124000c1e1500 */
[----:B0-----:R-:W-:Y:S02]  /*2ecb0*/  IMAD.MOV.U32 R7, RZ, RZ, R162 ;  /* 0x000000ffff077224 */ /* 0x001fe400078e00a2 */
[----:B------:R-:W-:-:S05]  /*2ecc0*/  @P2 IMAD.MOV.U32 R6, RZ, RZ, R164 ;  /* 0x000000ffff062224 */ /* 0x000fca00078e00a4 */
[----:B------:R-:W2:Y:S01]  /*2ecd0*/  @P2 LDG.E.U16 R165, desc[UR20][R6.64] ;  /* 0x0000001406a52981 */ /* 0x000ea2000c1e1500 */
[----:B------:R-:W-:-:S03]  /*2ece0*/  IADD3 R163, P5, PT, R163, UR13, RZ ;  /* 0x0000000da3a37c10 */ /* 0x000fc6000ffbe0ff */
[----:B------:R-:W-:Y:S04]  /*2ecf0*/  STL [R1+0xecc], R162 ;  /* 0x000ecca201007387 */ /* 0x000fe80000100800 */
[----:B----4-:R0:W-:Y:S04]  /*2ed00*/  STL [R1+0x828], R161 ;  /* 0x000828a101007387 */ /* 0x0101e80000100800 */
[----:B0-----:R-:W4:Y:S04]  /*2ed10*/  LDL.LU R161, [R1+0x1970] ;  /* 0x0019700001a17983 */ /* 0x001f280000300800 */
[----:B------:R-:W3:Y:S04]  /*2ed20*/  LDL.LU R162, [R1+0x196c] ;  /* 0x00196c0001a27983 */ /* 0x000ee80000300800 */
[----:B------:R-:W4:Y:S04]  /*2ed30*/  LDL.LU R164, [R1+0xee4] ;  /* 0x000ee40001a47983 */ /* 0x000f280000300800 */
[----:B--2---:R0:W-:Y:S04]  /*2ed40*/  STL [R1+0x82c], R165 ;  /* 0x00082ca501007387 */ /* 0x0041e80000100800 */
[----:B0-----:R-:W2:Y:S04]  /*2ed50*/  LDL.LU R165, [R1+0x1968] ;  /* 0x0019680001a57983 */ /* 0x001ea80000300800 */
[----:B------:R0:W-:Y:S04]  /*2ed60*/  STL [R1+0xed8], R163 ;  /* 0x000ed8a301007387 */ /* 0x0001e80000100800 */
[----:B------:R-:W2:Y:S01]  /*2ed70*/  LDL.LU R6, [R1+0xed4] ;  /* 0x000ed40001067983 */ /* 0x000ea20000300800 */
[----:B------:R-:W-:Y:S01]  /*2ed80*/  ISETP.GT.AND P3, PT, R4, 0xa5, PT ;  /* 0x000000a50400780c */ /* 0x000fe20003f64270 */
[----:B------:R-:W-:-:S02]  /*2ed90*/  IMAD.MOV.U32 R7, RZ, RZ, R163 ;  /* 0x000000ffff077224 */ /* 0x000fc400078e00a3 */
[----:B0-----:R-:W4:Y:S01]  /*2eda0*/  LDL.LU R163, [R1+0xef0] ;  /* 0x000ef00001a37983 */ /* 0x001f220000300800 */
[----:B------:R-:W-:Y:S02]  /*2edb0*/  IADD3 R160, P6, PT, R160, UR13, RZ ;  /* 0x0000000da0a07c10 */ /* 0x000fe4000ffde0ff */
[----:B---3--:R-:W-:Y:S02]  /*2edc0*/  PRMT R162, RZ, 0x7610, R162 ;  /* 0x00007610ffa27816 */ /* 0x008fe400000000a2 */
[----:B--2---:R-:W-:-:S05]  /*2edd0*/  IADD3.X R6, PT, PT, R6, UR9, RZ, P5, !PT ;  /* 0x0000000906067c10 */ /* 0x004fca000affe4ff */
[-C--:B------:R-:W-:Y:S01]  /*2ede0*/  @P3 LOP3.LUT R7, R7, R6.reuse, RZ, 0x3c, !PT ;  /* 0x0000000607073212 */ /* 0x080fe200078e3cff */
[----:B------:R0:W-:Y:S03]  /*2edf0*/  STL [R1+0xed4], R6 ;  /* 0x000ed40601007387 */ /* 0x0001e60000100800 */
[----:B0-----:R-:W-:-:S04]  /*2ee00*/  @P3 LOP3.LUT R6, R7, R6, RZ, 0x3c, !PT ;  /* 0x0000000607063212 */ /* 0x001fc800078e3cff */
[----:B------:R-:W-:Y:S01]  /*2ee10*/  @P3 LOP3.LUT R7, R7, R6, RZ, 0x3c, !PT ;  /* 0x0000000607073212 */ /* 0x000fe200078e3cff */
[----:B------:R0:W-:Y:S04]  /*2ee20*/  STL [R1+0xee0], R160 ;  /* 0x000ee0a001007387 */ /* 0x0001e80000100800 */
[----:B------:R1:W2:Y:S04]  /*2ee30*/  @P3 LDG.E.U16 R162, desc[UR20][R6.64] ;  /* 0x0000001406a23981 */ /* 0x0002a8000c1e1500 */
[----:B------:R-:W3:Y:S01]  /*2ee40*/  LDL.LU R6, [R1+0xedc] ;  /* 0x000edc0001067983 */ /* 0x000ee20000300800 */
[C---:B------:R-:W-:Y:S01]  /*2ee50*/  ISETP.GT.AND P4, PT, R4.reuse, 0xa6, PT ;  /* 0x000000a60400780c */ /* 0x040fe20003f84270 */
[----:B-1----:R-:W-:Y:S01]  /*2ee60*/  IMAD.MOV.U32 R7, RZ, RZ, R160 ;  /* 0x000000ffff077224 */ /* 0x002fe200078e00a0 */
[----:B------:R-:W-:Y:S01]  /*2ee70*/  IADD3 R5, P5, PT, R5, UR13, RZ ;  /* 0x0000000d05057c10 */ /* 0x000fe2000ffbe0ff */
[----:B0-----:R-:W3:Y:S01]  /*2ee80*/  LDL.LU R160, [R1+0xef8] ;  /* 0x000ef80001a07983 */ /* 0x001ee20000300800 */
[----:B------:R-:W-:-:S03]  /*2ee90*/  ISETP.GT.AND P2, PT, R4, 0xa7, PT ;  /* 0x000000a70400780c */ /* 0x000fc60003f44270 */
[----:B------:R-:W-:Y:S01]  /*2eea0*/  STL [R1+0xee8], R5 ;  /* 0x000ee80501007387 */ /* 0x000fe20000100800 */
[----:B----4-:R-:W-:Y:S02]  /*2eeb0*/  PRMT R161, RZ, 0x7610, R161 ;  /* 0x00007610ffa17816 */ /* 0x010fe400000000a1 */
        /* <DEDUP_REMOVED lines=9> */
[----:B------:R0:W3:Y:S02]  /*2ef50*/  @P4 LDG.E.U16 R161, desc[UR20][R6.64] ;  /* 0x0000001406a14981 */ /* 0x0000e4000c1e1500 */
[----:B0-----:R-:W-:Y:S02]  /*2ef60*/  IMAD.MOV.U32 R7, RZ, RZ, R164 ;  /* 0x000000ffff077224 */ /* 0x001fe400078e00a4 */
[----:B------:R-:W-:-:S05]  /*2ef70*/  @P2 IMAD.MOV.U32 R6, RZ, RZ, R5 ;  /* 0x000000ffff062224 */ /* 0x000fca00078e0005 */
[----:B------:R-:W4:Y:S01]  /*2ef80*/  @P2 LDG.E.U16 R165, desc[UR20][R6.64] ;  /* 0x0000001406a52981 */ /* 0x000f22000c1e1500 */
[----:B------:R-:W-:-:S03]  /*2ef90*/  IADD3 R163, P5, PT, R163, UR13, RZ ;  /* 0x0000000da3a37c10 */ /* 0x000fc6000ffbe0ff */
[----:B------:R-:W-:Y:S04]  /*2efa0*/  STL [R1+0xee4], R164 ;  /* 0x000ee4a401007387 */ /* 0x000fe80000100800 */
[----:B---3--:R0:W-:Y:S04]  /*2efb0*/  STL [R1+0x820], R161 ;  /* 0x000820a101007387 */ /* 0x0081e80000100800 */
[----:B0-----:R-:W3:Y:S04]  /*2efc0*/  LDL.LU R161, [R1+0x1964] ;  /* 0x0019640001a17983 */ /* 0x001ee80000300800 */
[----:B------:R-:W2:Y:S04]  /*2efd0*/  LDL.LU R164, [R1+0x1960] ;  /* 0x0019600001a47983 */ /* 0x000ea80000300800 */
[----:B------:R-:W3:Y:S04]  /*2efe0*/  LDL.LU R5, [R1+0xefc] ;  /* 0x000efc0001057983 */ /* 0x000ee80000300800 */
[----:B----4-:R0:W-:Y:S04]  /*2eff0*/  STL [R1+0x81c], R165 ;  /* 0x00081ca501007387 */ /* 0x0101e80000100800 */
[----:B0-----:R-:W4:Y:S04]  /*2f000*/  LDL.LU R165, [R1+0x195c] ;  /* 0x00195c0001a57983 */ /* 0x001f280000300800 */
[----:B------:R0:W-:Y:S04]  /*2f010*/  STL [R1+0xef0], R163 ;  /* 0x000ef0a301007387 */ /* 0x0001e80000100800 */
[----:B------:R-:W3:Y:S01]  /*2f020*/  LDL.LU R6, [R1+0xeec] ;  /* 0x000eec0001067983 */ /* 0x000ee20000300800 */
[----:B------:R-:W-:Y:S01]  /*2f030*/  ISETP.GT.AND P3, PT, R4, 0xa8, PT ;  /* 0x000000a80400780c */ /* 0x000fe20003f64270 */
[----:B------:R-:W-:-:S02]  /*2f040*/  IMAD.MOV.U32 R7, RZ, RZ, R163 ;  /* 0x000000ffff077224 */ /* 0x000fc400078e00a3 */
[----:B0-----:R-:W4:Y:S01]  /*2f050*/  LDL.LU R163, [R1+0xf08] ;  /* 0x000f080001a37983 */ /* 0x001f220000300800 */
[----:B------:R-:W-:Y:S02]  /*2f060*/  IADD3 R160, P6, PT, R160, UR13, RZ ;  /* 0x0000000da0a07c10 */ /* 0x000fe4000ffde0ff */
[----:B--2---:R-:W-:Y:S02]  /*2f070*/  PRMT R164, RZ, 0x7610, R164 ;  /* 0x00007610ffa47816 */ /* 0x004fe400000000a4 */
[----:B---3--:R-:W-:-:S05]  /*2f080*/  IADD3.X R6, PT, PT, R6, UR9, RZ, P5, !PT ;  /* 0x0000000906067c10 */ /* 0x008fca000affe4ff */
[-C--:B------:R-:W-:Y:S01]  /*2f090*/  @P3 LOP3.LUT R7, R7, R6.reuse, RZ, 0x3c, !PT ;  /* 0x0000000607073212 */ /* 0x080fe200078e3cff */
[----:B------:R0:W-:Y:S03]  /*2f0a0*/  STL [R1+0xeec], R6 ;  /* 0x000eec0601007387 */ /* 0x0001e60000100800 */
[----:B0-----:R-:W-:-:S04]  /*2f0b0*/  @P3 LOP3.LUT R6, R7, R6, RZ, 0x3c, !PT ;  /* 0x0000000607063212 */ /* 0x001fc800078e3cff */
[----:B------:R-:W-:Y:S01]  /*2f0c0*/  @P3 LOP3.LUT R7, R7, R6, RZ, 0x3c, !PT ;  /* 0x0000000607073212 */ /* 0x000fe200078e3cff */
[----:B------:R0:W-:Y:S04]  /*2f0d0*/  STL [R1+0xef8], R160 ;  /* 0x000ef8a001007387 */ /* 0x0001e80000100800 */
[----:B------:R1:W2:Y:S04]  /*2f0e0*/  @P3 LDG.E.U16 R164, desc[UR20][R6.64] ;  /* 0x0000001406a43981 */ /* 0x0002a8000c1e1500 */
[----:B------:R-:W3:Y:S01]  /*2f0f0*/  LDL.LU R6, [R1+0xef4] ;  /* 0x000ef40001067983 */ /* 0x000ee20000300800 */
[----:B------:R-:W-:Y:S01]  /*2f100*/  ISETP.GT.AND P4, PT, R4, 0xa9, PT ;  /* 0x000000a90400780c */ /* 0x000fe20003f84270 */
[----:B-1----:R-:W-:Y:S01]  /*2f110*/  IMAD.MOV.U32 R7, RZ, RZ, R160 ;  /* 0x000000ffff077224 */ /* 0x002fe200078e00a0 */
[----:B------:R-:W-:Y:S01]  /*2f120*/  IADD3 R162, P5, PT, R162, UR13, RZ ;  /* 0x0000000da2a27c10 */ /* 0x000fe2000ffbe0ff */
[----:B0-----:R-:W4:Y:S04]  /*2f130*/  LDL.LU R160, [R1+0xf10] ;  /* 0x000f100001a07983 */ /* 0x001f280000300800 */
[----:B------:R-:W-:Y:S01]  /*2f140*/  STL [R1+0xf00], R162 ;  /* 0x000f00a201007387 */ /* 0x000fe20000100800 */
[----:B------:R-:W-:-:S03]  /*2f150*/  PRMT R161, RZ, 0x7610, R161 ;  /* 0x00007610ffa17816 */ /* 0x000fc600000000a1 */
[----:B--2---:R0:W-:Y:S01]  /*2f160*/  STL [R1+0x818], R164 ;  /* 0x000818a401007387 */ /* 0x0041e20000100800 */
[----:B---3--:R-:W-:-:S03]  /*2f170*/  IADD3.X R6, PT, PT, R6, UR9, RZ, P6, !PT ;  /* 0x0000000906067c10 */ /* 0x008fc6000b7fe4ff */
[----:B0-----:R-:W2:Y:S01]  /*2f180*/  LDL.LU R164, [R1+0xf18] ;  /* 0x000f180001a47983 */ /* 0x001ea20000300800 */
[----:B------:R-:W-:-:S03]  /*2f190*/  @P4 LOP3.LUT R7, R7, R6, RZ, 0x3c, !PT ;  /* 0x0000000607074212 */ /* 0x000fc600078e3cff */
[----:B------:R0:W-:Y:S02]  /*2f1a0*/  STL [R1+0xef4], R6 ;  /* 0x000ef40601007387 */ /* 0x0001e40000100800 */
[----:B0-----:R-:W-:-:S04]  /*2f1b0*/  @P4 LOP3.LUT R6, R7, R6, RZ, 0x3c, !PT ;  /* 0x0000000607064212 */ /* 0x001fc800078e3cff */
[----:B------:R-:W-:-:S05]  /*2f1c0*/  @P4 LOP3.LUT R7, R7, R6, RZ, 0x3c, !PT ;  /* 0x0000000607074212 */ /* 0x000fca00078e3cff */
[----:B------:R0:W3:Y:S01]  /*2f1d0*/  @P4 LDG.E.U16 R161, desc[UR20][R6.64] ;  /* 0x0000001406a14981 */ /* 0x0000e2000c1e1500 */
[----:B------:R-:W-:Y:S02]  /*2f1e0*/  ISETP.GT.AND P2, PT, R4, 0xaa, PT ;  /* 0x000000aa0400780c */ /* 0x000fe40003f44270 */
[----:B------:R-:W-:-:S05]  /*2f1f0*/  IADD3.X R5, PT, PT, R5, UR9, RZ, P5, !PT ;  /* 0x0000000905057c10 */ /* 0x000fca000affe4ff */
[----:B0-----:R-:W-:Y:S02]  /*2f200*/  IMAD.MOV.U32 R6, RZ, RZ, R5 ;  /* 0x000000ffff067224 */ /* 0x001fe400078e0005 */
[----:B------:R-:W-:-:S05]  /*2f210*/  IMAD.MOV.U32 R7, RZ, RZ, R162 ;  /* 0x000000ffff077224 */ /* 0x000fca00078e00a2 */
[----:B------:R-:W-:-:S04]  /*2f220*/  @P2 LOP3.LUT R7, R7, R6, RZ, 0x3c, !PT ;  /* 0x0000000607072212 */ /* 0x000fc800078e3cff */
[C---:B------:R-:W-:Y:S02]  /*2f230*/  @P2 LOP3.LUT R6, R7.reuse, R6, RZ, 0x3c, !PT ;  /* 0x0000000607062212 */ /* 0x040fe400078e3cff */
[----:B----4-:R-:W-:Y:S01]  /*2f240*/  PRMT R165, RZ, 0x7610, R165 ;  /* 0x00007610ffa57816 */ /* 0x010fe200000000a5 */
[----:B------:R-:W-:Y:S01]  /*2f250*/  STL [R1+0xefc], R5 ;  /* 0x000efc0501007387 */ /* 0x000fe20000100800 */
[----:B------:R-:W-:-:S05]  /*2f260*/  @P2 LOP3.LUT R7, R7, R6, RZ, 0x3c, !PT ;  /* 0x0000000607072212 */ /* 0x000fca00078e3cff */
[----:B------:R0:W4:Y:S04]  /*2f270*/  @P2 LDG.E.U16 R165, desc[UR20][R6.64] ;  /* 0x0000001406a52981 */ /* 0x000128000c1e1500 */
[----:B---3--:R1:W-:Y:S04]  /*2f280*/  STL [R1+0x810], R161 ;  /* 0x000810a101007387 */ /* 0x0083e80000100800 */
[----:B-1----:R-:W3:Y:S04]  /*2f290*/  LDL.LU R161, [R1+0x1958] ;  /* 0x0019580001a17983 */ /* 0x002ee80000300800 */
[----:B------:R-:W2:Y:S04]  /*2f2a0*/  LDL.LU R5, [R1+0x1954] ;  /* 0x0019540001057983 */ /* 0x000ea80000300800 */
[----:B------:R-:W2:Y:S04]  /*2f2b0*/  LDL.LU R162, [R1+0xf14] ;  /* 0x000f140001a27983 */ /* 0x000ea80000300800 */
[----:B------:R-:W2:Y:S01]  /*2f2c0*/  LDL.LU R6, [R1+0xf04] ;  /* 0x000f040001067983 */ /* 0x000ea20000300800 */
[----:B------:R-:W-:-:S02]  /*2f2d0*/  ISETP.GT.AND P3, PT, R4, 0xab, PT ;  /* 0x000000ab0400780c */ /* 0x000fc40003f64270 */
[----:B------:R-:W-:-:S05]  /*2f2e0*/  IADD3 R163, P5, PT, R163, UR13, RZ ;  /* 0x0000000da3a37c10 */ /* 0x000fca000ffbe0ff */
[----:B0-----:R-:W-:Y:S01]  /*2f2f0*/  IMAD.MOV.U32 R7, RZ, RZ, R163 ;  /* 0x000000ffff077224 */ /* 0x001fe200078e00a3 */
[----:B------:R-:W-:Y:S04]  /*2f300*/  STL [R1+0xf08], R163 ;  /* 0x000f08a301007387 */ /* 0x000fe80000100800 */
[----:B----4-:R0:W-:Y:S04]  /*2f310*/  STL [R1+0x814], R165 ;  /* 0x000814a501007387 */ /* 0x0101e80000100800 */
[----:B0-----:R-:W4:Y:S04]  /*2f320*/  LDL.LU R165, [R1+0xf20] ;  /* 0x000f200001a57983 */ /* 0x001f280000300800 */
[----:B------:R-:W3:Y:S01]  /*2f330*/  LDL.LU R163, [R1+0xf28] ;  /* 0x000f280001a37983 */ /* 0x000ee20000300800 */
[----:B--2---:R-:W-:-:S04]  /*2f340*/  IADD3.X R6, PT, PT, R6, UR9, RZ, P5, !PT ;  /* 0x0000000906067c10 */ /* 0x004fc8000affe4ff */
[-C--:B------:R-:W-:Y:S01]  /*2f350*/  @P3 LOP3.LUT R7, R7, R6.reuse, RZ, 0x3c, !PT ;  /* 0x0000000607073212 */ /* 0x080fe200078e3cff */
[----:B------:R0:W-:Y:S01]  /*2f360*/  STL [R1+0xf04], R6 ;  /* 0x000f040601007387 */ /* 0x0001e20000100800 */
[----:B------:R-:W-:Y:S02]  /*2f370*/  PRMT R5, RZ, 0x7610, R5 ;  /* 0x00007610ff057816 */ /* 0x000fe40000000005 */
[----:B0-----:R-:W-:-:S04]  /*2f380*/  @P3 LOP3.LUT R6, R7, R6, RZ, 0x3c, !PT ;  /* 0x0000000607063212 */ /* 0x001fc800078e3cff */
[----:B------:R-:W-:-:S05]  /*2f390*/  @P3 LOP3.LUT R7, R7, R6, RZ, 0x3c, !PT ;  /* 0x0000000607073212 */ /* 0x000fca00078e3cff */
[----:B------:R0:W2:Y:S01]  /*2f3a0*/  @P3 LDG.E.U16 R5, desc[UR20][R6.64] ;  /* 0x0000001406053981 */ /* 0x0000a2000c1e1500 */
[----:B------:R-:W-:-:S05]  /*2f3b0*/  IADD3 R160, P6, PT, R160, UR13, RZ ;  /* 0x0000000da0a07c10 */ /* 0x000fca000ffde0ff */
[----:B0-----:R-:W-:Y:S01]  /*2f3c0*/  IMAD.MOV.U32 R7, RZ, RZ, R160 ;  /* 0x000000ffff077224 */ /* 0x001fe200078e00a0 */
[----:B--2---:R0:W-:Y:S04]  /*2f3d0*/  STL [R1+0x80c], R5 ;  /* 0x00080c0501007387 */ /* 0x0041e80000100800 */
[----:B0-----:R-:W2:Y:S04]  /*2f3e0*/  LDL.LU R5, [R1+0x1950] ;  /* 0x0019500001057983 */ /* 0x001ea80000300800 */
[----:B------:R0:W-:Y:S04]  /*2f3f0*/  STL [R1+0xf10], R160 ;  /* 0x000f10a001007387 */ /* 0x0001e80000100800 */
[----:B0-----:R-:W2:Y:S04]  /*2f400*/  LDL.LU R160, [R1+0x194c] ;  /* 0x00194c0001a07983 */ /* 0x001ea80000300800 */
[----:B------:R-:W2:Y:S01]  /*2f410*/  LDL.LU R6, [R1+0xf0c] ;  /* 0x000f0c0001067983 */ /* 0x000ea20000300800 */
[----:B------:R-:W-:-:S02]  /*2f420*/  ISETP.GT.AND P4, PT, R4, 0xac, PT ;  /* 0x000000ac0400780c */ /* 0x000fc40003f84270 */
[----:B------:R-:W-:-:S05]  /*2f430*/  IADD3 R164, P5, PT, R164, UR13, RZ ;  /* 0x0000000da4a47c10 */ /* 0x000fca000ffbe0ff */
[----:B------:R-:W-:Y:S01]  /*2f440*/  STL [R1+0xf18], R164 ;  /* 0x000f18a401007387 */ /* 0x000fe20000100800 */
[----:B------:R-:W-:Y:S02]  /*2f450*/  ISETP.GT.AND P2, PT, R4, 0xad, PT ;  /* 0x000000ad0400780c */ /* 0x000fe40003f44270 */
[----:B---3--:R-:W-:Y:S02]  /*2f460*/  PRMT R161, RZ, 0x7610, R161 ;  /* 0x00007610ffa17816 */ /* 0x008fe400000000a1 */
[----:B------:R-:W-:Y:S02]  /*2f470*/  IADD3.X R162, PT, PT, R162, UR9, RZ, P5, !PT ;  /* 0x00000009a2a27c10 */ /* 0x000fe4000affe4ff */
[----:B--2---:R-:W-:-:S04]  /*2f480*/  IADD3.X R6, PT, PT, R6, UR9, RZ, P6, !PT ;  /* 0x0000000906067c10 */ /* 0x004fc8000b7fe4ff */
[-C--:B------:R-:W-:Y:S01]  /*2f490*/  @P4 LOP3.LUT R7, R7, R6.reuse, RZ, 0x3c, !PT ;  /* 0x0000000607074212 */ /* 0x080fe200078e3cff */
[----:B------:R0:W-:Y:S03]  /*2f4a0*/  STL [R1+0xf0c], R6 ;  /* 0x000f0c0601007387 */ /* 0x0001e60000100800 */
[----:B0-----:R-:W-:-:S04]  /*2f4b0*/  @P4 LOP3.LUT R6, R7, R6, RZ, 0x3c, !PT ;  /* 0x0000000607064212 */ /* 0x001fc800078e3cff */
[----:B------:R-:W-:-:S05]  /*2f4c0*/  @P4 LOP3.LUT R7, R7, R6, RZ, 0x3c, !PT ;  /* 0x0000000607074212 */ /* 0x000fca00078e3cff */
[----:B------:R0:W2:Y:S02]  /*2f4d0*/  @P4 LDG.E.U16 R161, desc[UR20][R6.64] ;  /* 0x0000001406a14981 */ /* 0x0000a4000c1e1500 */
[----:B0-----:R-:W-:Y:S02]  /*2f4e0*/  IMAD.MOV.U32 R6, RZ, RZ, R162 ;  /* 0x000000ffff067224 */ /* 0x001fe400078e00a2 */
[----:B------:R-:W-:-:S05]  /*2f4f0*/  IMAD.MOV.U32 R7, RZ, RZ, R164 ;  /* 0x000000ffff077224 */ /* 0x000fca00078e00a4 */
[----:B------:R-:W-:-:S04]  /*2f500*/  @P2 LOP3.LUT R7, R7, R6, RZ, 0x3c, !PT ;  /* 0x0000000607072212 */ /* 0x000fc800078e3cff */
[C---:B------:R-:W-:Y:S02]  /*2f510*/  @P2 LOP3.LUT R6, R7.reuse, R6, RZ, 0x3c, !PT ;  /* 0x0000000607062212 */ /* 0x040fe400078e3cff */
[----:B------:R-:W-:Y:S02]  /*2f520*/  PRMT R5, RZ, 0x7610, R5 ;  /* 0x00007610ff057816 */ /* 0x000fe40000000005 */
[----:B------:R-:W-:-:S05]  /*2f530*/  @P2 LOP3.LUT R7, R7, R6, RZ, 0x3c, !PT ;  /* 0x0000000607072212 */ /* 0x000fca00078e3cff */
[----:B------:R0:W3:Y:S01]  /*2f540*/  @P2 LDG.E.U16 R5, desc[UR20][R6.64] ;  /* 0x0000001406052981 */ /* 0x0000e2000c1e1500 */
[----:B----4-:R-:W-:-:S03]  /*2f550*/  IADD3 R165, P4, PT, R165, UR13, RZ ;  /* 0x0000000da5a57c10 */ /* 0x010fc6000ff9e0ff */
[----:B------:R-:W-:Y:S02]  /*2f560*/  STL [R1+0xf14], R162 ;  /* 0x000f14a201007387 */ /* 0x000fe40000100800 */
[----:B0-----:R-:W-:Y:S02]  /*2f570*/  IMAD.MOV.U32 R7, RZ, RZ, R165 ;  /* 0x000000ffff077224 */ /* 0x001fe400078e00a5 */
[----:B--2---:R0:W-:Y:S04]  /*2f580*/  STL [R1+0x808], R161 ;  /* 0x000808a101007387 */ /* 0x0041e80000100800 */
[----:B0-----:R-:W2:Y:S04]  /*2f590*/  LDL.LU R161, [R1+0x1948] ;  /* 0x0019480001a17983 */ /* 0x001ea80000300800 */
[----:B------:R-:W4:Y:S04]  /*2f5a0*/  LDL.LU R162, [R1+0x1944] ;  /* 0x0019440001a27983 */ /* 0x000f280000300800 */
[----:B------:R-:W2:Y:S04]  /*2f5b0*/  LDL.LU R164, [R1+0x1940] ;  /* 0x0019400001a47983 */ /* 0x000ea80000300800 */
[----:B---3--:R0:W-:Y:S04]  /*2f5c0*/  STL [R1+0x804], R5 ;  /* 0x0008040501007387 */ /* 0x0081e80000100800 */
[----:B0-----:R-:W3:Y:S04]  /*2f5d0*/  LDL.LU R5, [R1+0x193c] ;  /* 0x00193c0001057983 */ /* 0x001ee80000300800 */
[----:B------:R0:W-:Y:S04]  /*2f5e0*/  STL [R1+0xf20], R165 ;  /* 0x000f20a501007387 */ /* 0x0001e80000100800 */
[----:B0-----:R-:W5:Y:S04]  /*2f5f0*/  LDL.LU R165, [R1+0x1938] ;  /* 0x0019380001a57983 */ /* 0x001f680000300800 */
[----:B------:R-:W3:Y:S01]  /*2f600*/  LDL.LU R6, [R1+0xf1c] ;  /* 0x000f1c0001067983 */ /* 0x000ee20000300800 */
[----:B------:R-:W-:-:S02]  /*2f610*/  ISETP.GT.AND P3, PT, R4, 0xae, PT ;  /* 0x000000ae0400780c */ /* 0x000fc40003f64270 */
[----:B--2---:R-:W-:Y:S02]  /*2f620*/  PRMT R164, RZ, 0x7610, R164 ;  /* 0x00007610ffa47816 */ /* 0x004fe400000000a4 */
[----:B---3--:R-:W-:-:S09]  /*2f630*/  IADD3.X R6, PT, PT, R6, UR9, RZ, P4, !PT ;  /* 0x0000000906067c10 */ /* 0x008fd2000a7fe4ff */
[-C--:B------:R-:W-:Y:S01]  /*2f640*/  @P3 LOP3.LUT R7, R7, R6.reuse, RZ, 0x3c, !PT ;  /* 0x0000000607073212 */ /* 0x080fe200078e3cff */
[----:B------:R0:W-:Y:S03]  /*2f650*/  STL [R1+0xf1c], R6 ;  /* 0x000f1c0601007387 */ /* 0x0001e60000100800 */
[----:B0-----:R-:W-:-:S04]  /*2f660*/  @P3 LOP3.LUT R6, R7, R6, RZ, 0x3c, !PT ;  /* 0x0000000607063212 */ /* 0x001fc800078e3cff */
[----:B------:R-:W-:-:S05]  /*2f670*/  @P3 LOP3.LUT R7, R7, R6, RZ, 0x3c, !PT ;  /* 0x0000000607073212 */ /* 0x000fca00078e3cff */
[----:B------:R-:W2:Y:S01]  /*2f680*/  @P3 LDG.E.U16 R164, desc[UR20][R6.64] ;  /* 0x0000001406a43981 */ /* 0x000ea2000c1e1500 */
[----:B------:R-:W-:Y:S02]  /*2f690*/  ISETP.GT.AND P5, PT, R4, 0xaf, PT ;  /* 0x000000af0400780c */ /* 0x000fe40003fa4270 */
[----:B------:R-:W-:Y:S01]  /*2f6a0*/  IADD3 R163, P2, PT, R163, UR13, RZ ;  /* 0x0000000da3a37c10 */ /* 0x000fe2000ff5e0ff */
[----:B--2---:R0:W-:Y:S04]  /*2f6b0*/  STL [R1+0x800], R164 ;  /* 0x000800a401007387 */ /* 0x0041e80000100800 */
[----:B0-----:R-:W5:Y:S04]  /*2f6c0*/  LDL.LU R164, [R1+0x1934] ;  /* 0x0019340001a47983 */ /* 0x001f680000300800 */
[----:B------:R-:W2:Y:S01]  /*2f6d0*/  LDL.LU R7, [R1+0xf24] ;  /* 0x000f240001077983 */ /* 0x000ea20000300800 */
[----:B----4-:R-:W-:Y:S01]  /*2f6e0*/  PRMT R162, RZ, 0x7610, R162 ;  /* 0x00007610ffa27816 */ /* 0x010fe200000000a2 */
[----:B------:R-:W-:Y:S01]  /*2f6f0*/  @P5 IMAD.MOV.U32 R6, RZ, RZ, R163 ;  /* 0x000000ffff065224 */ /* 0x000fe200078e00a3 */
[----:B--2---:R-:W-:-:S05]  /*2f700*/  IADD3.X R7, PT, PT, R7, UR9, RZ, P2, !PT ;  /* 0x0000000907077c10 */ /* 0x004fca00097fe4ff */
[----:B------:R-:W2:Y:S04]  /*2f710*/  @P5 LDG.E.U16 R162, desc[UR20][R6.64] ;  /* 0x0000001406a25981 */ /* 0x000ea8000c1e1500 */
[----:B------:R0:W-:Y:S04]  /*2f720*/  STL [R1+0xf28], R163 ;  /* 0x000f28a301007387 */ /* 0x0001e80000100800 */
[----:B------:R-:W-:Y:S04]  /*2f730*/  STL [R1+0xf24], R7 ;  /* 0x000f240701007387 */ /* 0x000fe80000100800 */
[----:B0-----:R-:W5:Y:S04]  /*2f740*/  LDL.LU R163, [R1+0x1930] ;  /* 0x0019300001a37983 */ /* 0x001f680000300800 */
[----:B--2---:R0:W-:Y:S04]  /*2f750*/  STL [R1+0x7fc], R162 ;  /* 0x0007fca201007387 */ /* 0x0041e80000100800 */
[----:B0-----:R-:W5:Y:S04]  /*2f760*/  LDL.LU R162, [R1+0x192c] ;  /* 0x00192c0001a27983 */ /* 0x001f680000300800 */
[----:B------:R-:W2:Y:S04]  /*2f770*/  LDL.LU R6, [R1+0xf2c] ;  /* 0x000f2c0001067983 */ /* 0x000ea80000300800 */
[----:B------:R-:W3:Y:S01]  /*2f780*/  LDL.LU R7, [R1+0xf30] ;  /* 0x000f300001077983 */ /* 0x000ee20000300800 */
[----:B------:R-:W-:-:S02]  /*2f790*/  ISETP.GT.AND P3, PT, R4, 0xb0, PT ;  /* 0x000000b00400780c */ /* 0x000fc40003f64270 */
[----:B------:R-:W-:Y:S02]  /*2f7a0*/  PRMT R161, RZ, 0x7610, R161 ;  /* 0x00007610ffa17816 */ /* 0x000fe400000000a1 */
[----:B---3--:R-:W-:-:S04]  /*2f7b0*/  IADD3 R7, P2, PT, R7, UR13, RZ ;  /* 0x0000000d07077c10 */ /* 0x008fc8000ff5e0ff */
[----:B--2---:R-:W-:Y:S01]  /*2f7c0*/  IADD3.X R6, PT, PT, R6, UR9, RZ, P2, !PT ;  /* 0x0000000906067c10 */ /* 0x004fe200097fe4ff */
[----:B------:R0:W-:Y:S04]  /*2f7d0*/  STL [R1+0xf30], R7 ;  /* 0x000f300701007387 */ /* 0x0001e80000100800 */
[----:B------:R1:W-:Y:S01]  /*2f7e0*/  STL [R1+0xf2c], R6 ;  /* 0x000f2c0601007387 */ /* 0x0003e20000100800 */
[----:B0-----:R-:W-:-:S04]  /*2f7f0*/  @P3 LOP3.LUT R7, R7, R6, RZ, 0x3c, !PT ;  /* 0x0000000607073212 */ /* 0x001fc800078e3cff */
[----:B-1----:R-:W-:-:S04]  /*2f800*/  @P3 LOP3.LUT R6, R7, R6, RZ, 0x3c, !PT ;  /* 0x0000000607063212 */ /* 0x002fc800078e3cff */
[----:B------:R-:W-:-:S05]  /*2f810*/  @P3 LOP3.LUT R7, R7, R6, RZ, 0x3c, !PT ;  /* 0x0000000607073212 */ /* 0x000fca00078e3cff */
[----:B------:R-:W2:Y:S01]  /*2f820*/  @P3 LDG.E.U16 R161, desc[UR20][R6.64] ;  /* 0x0000001406a13981 */ /* 0x000ea2000c1e1500 */
[----:B------:R-:W-:-:S03]  /*2f830*/  ISETP.GT.AND P3, PT, R4, 0xb1, PT ;  /* 0x000000b10400780c */ /* 0x000fc60003f64270 */
[----:B--2---:R0:W-:Y:S04]  /*2f840*/  STL [R1+0x7f8], R161 ;  /* 0x0007f8a101007387 */ /* 0x0041e80000100800 */
[----:B0-----:R-:W5:Y:S04]  /*2f850*/  LDL.LU R161, [R1+0x1928] ;  /* 0x0019280001a17983 */ /* 0x001f680000300800 */
[----:B------:R-:W2:Y:S04]  /*2f860*/  LDL.LU R6, [R1+0xf34] ;  /* 0x000f340001067983 */ /* 0x000ea80000300800 */
[----:B------:R-:W3:Y:S01]  /*2f870*/  LDL.LU R7, [R1+0xf38] ;  /* 0x000f380001077983 */ /* 0x000ee20000300800 */
[----:B------:R-:W-:-:S02]  /*2f880*/  PRMT R160, RZ, 0x7610, R160 ;  /* 0x00007610ffa07816 */ /* 0x000fc400000000a0 */
        /* <DEDUP_REMOVED lines=1085> */
[----:B------:R-:W2:Y:S04]  /*33c60*/  @P3 LDG.E.U16 R5, desc[UR20][R6.64] ;  /* 0x0000001406053981 */ /* 0x000ea8000c1e1500 */
[----:B------:R-:W3:Y:S04]  /*33c70*/  LDL.LU R6, [R1+0x11a4] ;  /* 0x0011a40001067983 */ /* 0x000ee80000300800 */
[----:B------:R-:W4:Y:S01]  /*33c80*/  LDL.LU R7, [R1+0x11a8] ;  /* 0x0011a80001077983 */ /* 0x000f220000300800 */
[----:B------:R-:W-:Y:S02]  /*33c90*/  ISETP.GT.AND P3, PT, R4, 0xff, PT ;  /* 0x000000ff0400780c */ /* 0x000fe40003f64270 */
[----:B------:R-:W-:Y:S01]  /*33ca0*/  PRMT R3, RZ, 0x7610, R3 ;  /* 0x00007610ff037816 */ /* 0x000fe20000000003 */
[----:B--2---:R-:W-:Y:S01]  /*33cb0*/  STL [R1+0x6c0], R5 ;  /* 0x0006c00501007387 */ /* 0x004fe20000100800 */
[----:B----4-:R-:W-:-:S04]  /*33cc0*/  IADD3 R7, P2, PT, R7, UR13, RZ ;  /* 0x0000000d07077c10 */ /* 0x010fc8000ff5e0ff */
[----:B---3--:R-:W-:Y:S01]  /*33cd0*/  IADD3.X R6, PT, PT, R6, UR9, RZ, P2, !PT ;  /* 0x0000000906067c10 */ /* 0x008fe200097fe4ff */
[----:B------:R0:W-:Y:S04]  /*33ce0*/  STL [R1+0x11a8], R7 ;  /* 0x0011a80701007387 */ /* 0x0001e80000100800 */
[----:B------:R1:W-:Y:S01]  /*33cf0*/  STL [R1+0x11a4], R6 ;  /* 0x0011a40601007387 */ /* 0x0003e20000100800 */
[----:B0-----:R-:W-:-:S04]  /*33d00*/  @P3 LOP3.LUT R7, R7, R6, RZ, 0x3c, !PT ;  /* 0x0000000607073212 */ /* 0x001fc800078e3cff */
[----:B-1----:R-:W-:-:S04]  /*33d10*/  @P3 LOP3.LUT R6, R7, R6, RZ, 0x3c, !PT ;  /* 0x0000000607063212 */ /* 0x002fc800078e3cff */
[----:B------:R-:W-:-:S05]  /*33d20*/  @P3 LOP3.LUT R7, R7, R6, RZ, 0x3c, !PT ;  /* 0x0000000607073212 */ /* 0x000fca00078e3cff */
[----:B------:R0:W2:Y:S01]  /*33d30*/  @P3 LDG.E.U16 R3, desc[UR20][R6.64] ;  /* 0x0000001406033981 */ /* 0x0000a2000c1e1500 */
[----:B------:R-:W0:Y:S01]  /*33d40*/  S2R R5, SR_TID.X ;  /* 0x0000000000057919 */ /* 0x000e220000002100 */
[----:B------:R-:W-:Y:S01]  /*33d50*/  USHF.L.U32 UR48, UR48, 0x1f, URZ ;  /* 0x0000001f30307899 */ /* 0x000fe200080006ff */
[----:B0-----:R-:W-:-:S05]  /*33d60*/  LOP3.LUT R6, R5, 0x7f, RZ, 0xc0, !PT ;  /* 0x0000007f05067812 */ /* 0x001fca00078ec0ff */
[----:B------:R-:W-:-:S04]  /*33d70*/  IMAD.U32 R5, RZ, RZ, UR48 ;  /* 0x00000030ff057e24 */ /* 0x000fc8000f8e00ff */
[----:B------:R-:W0:Y:S01]  /*33d80*/  SYNCS.PHASECHK.TRANS64.TRYWAIT P4, [UR8], R5 ;  /* 0x00000005ff0075a7 */ /* 0x000e220008081108 */
[----:B--2---:R1:W-:Y:S04]  /*33d90*/  STL [R1+0x6bc], R3 ;  /* 0x0006bc0301007387 */ /* 0x0043e80000100800 */
[----:B-1----:R1:W5:Y:S01]  /*33da0*/  LDL.LU R3, [R1+0x17f0] ;  /* 0x0017f00001037983 */ /* 0x0023620000300800 */
[C---:B------:R-:W-:Y:S02]  /*33db0*/  LOP3.LUT R7, R6.reuse, 0x80, RZ, 0xfc, !PT ;  /* 0x0000008006077812 */ /* 0x040fe400078efcff */
[-C--:B------:R-:W-:Y:S02]  /*33dc0*/  ISETP.GE.AND P3, PT, R6, R4.reuse, PT ;  /* 0x000000040600720c */ /* 0x080fe40003f66270 */
[----:B------:R-:W-:Y:S01]  /*33dd0*/  ISETP.GE.AND P2, PT, R7, R4, PT ;  /* 0x000000040700720c */ /* 0x000fe20003f46270 */
[----:B0-----:R-:W-:-:S12]  /*33de0*/  @!P4 BRA `(.L_x_9) ;  /* 0x0000017800a4c947 */ /* 0x001fd80003800000 */
.L_x_17:
[----:B------:R-:W2:Y:S04]  /*33df0*/  LDL.LU R4, [R1+0x98c] ;  /* 0x00098c0001047983 */ /* 0x000ea80000300800 */
[----:B------:R-:W3:Y:S04]  /*33e00*/  LDL.LU R5, [R1+0x988] ;  /* 0x0009880001057983 */ /* 0x000ee80000300800 */
[----:B-----5:R0:W-:Y:S04]  /*33e10*/  STL [R1+0x2220], R164 ;  /* 0x002220a401007387 */ /* 0x0201e80000100800 */
[----:B0-----:R-:W4:Y:S04]  /*33e20*/  LDL.LU R164, [R1+0x974] ;  /* 0x0009740001a47983 */ /* 0x001f280000300800 */
[----:B------:R-:W4:Y:S04]  /*33e30*/  LDL.LU R6, [R1+0x978] ;  /* 0x0009780001067983 */ /* 0x000f280000300800 */
[----:B------:R0:W-:Y:S04]  /*33e40*/  STL [R1+0x221c], R165 ;  /* 0x00221ca501007387 */ /* 0x0001e80000100800 */
[----:B0-----:R-:W2:Y:S04]  /*33e50*/  LDL.LU R165, [R1+0x968] ;  /* 0x0009680001a57983 */ /* 0x001ea80000300800 */
[----:B------:R-:W2:Y:S04]  /*33e60*/  LDL.LU R7, [R1+0x970] ;  /* 0x0009700001077983 */ /* 0x000ea80000300800 */
[----:B------:R-:W-:Y:S04]  /*33e70*/  STL [R1+0x17f4], R2 ;  /* 0x0017f40201007387 */ /* 0x000fe80000100800 */
[----:B------:R0:W-:Y:S04]  /*33e80*/  STL.64 [R1+0x1890], R2 ;  /* 0x0018900201007387 */ /* 0x0001e80000100a00 */
[----:B0-----:R-:W2:Y:S04]  /*33e90*/  LDL.LU R2, [R1+0x984] ;  /* 0x0009840001027983 */ /* 0x001ea80000300800 */
[----:B------:R-:W3:Y:S04]  /*33ea0*/  LDL.LU R3, [R1+0x95c] ;  /* 0x00095c0001037983 */ /* 0x000ee80000300800 */
        /* <DEDUP_REMOVED lines=35> */
[----:B0-----:R-:W3:Y:S01]  /*340e0*/  LDL.LU R0, [R1+0x980] ;  /* 0x0009800001007983 */ /* 0x001ee20000300800 */
[----:B----4-:R-:W-:-:S02]  /*340f0*/  PRMT R6, R6, 0x5410, R164 ;  /* 0x0000541006067816 */ /* 0x010fc400000000a4 */
[----:B--2---:R-:W-:Y:S02]  /*34100*/  PRMT R4, R4, 0x5410, R2 ;  /* 0x0000541004047816 */ /* 0x004fe40000000002 */
[----:B------:R-:W2:Y:S04]  /*34110*/  LDL.LU R2, [R1+0x958] ;  /* 0x0009580001027983 */ /* 0x000ea80000300800 */
[----:B------:R0:W-:Y:S04]  /*34120*/  STL [R1+0x21dc], R4 ;  /* 0x0021dc0401007387 */ /* 0x0001e80000100800 */
[----:B0-----:R-:W4:Y:S01]  /*34130*/  LDL.LU R4, [R1+0x960] ;  /* 0x0009600001047983 */ /* 0x001f220000300800 */
[----:B---3--:R-:W-:-:S03]  /*34140*/  PRMT R5, R5, 0x5410, R0 ;  /* 0x0000541005057816 */ /* 0x008fc60000000000 */
[----:B------:R-:W3:Y:S04]  /*34150*/  LDL.LU R0, [R1+0x954] ;  /* 0x0009540001007983 */ /* 0x000ee80000300800 */
[----:B------:R0:W-:Y:S04]  /*34160*/  STL [R1+0x21e0], R5 ;  /* 0x0021e00501007387 */ /* 0x0001e80000100800 */
[----:B0-----:R-:W3:Y:S04]  /*34170*/  LDL.LU R5, [R1+0x964] ;  /* 0x0009640001057983 */ /* 0x001ee80000300800 */
[----:B------:R-:W3:Y:S04]  /*34180*/  LDL.LU R164, [R1+0x2220] ;  /* 0x0022200001a47983 */ /* 0x000ee80000300800 */
[----:B------:R0:W-:Y:S04]  /*34190*/  STL [R1+0x21e4], R6 ;  /* 0x0021e40601007387 */ /* 0x0001e80000100800 */
[----:B0-----:R-:W3:Y:S01]  /*341a0*/  LDL.LU R6, [R1+0x96c] ;  /* 0x00096c0001067983 */ /* 0x001ee20000300800 */
[----:B------:R-:W-:-:S02]  /*341b0*/  PRMT R7, R7, 0x5410, R165 ;  /* 0x0000541007077816 */ /* 0x000fc400000000a5 */
[----:B------:R-:W-:Y:S01]  /*341c0*/  PRMT R11, R3, 0x5410, R11 ;  /* 0x00005410030b7816 */ /* 0x000fe2000000000b */
[----:B------:R-:W3:Y:S04]  /*341d0*/  LDL.LU R165, [R1+0x221c] ;  /* 0x00221c0001a57983 */ /* 0x000ee80000300800 */
[----:B------:R-:W-:Y:S01]  /*341e0*/  STL [R1+0x21e8], R7 ;  /* 0x0021e80701007387 */ /* 0x000fe20000100800 */
[----:B--2---:R-:W-:Y:S02]  /*341f0*/  PRMT R12, R2, 0x5410, R12 ;  /* 0x00005410020c7816 */ /* 0x004fe4000000000c */
[----:B----4-:R-:W-:Y:S02]  /*34200*/  PRMT R10, R4, 0x5410, R10 ;  /* 0x00005410040a7816 */ /* 0x010fe4000000000a */
[----:B---3--:R-:W-:-:S02]  /*34210*/  PRMT R9, R5, 0x5410, R9 ;  /* 0x0000541005097816 */ /* 0x008fc40000000009 */
[----:B------:R-:W-:-:S05]  /*34220*/  PRMT R8, R6, 0x5410, R8 ;  /* 0x0000541006087816 */ /* 0x000fca0000000008 */
[----:B------:R-:W-:Y:S04]  /*34230*/  STL [R1+0x21ec], R8 ;  /* 0x0021ec0801007387 */ /* 0x000fe80000100800 */
[----:B------:R-:W-:Y:S04]  /*34240*/  STL [R1+0x21f0], R9 ;  /* 0x0021f00901007387 */ /* 0x000fe80000100800 */
[----:B------:R-:W-:Y:S04]  /*34250*/  STL [R1+0x21f4], R10 ;  /* 0x0021f40a01007387 */ /* 0x000fe80000100800 */
[----:B------:R0:W-:Y:S01]  /*34260*/  STL [R1+0x21f8], R11 ;  /* 0x0021f80b01007387 */ /* 0x0001e20000100800 */
[----:B------:R-:W-:-:S03]  /*34270*/  PRMT R13, R0, 0x5410, R13 ;  /* 0x00005410000d7816 */ /* 0x000fc6000000000d */
[----:B0-----:R-:W2:Y:S04]  /*34280*/  LDL.LU R11, [R1+0x948] ;  /* 0x00094800010b7983 */ /* 0x001ea80000300800 */
[----:B------:R0:W-:Y:S04]  /*34290*/  STL [R1+0x21fc], R12 ;  /* 0x0021fc0c01007387 */ /* 0x0001e80000100800 */
[----:B0-----:R-:W3:Y:S04]  /*342a0*/  LDL.LU R12, [R1+0x94c] ;  /* 0x00094c00010c7983 */ /* 0x001ee80000300800 */
        /* <DEDUP_REMOVED lines=10> */
[----:B------:R0:W-:Y:S04]  /*34350*/  STL [R1+0x2200], R13 ;  /* 0x0022000d01007387 */ /* 0x0001e80000100800 */
[----:B0-----:R-:W4:Y:S01]  /*34360*/  LDL.LU R13, [R1+0x950] ;  /* 0x00095000010d7983 */ /* 0x001f220000300800 */
[----:B--2---:R-:W-:-:S02]  /*34370*/  PRMT R16, R11, 0x5410, R16 ;  /* 0x000054100b107816 */ /* 0x004fc40000000010 */
[----:B---3--:R-:W-:Y:S02]  /*34380*/  PRMT R15, R12, 0x5410, R15 ;  /* 0x000054100c0f7816 */ /* 0x008fe4000000000f */
[----:B----4-:R-:W-:Y:S02]  /*34390*/  PRMT R17, R10, 0x5410, R17 ;  /* 0x000054100a117816 */ /* 0x010fe40000000011 */
        /* <DEDUP_REMOVED lines=9> */
[----:B------:R-:W-:-:S05]  /*34430*/  PRMT R14, R13, 0x5410, R14 ;  /* 0x000054100d0e7816 */ /* 0x000fca000000000e */
[----:B------:R-:W-:Y:S04]  /*34440*/  STL [R1+0x2204], R14 ;  /* 0x0022040e01007387 */ /* 0x000fe80000100800 */
[----:B------:R-:W-:Y:S04]  /*34450*/  STL [R1+0x2208], R15 ;  /* 0x0022080f01007387 */ /* 0x000fe80000100800 */
[----:B------:R-:W-:Y:S04]  /*34460*/  STL [R1+0x220c], R16 ;  /* 0x00220c1001007387 */ /* 0x000fe80000100800 */
[----:B------:R-:W-:Y:S04]  /*34470*/  STL [R1+0x2210], R17 ;  /* 0x0022101101007387 */ /* 0x000fe80000100800 */
[----:B------:R-:W-:Y:S04]  /*34480*/  STL [R1+0x2214], R18 ;  /* 0x0022141201007387 */ /* 0x000fe80000100800 */
[----:B------:R0:W-:Y:S04]  /*34490*/  STL [R1+0x2218], R19 ;  /* 0x0022181301007387 */ /* 0x0001e80000100800 */
[----:B0-----:R-:W2:Y:S04]  /*344a0*/  LDL.LU R19, [R1+0x91c] ;  /* 0x00091c0001137983 */ /* 0x001ea80000300800 */
        /* <DEDUP_REMOVED lines=94> */
[----:B--2---:R-:W-:Y:S02]  /*34a90*/  PRMT R82, R2, 0x5410, R82 ;  /* 0x0000541002527816 */ /* 0x004fe40000000052 */
[----:B------:R-:W-:Y:S02]  /*34aa0*/  IADD3 R2, P4, PT, R132, UR12, RZ ;  /* 0x0000000c84027c10 */ /* 0x000fe4000ff9e0ff */
[----:B---3--:R-:W-:Y:S02]  /*34ab0*/  PRMT R83, R0, 0x5410, R83 ;  /* 0x0000541000537816 */ /* 0x008fe40000000053 */
[----:B------:R-:W-:Y:S01]  /*34ac0*/  IADD3 R0, P5, PT, R134, UR12, RZ ;  /* 0x0000000c86007c10 */ /* 0x000fe2000ffbe0ff */
[----:B------:R0:W-:Y:S01]  /*34ad0*/  STL [R1+0x11d4], R2 ;  /* 0x0011d40201007387 */ /* 0x0001e20000100800 */
[----:B------:R-:W-:Y:S02]  /*34ae0*/  PRMT R81, R3, 0x5410, R81 ;  /* 0x0000541003517816 */ /* 0x000fe40000000051 */
[----:B------:R-:W-:-:S02]  /*34af0*/  IADD3.X R132, PT, PT, R133, UR14, RZ, P4, !PT ;  /* 0x0000000e85847c10 */ /* 0x000fc4000a7fe4ff */
[----:B------:R-:W-:Y:S02]  /*34b00*/  IADD3.X R134, PT, PT, R135, UR14, RZ, P5, !PT ;  /* 0x0000000e87867c10 */ /* 0x000fe4000affe4ff */
[----:B------:R-:W-:Y:S02]  /*34b10*/  IADD3 R3, P4, PT, R88, UR12, RZ ;  /* 0x0000000c58037c10 */ /* 0x000fe4000ff9e0ff */
[----:B0-----:R-:W-:Y:S01]  /*34b20*/  IADD3 R2, P5, PT, R90, UR12, RZ ;  /* 0x0000000c5a027c10 */ /* 0x001fe2000ffbe0ff */
[----:B------:R0:W-:Y:S04]  /*34b30*/  STL [R1+0x11d8], R0 ;  /* 0x0011d80001007387 */ /* 0x0001e80000100800 */
[----:B------:R2:W-:Y:S04]  /*34b40*/  STL [R1+0x11dc], R3 ;  /* 0x0011dc0301007387 */ /* 0x0005e80000100800 */
[----:B------:R3:W-:Y:S01]  /*34b50*/  STL [R1+0x11e0], R2 ;  /* 0x0011e00201007387 */ /* 0x0007e20000100800 */
[----:B0-----:R-:W-:-:S02]  /*34b60*/  IADD3.X R0, PT, PT, R89, UR14, RZ, P4, !PT ;  /* 0x0000000e59007c10 */ /* 0x001fc4000a7fe4ff */
[----:B--2---:R-:W-:-:S03]  /*34b70*/  IADD3.X R3, PT, PT, R91, UR14, RZ, P5, !PT ;  /* 0x0000000e5b037c10 */ /* 0x004fc6000affe4ff */
[----:B------:R0:W-:Y:S01]  /*34b80*/  STL [R1+0x980], R0 ;  /* 0x0009800001007387 */ /* 0x0001e20000100800 */
[----:B---3--:R-:W-:-:S03]  /*34b90*/  IADD3 R2, P4, PT, R130, UR12, RZ ;  /* 0x0000000c82027c10 */ /* 0x008fc6000ff9e0ff */
[----:B------:R-:W-:Y:S04]  /*34ba0*/  STL [R1+0x984], R3 ;  /* 0x0009840301007387 */ /* 0x000fe80000100800 */
[----:B------:R2:W-:Y:S01]  /*34bb0*/  STL [R1+0x11e4], R2 ;  /* 0x0011e40201007387 */ /* 0x0005e20000100800 */
[----:B0-----:R-:W-:Y:S02]  /*34bc0*/  IADD3 R0, P5, PT, R136, UR12, RZ ;  /* 0x0000000c88007c10 */ /* 0x001fe4000ffbe0ff */
[----:B------:R-:W-:Y:S02]  /*34bd0*/  IADD3.X R136, PT, PT, R131, UR14, RZ, P4, !PT ;  /* 0x0000000e83887c10 */ /* 0x000fe4000a7fe4ff */
[----:B------:R-:W-:Y:S01]  /*34be0*/  IADD3.X R137, PT, PT, R137, UR14, RZ, P5, !PT ;  /* 0x0000000e89897c10 */ /* 0x000fe2000affe4ff */
[----:B------:R0:W-:Y:S01]  /*34bf0*/  STL [R1+0x11e8], R0 ;  /* 0x0011e80001007387 */ /* 0x0001e20000100800 */
[----:B--2---:R-:W-:-:S04]  /*34c00*/  IADD3 R2, P4, PT, R142, UR12, RZ ;  /* 0x0000000c8e027c10 */ /* 0x004fc8000ff9e0ff */
[----:B------:R-:W-:Y:S01]  /*34c10*/  IADD3.X R142, PT, PT, R143, UR14, RZ, P4, !PT ;  /* 0x0000000e8f8e7c10 */ /* 0x000fe2000a7fe4ff */
[----:B------:R2:W-:Y:S01]  /*34c20*/  STL [R1+0x11ec], R2 ;  /* 0x0011ec0201007387 */ /* 0x0005e20000100800 */
[----:B0-----:R-:W-:-:S04]  /*34c30*/  IADD3 R0, P5, PT, R144, UR12, RZ ;  /* 0x0000000c90007c10 */ /* 0x001fc8000ffbe0ff */
        /* <DEDUP_REMOVED lines=21> */
[----:B------:R-:W-:Y:S02]  /*34d90*/  IADD3.X R158, PT, PT, R159, UR14, RZ, P4, !PT ;  /* 0x0000000e9f9e7c10 */ /* 0x000fe4000a7fe4ff */
[----:B------:R-:W-:Y:S02]  /*34da0*/  IADD3 R3, P4, PT, R84, UR12, RZ ;  /* 0x0000000c54037c10 */ /* 0x000fe4000ff9e0ff */
[----:B0-----:R-:W-:Y:S01]  /*34db0*/  IADD3 R0, P5, PT, R160, UR12, RZ ;  /* 0x0000000ca0007c10 */ /* 0x001fe2000ffbe0ff */
[----:B------:R-:W-:Y:S04]  /*34dc0*/  STL [R1+0x120c], R2 ;  /* 0x00120c0201007387 */ /* 0x000fe80000100800 */
[----:B------:R0:W-:Y:S04]  /*34dd0*/  STL [R1+0x1210], R0 ;  /* 0x0012100001007387 */ /* 0x0001e80000100800 */
[----:B------:R-:W-:Y:S04]  /*34de0*/  STL [R1+0x1214], R3 ;  /* 0x0012140301007387 */ /* 0x000fe80000100800 */
[----:B------:R-:W2:Y:S01]  /*34df0*/  LDL.LU.64 R88, [R1+0xf0] ;  /* 0x0000f00001587983 */ /* 0x000ea20000300a00 */
[----:B------:R-:W-:-:S02]  /*34e00*/  IADD3.X R160, PT, PT, R161, UR14, RZ, P5, !PT ;  /* 0x0000000ea1a07c10 */ /* 0x000fc4000affe4ff */
[----:B0-----:R-:W-:Y:S02]  /*34e10*/  IADD3 R0, P5, PT, R86, UR12, RZ ;  /* 0x0000000c56007c10 */ /* 0x001fe4000ffbe0ff */
[----:B------:R-:W-:Y:S02]  /*34e20*/  IADD3.X R2, PT, PT, R85, UR14, RZ, P4, !PT ;  /* 0x0000000e55027c10 */ /* 0x000fe4000a7fe4ff */
[----:B------:R-:W-:Y:S01]  /*34e30*/  PRMT R65, R19, 0x5410, R65 ;  /* 0x0000541013417816 */ /* 0x000fe20000000041 */
[----:B------:R0:W-:Y:S01]  /*34e40*/  STL [R1+0x1218], R0 ;  /* 0x0012180001007387 */ /* 0x0001e20000100800 */
[----:B------:R-:W-:-:S03]  /*34e50*/  PRMT R66, R18, 0x5410, R66 ;  /* 0x0000541012427816 */ /* 0x000fc60000000042 */
[----:B------:R3:W-:Y:S04]  /*34e60*/  STL [R1+0x988], R2 ;  /* 0x0009880201007387 */ /* 0x0007e80000100800 */
[----:B------:R-:W2:Y:S01]  /*34e70*/  LDL.LU.64 R18, [R1+0xf8] ;  /* 0x0000f80001127983 */ /* 0x000ea20000300a00 */
[----:B0-----:R-:W-:Y:S02]  /*34e80*/  IADD3.X R0, PT, PT, R87, UR14, RZ, P5, !PT ;  /* 0x0000000e57007c10 */ /* 0x001fe4000affe4ff */
[----:B---3--:R-:W-:-:S03]  /*34e90*/  IADD3 R2, P4, PT, R92, UR12, RZ ;  /* 0x0000000c5c027c10 */ /* 0x008fc6000ff9e0ff */
[----:B------:R0:W-:Y:S01]  /*34ea0*/  STL [R1+0x98c], R0 ;  /* 0x00098c0001007387 */ /* 0x0001e20000100800 */
[----:B----4-:R-:W-:Y:S02]  /*34eb0*/  PRMT R67, R17, 0x5410, R67 ;  /* 0x0000541011437816 */ /* 0x010fe40000000043 */
[----:B------:R-:W-:Y:S02]  /*34ec0*/  PRMT R68, R16, 0x5410, R68 ;  /* 0x0000541010447816 */ /* 0x000fe40000000044 */
[----:B------:R-:W3:Y:S01]  /*34ed0*/  LDL.LU.64 R16, [R1+0x100] ;  /* 0x0001000001107983 */ /* 0x000ee20000300a00 */
[----:B------:R-:W-:Y:S02]  /*34ee0*/  PRMT R69, R15, 0x5410, R69 ;  /* 0x000054100f457816 */ /* 0x000fe40000000045 */
[----:B------:R-:W-:Y:S01]  /*34ef0*/  PRMT R70, R14, 0x5410, R70 ;  /* 0x000054100e467816 */ /* 0x000fe20000000046 */
[----:B------:R4:W-:Y:S01]  /*34f00*/  STL [R1+0x121c], R2 ;  /* 0x00121c0201007387 */ /* 0x0009e20000100800 */
[----:B0-----:R-:W-:-:S03]  /*34f10*/  IADD3 R0, P5, PT, R94, UR12, RZ ;  /* 0x0000000c5e007c10 */ /* 0x001fc6000ffbe0ff */
[----:B------:R-:W3:Y:S01]  /*34f20*/  LDL.LU.64 R14, [R1+0x108] ;  /* 0x00010800010e7983 */ /* 0x000ee20000300a00 */
[----:B------:R-:W-:Y:S02]  /*34f30*/  PRMT R71, R13, 0x5410, R71 ;  /* 0x000054100d477816 */ /* 0x000fe40000000047 */
[----:B------:R-:W-:Y:S01]  /*34f40*/  PRMT R72, R12, 0x5410, R72 ;  /* 0x000054100c487816 */ /* 0x000fe20000000048 */
[----:B------:R0:W-:Y:S01]  /*34f50*/  STL [R1+0x1220], R0 ;  /* 0x0012200001007387 */ /* 0x0001e20000100800 */
[----:B----4-:R-:W-:-:S03]  /*34f60*/  IADD3.X R2, PT, PT, R93, UR14, RZ, P4, !PT ;  /* 0x0000000e5d027c10 */ /* 0x010fc6000a7fe4ff */
[----:B------:R-:W4:Y:S01]  /*34f70*/  LDL.LU.64 R12, [R1+0x110] ;  /* 0x00011000010c7983 */ /* 0x000f220000300a00 */
[----:B------:R-:W-:Y:S02]  /*34f80*/  PRMT R73, R11, 0x5410, R73 ;  /* 0x000054100b497816 */ /* 0x000fe40000000049 */
[----:B------:R-:W-:Y:S01]  /*34f90*/  PRMT R74, R10, 0x5410, R74 ;  /* 0x000054100a4a7816 */ /* 0x000fe2000000004a */
[----:B------:R1:W-:Y:S01]  /*34fa0*/  STL [R1+0x990], R2 ;  /* 0x0009900201007387 */ /* 0x0003e20000100800 */
[----:B0-----:R-:W-:-:S03]  /*34fb0*/  IADD3.X R0, PT, PT, R95, UR14, RZ, P5, !PT ;  /* 0x0000000e5f007c10 */ /* 0x001fc6000affe4ff */
[----:B------:R-:W4:Y:S01]  /*34fc0*/  LDL.LU.64 R10, [R1+0x118] ;  /* 0x00011800010a7983 */ /* 0x000f220000300a00 */
[----:B------:R-:W-:Y:S02]  /*34fd0*/  PRMT R75, R9, 0x5410, R75 ;  /* 0x00005410094b7816 */ /* 0x000fe4000000004b */
[----:B------:R-:W-:Y:S02]  /*34fe0*/  PRMT R76, R8, 0x5410, R76 ;  /* 0x00005410084c7816 */ /* 0x000fe4000000004c */
[----:B-1----:R-:W-:Y:S01]  /*34ff0*/  IADD3 R2, P4, PT, R138, UR12, RZ ;  /* 0x0000000c8a027c10 */ /* 0x002fe2000ff9e0ff */
[----:B------:R0:W-:Y:S01]  /*35000*/  STL [R1+0x994], R0 ;  /* 0x0009940001007387 */ /* 0x0001e20000100800 */
[----:B------:R-:W-:Y:S02]  /*35010*/  PRMT R77, R7, 0x5410, R77 ;  /* 0x00005410074d7816 */ /* 0x000fe4000000004d */
[----:B------:R-:W-:Y:S01]  /*35020*/  PRMT R78, R6, 0x5410, R78 ;  /* 0x00005410064e7816 */ /* 0x000fe2000000004e */
[----:B------:R-:W4:Y:S01]  /*35030*/  LDL.LU.64 R8, [R1+0x120] ;  /* 0x0001200001087983 */ /* 0x000f220000300a00 */
[----:B------:R-:W-:-:S03]  /*35040*/  IADD3.X R138, PT, PT, R139, UR14, RZ, P4, !PT ;  /* 0x0000000e8b8a7c10 */ /* 0x000fc6000a7fe4ff */
[----:B------:R2:W-:Y:S01]  /*35050*/  STL [R1+0x1224], R2 ;  /* 0x0012240201007387 */ /* 0x0005e20000100800 */
[----:B0-----:R-:W-:-:S03]  /*35060*/  IADD3 R0, P5, PT, R140, UR12, RZ ;  /* 0x0000000c8c007c10 */ /* 0x001fc6000ffbe0ff */
[----:B------:R-:W4:Y:S01]  /*35070*/  LDL.LU.64 R6, [R1+0x128] ;  /* 0x0001280001067983 */ /* 0x000f220000300a00 */
[----:B------:R-:W-:Y:S02]  /*35080*/  PRMT R79, R5, 0x5410, R79 ;  /* 0x00005410054f7816 */ /* 0x000fe4000000004f */
[----:B------:R-:W-:Y:S01]  /*35090*/  PRMT R80, R4, 0x5410, R80 ;  /* 0x0000541004507816 */ /* 0x000fe20000000050 */
[----:B------:R-:W-:Y:S04]  /*350a0*/  STL [R1+0x1228], R0 ;  /* 0x0012280001007387 */ /* 0x000fe80000100800 */
[----:B------:R-:W4:Y:S01]  /*350b0*/  LDL.LU.64 R4, [R1+0x130] ;  /* 0x0001300001047983 */ /* 0x000f220000300a00 */
[----:B--2---:R-:W-:-:S05]  /*350c0*/  IADD3 R2, P4, PT, R88, UR12, RZ ;  /* 0x0000000c58027c10 */ /* 0x004fca000ff9e0ff */
[----:B------:R0:W-:Y:S04]  /*350d0*/  STL [R1+0x122c], R2 ;  /* 0x00122c0201007387 */ /* 0x0001e80000100800 */
[----:B0-----:R-:W2:Y:S01]  /*350e0*/  LDL.LU.64 R2, [R1+0x138] ;  /* 0x0001380001027983 */ /* 0x001ea20000300a00 */
[----:B------:R-:W-:Y:S02]  /*350f0*/  IADD3.X R140, PT, PT, R141, UR14, RZ, P5, !PT ;  /* 0x0000000e8d8c7c10 */ /* 0x000fe4000affe4ff */
[----:B------:R-:W-:Y:S02]  /*35100*/  IADD3 R0, P5, PT, R18, UR12, RZ ;  /* 0x0000000c12007c10 */ /* 0x000fe4000ffbe0ff */
[----:B------:R-:W-:Y:S02]  /*35110*/  IADD3.X R84, PT, PT, R89, UR14, RZ, P4, !PT ;  /* 0x0000000e59547c10 */ /* 0x000fe4000a7fe4ff */
[----:B------:R-:W-:Y:S01]  /*35120*/  IADD3.X R19, PT, PT, R19, UR14, RZ, P5, !PT ;  /* 0x0000000e13137c10 */ /* 0x000fe2000affe4ff */
[----:B------:R3:W-:Y:S04]  /*35130*/  STL [R1+0x1230], R0 ;  /* 0x0012300001007387 */ /* 0x0007e80000100800 */
[----:B------:R-:W-:Y:S01]  /*35140*/  STL [R1+0xf0], R84 ;  /* 0x0000f05401007387 */ /* 0x000fe20000100800 */
[----:B---3--:R-:W-:-:S03]  /*35150*/  IADD3 R0, P4, PT, R16, UR12, RZ ;  /* 0x0000000c10007c10 */ /* 0x008fc6000ff9e0ff */
[----:B------:R-:W-:Y:S01]  /*35160*/  STL [R1+0xf8], R19 ;  /* 0x0000f81301007387 */ /* 0x000fe20000100800 */
[----:B------:R-:W-:Y:S02]  /*35170*/  IADD3 R18, P5, PT, R14, UR12, RZ ;  /* 0x0000000c0e127c10 */ /* 0x000fe4000ffbe0ff */
[----:B------:R-:W-:Y:S01]  /*35180*/  IADD3.X R16, PT, PT, R17, UR14, RZ, P4, !PT ;  /* 0x0000000e11107c10 */ /* 0x000fe2000a7fe4ff */
[----:B------:R0:W-:Y:S04]  /*35190*/  STL [R1+0x1234], R0 ;  /* 0x0012340001007387 */ /* 0x0001e80000100800 */
[----:B------:R-:W-:Y:S01]  /*351a0*/  STL [R1+0x1238], R18 ;  /* 0x0012381201007387 */ /* 0x000fe20000100800 */
[----:B0-----:R-:W-:Y:S02]  /*351b0*/  IADD3.X R0, PT, PT, R15, UR14, RZ, P5, !PT ;  /* 0x0000000e0f007c10 */ /* 0x001fe4000affe4ff */
[----:B----4-:R-:W-:Y:S01]  /*351c0*/  IADD3 R15, P4, PT, R12, UR12, RZ ;  /* 0x0000000c0c0f7c10 */ /* 0x010fe2000ff9e0ff */
[----:B------:R-:W-:Y:S01]  /*351d0*/  STL [R1+0x100], R16 ;  /* 0x0001001001007387 */ /* 0x000fe20000100800 */
[----:B------:R-:W-:-:S03]  /*351e0*/  IADD3 R14, P5, PT, R10, UR12, RZ ;  /* 0x0000000c0a0e7c10 */ /* 0x000fc6000ffbe0ff */
[----:B------:R0:W-:Y:S01]  /*351f0*/  STL [R1+0x108], R0 ;  /* 0x0001080001007387 */ /* 0x0001e20000100800 */
[----:B------:R-:W-:-:S03]  /*35200*/  IADD3.X R11, PT, PT, R11, UR14, RZ, P5, !PT ;  /* 0x0000000e0b0b7c10 */ /* 0x000fc6000affe4ff */
[----:B------:R-:W-:Y:S01]  /*35210*/  STL [R1+0x123c], R15 ;  /* 0x00123c0f01007387 */ /* 0x000fe20000100800 */
[----:B0-----:R-:W-:-:S03]  /*35220*/  IADD3.X R0, PT, PT, R13, UR14, RZ, P4, !PT ;  /* 0x0000000e0d007c10 */ /* 0x001fc6000a7fe4ff */
[----:B------:R-:W-:Y:S01]  /*35230*/  STL [R1+0x1240], R14 ;  /* 0x0012400e01007387 */ /* 0x000fe20000100800 */
[----:B------:R-:W-:-:S03]  /*35240*/  IADD3 R10, P4, PT, R8, UR12, RZ ;  /* 0x0000000c080a7c10 */ /* 0x000fc6000ff9e0ff */
[----:B------:R0:W-:Y:S01]  /*35250*/  STL [R1+0x110], R0 ;  /* 0x0001100001007387 */ /* 0x0001e20000100800 */
[----:B------:R-:W-:-:S03]  /*35260*/  IADD3.X R8, PT, PT, R9, UR14, RZ, P4, !PT ;  /* 0x0000000e09087c10 */ /* 0x000fc6000a7fe4ff */
[----:B------:R-:W-:Y:S01]  /*35270*/  STL [R1+0x118], R11 ;  /* 0x0001180b01007387 */ /* 0x000fe20000100800 */
[----:B0-----:R-:W-:-:S03]  /*35280*/  IADD3 R0, P5, PT, R6, UR12, RZ ;  /* 0x0000000c06007c10 */ /* 0x001fc6000ffbe0ff */
[----:B------:R-:W-:Y:S01]  /*35290*/  STL [R1+0x1244], R10 ;  /* 0x0012440a01007387 */ /* 0x000fe20000100800 */
[----:B------:R-:W-:-:S03]  /*352a0*/  IADD3.X R6, PT, PT, R7, UR14, RZ, P5, !PT ;  /* 0x0000000e07067c10 */ /* 0x000fc6000affe4ff */
[----:B------:R0:W-:Y:S04]  /*352b0*/  STL [R1+0x1248], R0 ;  /* 0x0012480001007387 */ /* 0x0001e80000100800 */
[----:B------:R-:W-:Y:S01]  /*352c0*/  STL [R1+0x120], R8 ;  /* 0x0001200801007387 */ /* 0x000fe20000100800 */
[----:B0-----:R-:W-:-:S03]  /*352d0*/  IADD3 R0, P4, PT, R4, UR12, RZ ;  /* 0x0000000c04007c10 */ /* 0x001fc6000ff9e0ff */
[----:B------:R0:W-:Y:S04]  /*352e0*/  STL [R1+0x128], R6 ;  /* 0x0001280601007387 */ /* 0x0001e80000100800 */
[----:B------:R1:W-:Y:S01]  /*352f0*/  STL [R1+0x124c], R0 ;  /* 0x00124c0001007387 */ /* 0x0003e20000100800 */
[----:B0-----:R-:W-:Y:S02]  /*35300*/  IADD3.X R6, PT, PT, R5, UR14, RZ, P4, !PT ;  /* 0x0000000e05067c10 */ /* 0x001fe4000a7fe4ff */
[----:B--2---:R-:W-:-:S05]  /*35310*/  IADD3 R7, P5, PT, R2, UR12, RZ ;  /* 0x0000000c02077c10 */ /* 0x004fca000ffbe0ff */
[----:B------:R0:W-:Y:S01]  /*35320*/  STL [R1+0x1250], R7 ;  /* 0x0012500701007387 */ /* 0x0001e20000100800 */
[----:B-1----:R-:W-:-:S03]  /*35330*/  IADD3.X R0, PT, PT, R3, UR14, RZ, P5, !PT ;  /* 0x0000000e03007c10 */ /* 0x002fc6000affe4ff */
[----:B------:R-:W2:Y:S04]  /*35340*/  LDL.LU.64 R4, [R1+0x140] ;  /* 0x0001400001047983 */ /* 0x000ea80000300a00 */
[----:B------:R1:W-:Y:S04]  /*35350*/  STL [R1+0x130], R6 ;  /* 0x0001300601007387 */ /* 0x0003e80000100800 */
[----:B------:R-:W3:Y:S01]  /*35360*/  LDL.LU.64 R2, [R1+0x148] ;  /* 0x0001480001027983 */ /* 0x000ee20000300a00 */
[----:B0-----:R-:W-:-:S03]  /*35370*/  IADD3 R7, P4, PT, R96, UR12, RZ ;  /* 0x0000000c60077c10 */ /* 0x001fc6000ff9e0ff */
[----:B------:R0:W-:Y:S01]  /*35380*/  STL [R1+0x138], R0 ;  /* 0x0001380001007387 */ /* 0x0001e20000100800 */
[----:B-1----:R-:W-:-:S03]  /*35390*/  IADD3 R6, P5, PT, R98, UR12, RZ ;  /* 0x0000000c62067c10 */ /* 0x002fc6000ffbe0ff */
[----:B------:R1:W-:Y:S04]  /*353a0*/  STL [R1+0x1254], R7 ;  /* 0x0012540701007387 */ /* 0x0003e80000100800 */
[----:B------:R-:W4:Y:S01]  /*353b0*/  LDL.LU.64 R84, [R1+0x150] ;  /* 0x0001500001547983 */ /* 0x000f220000300a00 */
[----:B0-----:R-:W-:-:S03]  /*353c0*/  IADD3.X R0, PT, PT, R97, UR14, RZ, P4, !PT ;  /* 0x0000000e61007c10 */ /* 0x001fc6000a7fe4ff */
[----:B------:R-:W-:Y:S04]  /*353d0*/  STL [R1+0x1258], R6 ;  /* 0x0012580601007387 */ /* 0x000fe80000100800 */
[----:B------:R-:W4:Y:S01]  /*353e0*/  LDL.LU.64 R18, [R1+0x158] ;  /* 0x0001580001127983 */ /* 0x000f220000300a00 */
[----:B-1----:R-:W-:-:S03]  /*353f0*/  IADD3 R7, P4, PT, R100, UR12, RZ ;  /* 0x0000000c64077c10 */ /* 0x002fc6000ff9e0ff */
[----:B------:R0:W-:Y:S04]  /*35400*/  STL [R1+0x998], R0 ;  /* 0x0009980001007387 */ /* 0x0001e80000100800 */
[----:B------:R-:W4:Y:S04]  /*35410*/  LDL.LU.64 R16, [R1+0x160] ;  /* 0x0001600001107983 */ /* 0x000f280000300a00 */
[----:B------:R-:W4:Y:S01]  /*35420*/  LDL.LU.64 R14, [R1+0x168] ;  /* 0x00016800010e7983 */ /* 0x000f220000300a00 */
[----:B0-----:R-:W-:Y:S02]  /*35430*/  IADD3.X R0, PT, PT, R99, UR14, RZ, P5, !PT ;  /* 0x0000000e63007c10 */ /* 0x001fe4000affe4ff */
[----:B------:R-:W-:-:S03]  /*35440*/  IADD3 R6, P5, PT, R102, UR12, RZ ;  /* 0x0000000c66067c10 */ /* 0x000fc6000ffbe0ff */
[----:B------:R0:W-:Y:S04]  /*35450*/  STL [R1+0x99c], R0 ;  /* 0x00099c0001007387 */ /* 0x0001e80000100800 */
[----:B------:R1:W-:Y:S04]  /*35460*/  STL [R1+0x125c], R7 ;  /* 0x00125c0701007387 */ /* 0x0003e80000100800 */
[----:B------:R-:W4:Y:S01]  /*35470*/  LDL.LU.64 R12, [R1+0x170] ;  /* 0x00017000010c7983 */ /* 0x000f220000300a00 */
[----:B0-----:R-:W-:-:S03]  /*35480*/  IADD3.X R0, PT, PT, R101, UR14, RZ, P4, !PT ;  /* 0x0000000e65007c10 */ /* 0x001fc6000a7fe4ff */
[----:B------:R-:W-:Y:S01]  /*35490*/  STL [R1+0x1260], R6 ;  /* 0x0012600601007387 */ /* 0x000fe20000100800 */
[----:B-1----:R-:W-:-:S03]  /*354a0*/  IADD3.X R7, PT, PT, R103, UR14, RZ, P5, !PT ;  /* 0x0000000e67077c10 */ /* 0x002fc6000affe4ff */
[----:B------:R-:W4:Y:S04]  /*354b0*/  LDL.LU.64 R10, [R1+0x178] ;  /* 0x00017800010a7983 */ /* 0x000f280000300a00 */
[----:B------:R2:W-:Y:S04]  /*354c0*/  STL [R1+0x9a0], R0 ;  /* 0x0009a00001007387 */ /* 0x0005e80000100800 */
[----:B------:R-:W-:Y:S01]  /*354d0*/  STL [R1+0x9a4], R7 ;  /* 0x0009a40701007387 */ /* 0x000fe20000100800 */
[----:B--2---:R-:W-:-:S04]  /*354e0*/  IADD3 R0, P4, PT, R4, UR12, RZ ;  /* 0x0000000c04007c10 */ /* 0x004fc8000ff9e0ff */
[----:B------:R-:W-:Y:S02]  /*354f0*/  IADD3.X R4, PT, PT, R5, UR14, RZ, P4, !PT ;  /* 0x0000000e05047c10 */ /* 0x000fe4000a7fe4ff */
[----:B---3--:R-:W-:Y:S01]  /*35500*/  IADD3 R6, P5, PT, R2, UR12, RZ ;  /* 0x0000000c02067c10 */ /* 0x008fe2000ffbe0ff */
[----:B------:R0:W-:Y:S04]  /*35510*/  STL [R1+0x1264], R0 ;  /* 0x0012640001007387 */ /* 0x0001e80000100800 */
[----:B------:R1:W-:Y:S04]  /*35520*/  STL [R1+0x1268], R6 ;  /* 0x0012680601007387 */ /* 0x0003e80000100800 */
[----:B------:R-:W2:Y:S01]  /*35530*/  LDL.LU.64 R8, [R1+0x180] ;  /* 0x0001800001087983 */ /* 0x000ea20000300a00 */
[----:B0-----:R-:W-:-:S03]  /*35540*/  IADD3.X R0, PT, PT, R3, UR14, RZ, P5, !PT ;  /* 0x0000000e03007c10 */ /* 0x001fc6000affe4ff */
[----:B------:R0:W-:Y:S04]  /*35550*/  STL [R1+0x140], R4 ;  /* 0x0001400401007387 */ /* 0x0001e80000100800 */
[----:B-1----:R-:W3:Y:S04]  /*35560*/  LDL.LU.64 R6, [R1+0x188] ;  /* 0x0001880001067983 */ /* 0x002ee80000300a00 */
[----:B------:R1:W-:Y:S04]  /*35570*/  STL [R1+0x148], R0 ;  /* 0x0001480001007387 */ /* 0x0003e80000100800 */
[----:B0-----:R-:W3:Y:S04]  /*35580*/  LDL.LU.64 R4, [R1+0x190] ;  /* 0x0001900001047983 */ /* 0x001ee80000300a00 */
[----:B------:R-:W3:Y:S01]  /*35590*/  LDL.LU.64 R2, [R1+0x198] ;  /* 0x0001980001027983 */ /* 0x000ee20000300a00 */
[----:B----4-:R-:W-:-:S02]  /*355a0*/  IADD3 R87, P4, PT, R84, UR12, RZ ;  /* 0x0000000c54577c10 */ /* 0x010fc4000ff9e0ff */
[----:B------:R-:W-:Y:S02]  /*355b0*/  IADD3 R86, P5, PT, R18, UR12, RZ ;  /* 0x0000000c12567c10 */ /* 0x000fe4000ffbe0ff */
[----:B-1----:R-:W-:Y:S01]  /*355c0*/  IADD3.X R0, PT, PT, R85, UR14, RZ, P4, !PT ;  /* 0x0000000e55007c10 */ /* 0x002fe2000a7fe4ff */
[----:B------:R-:W-:Y:S01]  /*355d0*/  STL [R1+0x126c], R87 ;  /* 0x00126c5701007387 */ /* 0x000fe20000100800 */
[----:B------:R-:W-:Y:S02]  /*355e0*/  IADD3.X R19, PT, PT, R19, UR14, RZ, P5, !PT ;  /* 0x0000000e13137c10 */ /* 0x000fe4000affe4ff */
[----:B------:R-:W-:Y:S01]  /*355f0*/  IADD3 R18, P4, PT, R16, UR12, RZ ;  /* 0x0000000c10127c10 */ /* 0x000fe2000ff9e0ff */
[----:B------:R-:W-:Y:S04]  /*35600*/  STL [R1+0x1270], R86 ;  /* 0x0012705601007387 */ /* 0x000fe80000100800 */
[----:B------:R0:W-:Y:S01]  /*35610*/  STL [R1+0x150], R0 ;  /* 0x0001500001007387 */ /* 0x0001e20000100800 */
[----:B------:R-:W-:-:S03]  /*35620*/  IADD3.X R16, PT, PT, R17, UR14, RZ, P4, !PT ;  /* 0x0000000e11107c10 */ /* 0x000fc6000a7fe4ff */
[----:B------:R-:W-:Y:S01]  /*35630*/  STL [R1+0x158], R19 ;  /* 0x0001581301007387 */ /* 0x000fe20000100800 */
[----:B0-----:R-:W-:-:S03]  /*35640*/  IADD3 R0, P5, PT, R14, UR12, RZ ;  /* 0x0000000c0e007c10 */ /* 0x001fc6000ffbe0ff */
[----:B------:R-:W-:Y:S01]  /*35650*/  STL [R1+0x1274], R18 ;  /* 0x0012741201007387 */ /* 0x000fe20000100800 */
[----:B------:R-:W-:-:S03]  /*35660*/  IADD3.X R15, PT, PT, R15, UR14, RZ, P5, !PT ;  /* 0x0000000e0f0f7c10 */ /* 0x000fc6000affe4ff */
[----:B------:R0:W-:Y:S01]  /*35670*/  STL [R1+0x1278], R0 ;  /* 0x0012780001007387 */ /* 0x0001e20000100800 */
[----:B------:R-:W-:-:S03]  /*35680*/  IADD3 R14, P5, PT, R10, UR12, RZ ;  /* 0x0000000c0a0e7c10 */ /* 0x000fc6000ffbe0ff */
[----:B------:R-:W-:Y:S01]  /*35690*/  STL [R1+0x160], R16 ;  /* 0x0001601001007387 */ /* 0x000fe20000100800 */
[----:B0-----:R-:W-:-:S03]  /*356a0*/  IADD3 R0, P4, PT, R12, UR12, RZ ;  /* 0x0000000c0c007c10 */ /* 0x001fc6000ff9e0ff */
[----:B------:R-:W-:Y:S01]  /*356b0*/  STL [R1+0x168], R15 ;  /* 0x0001680f01007387 */ /* 0x000fe20000100800 */
[----:B------:R-:W-:-:S03]  /*356c0*/  IADD3.X R12, PT, PT, R13, UR14, RZ, P4, !PT ;  /* 0x0000000e0d0c7c10 */ /* 0x000fc6000a7fe4ff */
[----:B------:R0:W-:Y:S04]  /*356d0*/  STL [R1+0x127c], R0 ;  /* 0x00127c0001007387 */ /* 0x0001e80000100800 */
[----:B------:R-:W-:Y:S01]  /*356e0*/  STL [R1+0x1280], R14 ;  /* 0x0012800e01007387 */ /* 0x000fe20000100800 */
[----:B0-----:R-:W-:-:S03]  /*356f0*/  IADD3.X R0, PT, PT, R11, UR14, RZ, P5, !PT ;  /* 0x0000000e0b007c10 */ /* 0x001fc6000affe4ff */
[----:B------:R-:W-:Y:S04]  /*35700*/  STL [R1+0x170], R12 ;  /* 0x0001700c01007387 */ /* 0x000fe80000100800 */
[----:B------:R0:W-:Y:S01]  /*35710*/  STL [R1+0x178], R0 ;  /* 0x0001780001007387 */ /* 0x0001e20000100800 */
[----:B--2---:R-:W-:-:S04]  /*35720*/  IADD3 R11, P4, PT, R8, UR12, RZ ;  /* 0x0000000c080b7c10 */ /* 0x004fc8000ff9e0ff */
[----:B0-----:R-:W-:Y:S02]  /*35730*/  IADD3.X R0, PT, PT, R9, UR14, RZ, P4, !PT ;  /* 0x0000000e09007c10 */ /* 0x001fe4000a7fe4ff */
[----:B---3--:R-:W-:Y:S01]  /*35740*/  IADD3 R10, P5, PT, R6, UR12, RZ ;  /* 0x0000000c060a7c10 */ /* 0x008fe2000ffbe0ff */
[----:B------:R-:W-:Y:S03]  /*35750*/  STL [R1+0x1284], R11 ;  /* 0x0012840b01007387 */ /* 0x000fe60000100800 */
[----:B------:R-:W-:Y:S01]  /*35760*/  IADD3.X R7, PT, PT, R7, UR14, RZ, P5, !PT ;  /* 0x0000000e07077c10 */ /* 0x000fe2000affe4ff */
[----:B------:R-:W-:Y:S01]  /*35770*/  STL [R1+0x1288], R10 ;  /* 0x0012880a01007387 */ /* 0x000fe20000100800 */
[----:B------:R-:W-:-:S03]  /*35780*/  IADD3 R6, P4, PT, R4, UR12, RZ ;  /* 0x0000000c04067c10 */ /* 0x000fc6000ff9e0ff */
[----:B------:R0:W-:Y:S01]  /*35790*/  STL [R1+0x180], R0 ;  /* 0x0001800001007387 */ /* 0x0001e20000100800 */
[----:B------:R-:W-:-:S03]  /*357a0*/  IADD3.X R4, PT, PT, R5, UR14, RZ, P4, !PT ;  /* 0x0000000e05047c10 */ /* 0x000fc6000a7fe4ff */
[----:B------:R-:W-:Y:S01]  /*357b0*/  STL [R1+0x188], R7 ;  /* 0x0001880701007387 */ /* 0x000fe20000100800 */
[----:B0-----:R-:W-:-:S03]  /*357c0*/  IADD3 R0, P5, PT, R2, UR12, RZ ;  /* 0x0000000c02007c10 */ /* 0x001fc6000ffbe0ff */
[----:B------:R0:W-:Y:S04]  /*357d0*/  STL [R1+0x128c], R6 ;  /* 0x00128c0601007387 */ /* 0x0001e80000100800 */
[----:B0-----:R-:W2:Y:S04]  /*357e0*/  LDL.LU.64 R6, [R1+0x1a0] ;  /* 0x0001a00001067983 */ /* 0x001ea80000300a00 */
[----:B------:R-:W-:Y:S04]  /*357f0*/  STL [R1+0x1290], R0 ;  /* 0x0012900001007387 */ /* 0x000fe80000100800 */
[----:B------:R0:W-:Y:S04]  /*35800*/  STL [R1+0x190], R4 ;  /* 0x0001900401007387 */ /* 0x0001e80000100800 */
[----:B0-----:R-:W3:Y:S01]  /*35810*/  LDL.LU.64 R4, [R1+0x1a8] ;  /* 0x0001a80001047983 */ /* 0x001ee20000300a00 */
[----:B------:R-:W-:-:S03]  /*35820*/  IADD3.X R0, PT, PT, R3, UR14, RZ, P5, !PT ;  /* 0x0000000e03007c10 */ /* 0x000fc6000affe4ff */
[----:B------:R-:W4:Y:S04]  /*35830*/  LDL.LU.64 R2, [R1+0x1b0] ;  /* 0x0001b00001027983 */ /* 0x000f280000300a00 */
[----:B------:R0:W-:Y:S04]  /*35840*/  STL [R1+0x198], R0 ;  /* 0x0001980001007387 */ /* 0x0001e80000100800 */
[----:B------:R-:W4:Y:S01]  /*35850*/  LDL.LU.64 R18, [R1+0x1b8] ;  /* 0x0001b80001127983 */ /* 0x000f220000300a00 */
[----:B------:R-:W-:Y:S02]  /*35860*/  IADD3 R9, P4, PT, R104, UR12, RZ ;  /* 0x0000000c68097c10 */ /* 0x000fe4000ff9e0ff */
[----:B------:R-:W-:Y:S01]  /*35870*/  IADD3 R8, P5, PT, R106, UR12, RZ ;  /* 0x0000000c6a087c10 */ /* 0x000fe2000ffbe0ff */
[----:B------:R-:W4:Y:S01]  /*35880*/  LDL.LU.64 R16, [R1+0x1c0] ;  /* 0x0001c00001107983 */ /* 0x000f220000300a00 */
[----:B0-----:R-:W-:-:S03]  /*35890*/  IADD3.X R0, PT, PT, R105, UR14, RZ, P4, !PT ;  /* 0x0000000e69007c10 */ /* 0x001fc6000a7fe4ff */
[----:B------:R-:W4:Y:S04]  /*358a0*/  LDL.LU.64 R14, [R1+0x1c8] ;  /* 0x0001c800010e7983 */ /* 0x000f280000300a00 */
[----:B------:R0:W-:Y:S04]  /*358b0*/  STL [R1+0x1294], R9 ;  /* 0x0012940901007387 */ /* 0x0001e80000100800 */
[----:B------:R-:W4:Y:S04]  /*358c0*/  LDL.LU.64 R12, [R1+0x1d0] ;  /* 0x0001d000010c7983 */ /* 0x000f280000300a00 */
[----:B------:R1:W-:Y:S01]  /*358d0*/  STL [R1+0x1298], R8 ;  /* 0x0012980801007387 */ /* 0x0003e20000100800 */
[----:B0-----:R-:W-:-:S03]  /*358e0*/  IADD3 R9, P4, PT, R108, UR12, RZ ;  /* 0x0000000c6c097c10 */ /* 0x001fc6000ff9e0ff */
[----:B------:R-:W4:Y:S01]  /*358f0*/  LDL.LU.64 R10, [R1+0x1d8] ;  /* 0x0001d800010a7983 */ /* 0x000f220000300a00 */
[----:B-1----:R-:W-:-:S03]  /*35900*/  IADD3.X R8, PT, PT, R107, UR14, RZ, P5, !PT ;  /* 0x0000000e6b087c10 */ /* 0x002fc6000affe4ff */
[----:B------:R0:W-:Y:S04]  /*35910*/  STL [R1+0x9a8], R0 ;  /* 0x0009a80001007387 */ /* 0x0001e80000100800 */
[----:B------:R1:W-:Y:S01]  /*35920*/  STL [R1+0x9ac], R8 ;  /* 0x0009ac0801007387 */ /* 0x0003e20000100800 */
[----:B0-----:R-:W-:-:S03]  /*35930*/  IADD3 R0, P5, PT, R110, UR12, RZ ;  /* 0x0000000c6e007c10 */ /* 0x001fc6000ffbe0ff */
[----:B------:R0:W-:Y:S01]  /*35940*/  STL [R1+0x129c], R9 ;  /* 0x00129c0901007387 */ /* 0x0001e20000100800 */
[----:B-1----:R-:W-:-:S03]  /*35950*/  IADD3.X R8, PT, PT, R109, UR14, RZ, P4, !PT ;  /* 0x0000000e6d087c10 */ /* 0x002fc6000a7fe4ff */
[----:B------:R2:W-:Y:S04]  /*35960*/  STL [R1+0x12a0], R0 ;  /* 0x0012a00001007387 */ /* 0x0005e80000100800 */
[----:B------:R3:W-:Y:S01]  /*35970*/  STL [R1+0x9b0], R8 ;  /* 0x0009b00801007387 */ /* 0x0007e20000100800 */
[----:B0-----:R-:W-:-:S05]  /*35980*/  IADD3.X R9, PT, PT, R111, UR14, RZ, P5, !PT ;  /* 0x0000000e6f097c10 */ /* 0x001fca000affe4ff */
[----:B------:R-:W-:Y:S01]  /*35990*/  STL [R1+0x9b4], R9 ;  /* 0x0009b40901007387 */ /* 0x000fe20000100800 */
[----:B--2---:R-:W-:-:S04]  /*359a0*/  IADD3 R0, P4, PT, R6, UR12, RZ ;  /* 0x0000000c06007c10 */ /* 0x004fc8000ff9e0ff */
[----:B------:R-:W-:Y:S01]  /*359b0*/  IADD3.X R6, PT, PT, R7, UR14, RZ, P4, !PT ;  /* 0x0000000e07067c10 */ /* 0x000fe2000a7fe4ff */
[----:B------:R0:W-:Y:S01]  /*359c0*/  STL [R1+0x12a4], R0 ;  /* 0x0012a40001007387 */ /* 0x0001e20000100800 */
[----:B---3--:R-:W-:-:S04]  /*359d0*/  IADD3 R8, P5, PT, R4, UR12, RZ ;  /* 0x0000000c04087c10 */ /* 0x008fc8000ffbe0ff */
[----:B0-----:R-:W-:Y:S01]  /*359e0*/  IADD3.X R0, PT, PT, R5, UR14, RZ, P5, !PT ;  /* 0x0000000e05007c10 */ /* 0x001fe2000affe4ff */
[----:B------:R0:W-:Y:S01]  /*359f0*/  STL [R1+0x12a8], R8 ;  /* 0x0012a80801007387 */ /* 0x0001e20000100800 */
[----:B----4-:R-:W-:-:S03]  /*35a00*/  IADD3 R5, P4, PT, R2, UR12, RZ ;  /* 0x0000000c02057c10 */ /* 0x010fc6000ff9e0ff */
[----:B0-----:R-:W2:Y:S04]  /*35a10*/  LDL.LU.64 R8, [R1+0x1e0] ;  /* 0x0001e00001087983 */ /* 0x001ea80000300a00 */
[----:B------:R0:W-:Y:S01]  /*35a20*/  STL [R1+0x1a0], R6 ;  /* 0x0001a00601007387 */ /* 0x0001e20000100800 */
[----:B------:R-:W-:-:S03]  /*35a30*/  IADD3 R4, P5, PT, R18, UR12, RZ ;  /* 0x0000000c12047c10 */ /* 0x000fc6000ffbe0ff */
[----:B0-----:R-:W3:Y:S04]  /*35a40*/  LDL.LU.64 R6, [R1+0x1e8] ;  /* 0x0001e80001067983 */ /* 0x001ee80000300a00 */
[----:B------:R0:W-:Y:S04]  /*35a50*/  STL [R1+0x1a8], R0 ;  /* 0x0001a80001007387 */ /* 0x0001e80000100800 */
[----:B------:R-:W-:Y:S01]  /*35a60*/  STL [R1+0x12ac], R5 ;  /* 0x0012ac0501007387 */ /* 0x000fe20000100800 */
[----:B0-----:R-:W-:-:S03]  /*35a70*/  IADD3.X R0, PT, PT, R3, UR14, RZ, P4, !PT ;  /* 0x0000000e03007c10 */ /* 0x001fc6000a7fe4ff */
[----:B------:R-:W4:Y:S04]  /*35a80*/  LDL.LU.64 R2, [R1+0x1f0] ;  /* 0x0001f00001027983 */ /* 0x000f280000300a00 */
[----:B------:R0:W-:Y:S04]  /*35a90*/  STL [R1+0x12b0], R4 ;  /* 0x0012b00401007387 */ /* 0x0001e80000100800 */
[----:B0-----:R-:W4:Y:S04]  /*35aa0*/  LDL.LU.64 R4, [R1+0x1f8] ;  /* 0x0001f80001047983 */ /* 0x001f280000300a00 */
[----:B------:R0:W-:Y:S02]  /*35ab0*/  STL [R1+0x1b0], R0 ;  /* 0x0001b00001007387 */ /* 0x0001e40000100800 */
[----:B0-----:R-:W-:-:S02]  /*35ac0*/  IADD3.X R0, PT, PT, R19, UR14, RZ, P5, !PT ;  /* 0x0000000e13007c10 */ /* 0x001fc4000affe4ff */
[----:B------:R-:W-:Y:S02]  /*35ad0*/  IADD3 R19, P4, PT, R16, UR12, RZ ;  /* 0x0000000c10137c10 */ /* 0x000fe4000ff9e0ff */
[----:B------:R-:W-:Y:S01]  /*35ae0*/  IADD3 R18, P5, PT, R14, UR12, RZ ;  /* 0x0000000c0e127c10 */ /* 0x000fe2000ffbe0ff */
[----:B------:R0:W-:Y:S03]  /*35af0*/  STL [R1+0x1b8], R0 ;  /* 0x0001b80001007387 */ /* 0x0001e60000100800 */
[----:B------:R-:W-:Y:S01]  /*35b00*/  IADD3.X R15, PT, PT, R15, UR14, RZ, P5, !PT ;  /* 0x0000000e0f0f7c10 */ /* 0x000fe2000affe4ff */
        /* <DEDUP_REMOVED lines=11> */
[----:B------:R-:W-:Y:S04]  /*35bc0*/  STL [R1+0x1d0], R12 ;  /* 0x0001d00c01007387 */ /* 0x000fe80000100800 */
[----:B------:R0:W-:Y:S01]  /*35bd0*/  STL [R1+0x1d8], R10 ;  /* 0x0001d80a01007387 */ /* 0x0001e20000100800 */
[----:B--2---:R-:W-:-:S04]  /*35be0*/  IADD3 R0, P4, PT, R8, UR12, RZ ;  /* 0x0000000c08007c10 */ /* 0x004fc8000ff9e0ff */
[----:B0-----:R-:W-:Y:S01]  /*35bf0*/  IADD3.X R10, PT, PT, R9, UR14, RZ, P4, !PT ;  /* 0x0000000e090a7c10 */ /* 0x001fe2000a7fe4ff */
[----:B------:R0:W-:Y:S01]  /*35c00*/  STL [R1+0x12c4], R0 ;  /* 0x0012c40001007387 */ /* 0x0001e20000100800 */
[----:B---3--:R-:W-:-:S04]  /*35c10*/  IADD3 R11, P5, PT, R6, UR12, RZ ;  /* 0x0000000c060b7c10 */ /* 0x008fc8000ffbe0ff */
[----:B0-----:R-:W-:Y:S01]  /*35c20*/  IADD3.X R0, PT, PT, R7, UR14, RZ, P5, !PT ;  /* 0x0000000e07007c10 */ /* 0x001fe2000affe4ff */
[----:B------:R-:W-:Y:S04]  /*35c30*/  STL [R1+0x12c8], R11 ;  /* 0x0012c80b01007387 */ /* 0x000fe80000100800 */
[----:B------:R-:W2:Y:S04]  /*35c40*/  LDL.LU.64 R8, [R1+0x200] ;  /* 0x0002000001087983 */ /* 0x000ea80000300a00 */
[----:B------:R-:W-:Y:S01]  /*35c50*/  STL [R1+0x1e0], R10 ;  /* 0x0001e00a01007387 */ /* 0x000fe20000100800 */
[----:B----4-:R-:W-:-:S03]  /*35c60*/  IADD3 R7, P4, PT, R2, UR12, RZ ;  /* 0x0000000c02077c10 */ /* 0x010fc6000ff9e0ff */
[----:B------:R0:W-:Y:S01]  /*35c70*/  STL [R1+0x1e8], R0 ;  /* 0x0001e80001007387 */ /* 0x0001e20000100800 */
[----:B------:R-:W-:-:S03]  /*35c80*/  IADD3.X R6, PT, PT, R3, UR14, RZ, P4, !PT ;  /* 0x0000000e03067c10 */ /* 0x000fc6000a7fe4ff */
[----:B------:R-:W-:Y:S04]  /*35c90*/  STL [R1+0x12cc], R7 ;  /* 0x0012cc0701007387 */ /* 0x000fe80000100800 */
[----:B------:R-:W3:Y:S01]  /*35ca0*/  LDL.LU.64 R2, [R1+0x208] ;  /* 0x0002080001027983 */ /* 0x000ee20000300a00 */
[----:B0-----:R-:W-:-:S05]  /*35cb0*/  IADD3 R0, P5, PT, R4, UR12, RZ ;  /* 0x0000000c04007c10 */ /* 0x001fca000ffbe0ff */
[----:B------:R0:W-:Y:S04]  /*35cc0*/  STL [R1+0x12d0], R0 ;  /* 0x0012d00001007387 */ /* 0x0001e80000100800 */
[----:B------:R1:W-:Y:S01]  /*35cd0*/  STL [R1+0x1f0], R6 ;  /* 0x0001f00601007387 */ /* 0x0003e20000100800 */
[----:B0-----:R-:W-:-:S03]  /*35ce0*/  IADD3.X R0, PT, PT, R5, UR14, RZ, P5, !PT ;  /* 0x0000000e05007c10 */ /* 0x001fc6000affe4ff */
[----:B-1----:R-:W4:Y:S04]  /*35cf0*/  LDL.LU.64 R6, [R1+0x210] ;  /* 0x0002100001067983 */ /* 0x002f280000300a00 */
[----:B------:R-:W4:Y:S01]  /*35d00*/  LDL.LU.64 R4, [R1+0x218] ;  /* 0x0002180001047983 */ /* 0x000f220000300a00 */
[----:B------:R-:W-:-:S03]  /*35d10*/  IADD3 R19, P4, PT, R112, UR12, RZ ;  /* 0x0000000c70137c10 */ /* 0x000fc6000ff9e0ff */
[----:B------:R0:W-:Y:S01]  /*35d20*/  STL [R1+0x1f8], R0 ;  /* 0x0001f80001007387 */ /* 0x0001e20000100800 */
[----:B------:R-:W-:-:S03]  /*35d30*/  IADD3 R18, P5, PT, R114, UR12, RZ ;  /* 0x0000000c72127c10 */ /* 0x000fc6000ffbe0ff */
[----:B------:R-:W4:Y:S04]  /*35d40*/  LDL.LU.64 R16, [R1+0x220] ;  /* 0x0002200001107983 */ /* 0x000f280000300a00 */
[----:B------:R-:W4:Y:S01]  /*35d50*/  LDL.LU.64 R14, [R1+0x228] ;  /* 0x00022800010e7983 */ /* 0x000f220000300a00 */
[----:B0-----:R-:W-:-:S03]  /*35d60*/  IADD3.X R0, PT, PT, R113, UR14, RZ, P4, !PT ;  /* 0x0000000e71007c10 */ /* 0x001fc6000a7fe4ff */
[----:B------:R-:W4:Y:S04]  /*35d70*/  LDL.LU.64 R12, [R1+0x230] ;  /* 0x00023000010c7983 */ /* 0x000f280000300a00 */
[----:B------:R-:W4:Y:S04]  /*35d80*/  LDL.LU.64 R10, [R1+0x238] ;  /* 0x00023800010a7983 */ /* 0x000f280000300a00 */
[----:B------:R0:W-:Y:S04]  /*35d90*/  STL [R1+0x12d4], R19 ;  /* 0x0012d41301007387 */ /* 0x0001e80000100800 */
[----:B------:R1:W-:Y:S01]  /*35da0*/  STL [R1+0x12d8], R18 ;  /* 0x0012d81201007387 */ /* 0x0003e20000100800 */
[----:B0-----:R-:W-:-:S03]  /*35db0*/  IADD3.X R19, PT, PT, R115, UR14, RZ, P5, !PT ;  /* 0x0000000e73137c10 */ /* 0x001fc6000affe4ff */
[----:B------:R0:W-:Y:S01]  /*35dc0*/  STL [R1+0x9b8], R0 ;  /* 0x0009b80001007387 */ /* 0x0001e20000100800 */
[----:B-1----:R-:W-:-:S03]  /*35dd0*/  IADD3 R18, P4, PT, R116, UR12, RZ ;  /* 0x0000000c74127c10 */ /* 0x002fc6000ff9e0ff */
[----:B------:R1:W-:Y:S01]  /*35de0*/  STL [R1+0x9bc], R19 ;  /* 0x0009bc1301007387 */ /* 0x0003e20000100800 */
[----:B0-----:R-:W-:-:S03]  /*35df0*/  IADD3 R0, P5, PT, R118, UR12, RZ ;  /* 0x0000000c76007c10 */ /* 0x001fc6000ffbe0ff */
[----:B------:R0:W-:Y:S01]  /*35e00*/  STL [R1+0x12dc], R18 ;  /* 0x0012dc1201007387 */ /* 0x0001e20000100800 */
[----:B-1----:R-:W-:-:S03]  /*35e10*/  IADD3.X R19, PT, PT, R117, UR14, RZ, P4, !PT ;  /* 0x0000000e75137c10 */ /* 0x002fc6000a7fe4ff */
[----:B------:R2:W-:Y:S04]  /*35e20*/  STL [R1+0x12e0], R0 ;  /* 0x0012e00001007387 */ /* 0x0005e80000100800 */
[----:B------:R-:W-:Y:S01]  /*35e30*/  STL [R1+0x11ac], R19 ;  /* 0x0011ac1301007387 */ /* 0x000fe20000100800 */
[----:B0-----:R-:W-:-:S05]  /*35e40*/  IADD3.X R18, PT, PT, R119, UR14, RZ, P5, !PT ;  /* 0x0000000e77127c10 */ /* 0x001fca000affe4ff */
[----:B------:R0:W-:Y:S01]  /*35e50*/  STL [R1+0x11b0], R18 ;  /* 0x0011b01201007387 */ /* 0x0001e20000100800 */
[----:B--2---:R-:W-:-:S04]  /*35e60*/  IADD3 R0, P4, PT, R8, UR12, RZ ;  /* 0x0000000c08007c10 */ /* 0x004fc8000ff9e0ff */
[----:B0-----:R-:W-:Y:S01]  /*35e70*/  IADD3.X R18, PT, PT, R9, UR14, RZ, P4, !PT ;  /* 0x0000000e09127c10 */ /* 0x001fe2000a7fe4ff */
[----:B------:R0:W-:Y:S01]  /*35e80*/  STL [R1+0x12e4], R0 ;  /* 0x0012e40001007387 */ /* 0x0001e20000100800 */
[----:B---3--:R-:W-:-:S04]  /*35e90*/  IADD3 R19, P5, PT, R2, UR12, RZ ;  /* 0x0000000c02137c10 */ /* 0x008fc8000ffbe0ff */
[----:B0-----:R-:W-:Y:S01]  /*35ea0*/  IADD3.X R0, PT, PT, R3, UR14, RZ, P5, !PT ;  /* 0x0000000e03007c10 */ /* 0x001fe2000affe4ff */
[----:B------:R4:W-:Y:S04]  /*35eb0*/  STL [R1+0x12e8], R19 ;  /* 0x0012e81301007387 */ /* 0x0009e80000100800 */
[----:B------:R-:W2:Y:S04]  /*35ec0*/  LDL.LU.64 R8, [R1+0x240] ;  /* 0x0002400001087983 */ /* 0x000ea80000300a00 */
[----:B------:R-:W-:Y:S04]  /*35ed0*/  STL [R1+0x200], R18 ;  /* 0x0002001201007387 */ /* 0x000fe80000100800 */
[----:B------:R-:W3:Y:S04]  /*35ee0*/  LDL.LU.64 R2, [R1+0x248] ;  /* 0x0002480001027983 */ /* 0x000ee80000300a00 */
[----:B------:R0:W-:Y:S01]  /*35ef0*/  STL [R1+0x208], R0 ;  /* 0x0002080001007387 */ /* 0x0001e20000100800 */
[----:B----4-:R-:W-:-:S02]  /*35f00*/  IADD3 R19, P5, PT, R4, UR12, RZ ;  /* 0x0000000c04137c10 */ /* 0x010fc4000ffbe0ff */
[----:B0-----:R-:W-:-:S04]  /*35f10*/  IADD3 R0, P4, PT, R6, UR12, RZ ;  /* 0x0000000c06007c10 */ /* 0x001fc8000ff9e0ff */
[----:B------:R-:W-:Y:S01]  /*35f20*/  IADD3.X R18, PT, PT, R7, UR14, RZ, P4, !PT ;  /* 0x0000000e07127c10 */ /* 0x000fe2000a7fe4ff */
[----:B------:R0:W-:Y:S04]  /*35f30*/  STL [R1+0x12ec], R0 ;  /* 0x0012ec0001007387 */ /* 0x0001e80000100800 */
[----:B------:R-:W-:Y:S04]  /*35f40*/  STL [R1+0x12f0], R19 ;  /* 0x0012f01301007387 */ /* 0x000fe80000100800 */
[----:B------:R-:W4:Y:S01]  /*35f50*/  LDL.LU.64 R6, [R1+0x250] ;  /* 0x0002500001067983 */ /* 0x000f220000300a00 */
[----:B0-----:R-:W-:-:S03]  /*35f60*/  IADD3.X R0, PT, PT, R5, UR14, RZ, P5, !PT ;  /* 0x0000000e05007c10 */ /* 0x001fc6000affe4ff */
[----:B------:R0:W-:Y:S04]  /*35f70*/  STL [R1+0x210], R18 ;  /* 0x0002101201007387 */ /* 0x0001e80000100800 */
[----:B------:R-:W4:Y:S04]  /*35f80*/  LDL.LU.64 R4, [R1+0x258] ;  /* 0x0002580001047983 */ /* 0x000f280000300a00 */
[----:B------:R1:W-:Y:S01]  /*35f90*/  STL [R1+0x218], R0 ;  /* 0x0002180001007387 */ /* 0x0003e20000100800 */
[----:B0-----:R-:W-:Y:S02]  /*35fa0*/  IADD3 R18, P5, PT, R14, UR12, RZ ;  /* 0x0000000c0e127c10 */ /* 0x001fe4000ffbe0ff */
[----:B-1----:R-:W-:-:S04]  /*35fb0*/  IADD3 R0, P4, PT, R16, UR12, RZ ;  /* 0x0000000c10007c10 */ /* 0x002fc8000ff9e0ff */
[----:B------:R-:W-:Y:S01]  /*35fc0*/  IADD3.X R16, PT, PT, R17, UR14, RZ, P4, !PT ;  /* 0x0000000e11107c10 */ /* 0x000fe2000a7fe4ff */
[----:B------:R0:W-:Y:S04]  /*35fd0*/  STL [R1+0x12f4], R0 ;  /* 0x0012f40001007387 */ /* 0x0001e80000100800 */
[----:B------:R-:W-:Y:S01]  /*35fe0*/  STL [R1+0x12f8], R18 ;  /* 0x0012f81201007387 */ /* 0x000fe20000100800 */
[----:B0-----:R-:W-:Y:S02]  /*35ff0*/  IADD3.X R0, PT, PT, R15, UR14, RZ, P5, !PT ;  /* 0x0000000e0f007c10 */ /* 0x001fe4000affe4ff */
[----:B------:R-:W-:Y:S01]  /*36000*/  IADD3 R15, P4, PT, R12, UR12, RZ ;  /* 0x0000000c0c0f7c10 */ /* 0x000fe2000ff9e0ff */
[----:B------:R-:W-:Y:S01]  /*36010*/  STL [R1+0x220], R16 ;  /* 0x0002201001007387 */ /* 0x000fe20000100800 */
[----:B------:R-:W-:-:S03]  /*36020*/  IADD3 R14, P5, PT, R10, UR12, RZ ;  /* 0x0000000c0a0e7c10 */ /* 0x000fc6000ffbe0ff */
[----:B------:R0:W-:Y:S01]  /*36030*/  STL [R1+0x228], R0 ;  /* 0x0002280001007387 */ /* 0x0001e20000100800 */
[----:B------:R-:W-:-:S03]  /*36040*/  IADD3.X R10, PT, PT, R11, UR14, RZ, P5, !PT ;  /* 0x0000000e0b0a7c10 */ /* 0x000fc6000affe4ff */
[----:B------:R-:W-:Y:S01]  /*36050*/  STL [R1+0x12fc], R15 ;  /* 0x0012fc0f01007387 */ /* 0x000fe20000100800 */
[----:B0-----:R-:W-:-:S03]  /*36060*/  IADD3.X R0, PT, PT, R13, UR14, RZ, P4, !PT ;  /* 0x0000000e0d007c10 */ /* 0x001fc6000a7fe4ff */
[----:B------:R-:W-:Y:S04]  /*36070*/  STL [R1+0x1300], R14 ;  /* 0x0013000e01007387 */ /* 0x000fe80000100800 */
[----:B------:R-:W-:Y:S04]  /*36080*/  STL [R1+0x230], R0 ;  /* 0x0002300001007387 */ /* 0x000fe80000100800 */
[----:B------:R0:W-:Y:S01]  /*36090*/  STL [R1+0x238], R10 ;  /* 0x0002380a01007387 */ /* 0x0001e20000100800 */
[----:B--2---:R-:W-:-:S04]  /*360a0*/  IADD3 R11, P4, PT, R8, UR12, RZ ;  /* 0x0000000c080b7c10 */ /* 0x004fc8000ff9e0ff */
[----:B0-----:R-:W-:Y:S01]  /*360b0*/  IADD3.X R10, PT, PT, R9, UR14, RZ, P4, !PT ;  /* 0x0000000e090a7c10 */ /* 0x001fe2000a7fe4ff */
[----:B------:R-:W-:Y:S01]  /*360c0*/  STL [R1+0x1304], R11 ;  /* 0x0013040b01007387 */ /* 0x000fe20000100800 */
[----:B---3--:R-:W-:-:S03]  /*360d0*/  IADD3 R0, P5, PT, R2, UR12, RZ ;  /* 0x0000000c02007c10 */ /* 0x008fc6000ffbe0ff */
[----:B------:R-:W2:Y:S04]  /*360e0*/  LDL.LU.64 R8, [R1+0x260] ;  /* 0x0002600001087983 */ /* 0x000ea80000300a00 */
[----:B------:R0:W-:Y:S04]  /*360f0*/  STL [R1+0x1308], R0 ;  /* 0x0013080001007387 */ /* 0x0001e80000100800 */
[----:B------:R4:W-:Y:S01]  /*36100*/  STL [R1+0x240], R10 ;  /* 0x0002400a01007387 */ /* 0x0009e20000100800 */
[----:B0-----:R-:W-:-:S03]  /*36110*/  IADD3.X R0, PT, PT, R3, UR14, RZ, P5, !PT ;  /* 0x0000000e03007c10 */ /* 0x001fc6000affe4ff */
[----:B------:R-:W3:Y:S04]  /*36120*/  LDL.LU.64 R2, [R1+0x268] ;  /* 0x0002680001027983 */ /* 0x000ee80000300a00 */
[----:B------:R0:W-:Y:S01]  /*36130*/  STL [R1+0x248], R0 ;  /* 0x0002480001007387 */ /* 0x0001e20000100800 */
[----:B----4-:R-:W-:-:S04]  /*36140*/  IADD3 R10, P4, PT, R6, UR12, RZ ;  /* 0x0000000c060a7c10 */ /* 0x010fc8000ff9e0ff */
[----:B------:R-:W-:Y:S01]  /*36150*/  IADD3.X R6, PT, PT, R7, UR14, RZ, P4, !PT ;  /* 0x0000000e07067c10 */ /* 0x000fe2000a7fe4ff */
[----:B------:R-:W-:Y:S01]  /*36160*/  STL [R1+0x130c], R10 ;  /* 0x00130c0a01007387 */ /* 0x000fe20000100800 */
[----:B0-----:R-:W-:-:S03]  /*36170*/  IADD3 R0, P5, PT, R4, UR12, RZ ;  /* 0x0000000c04007c10 */ /* 0x001fc6000ffbe0ff */
[----:B------:R-:W4:Y:S04]  /*36180*/  LDL.LU.64 R14, [R1+0x270] ;  /* 0x00027000010e7983 */ /* 0x000f280000300a00 */
[----:B------:R-:W-:Y:S04]  /*36190*/  STL [R1+0x1310], R0 ;  /* 0x0013100001007387 */ /* 0x000fe80000100800 */
[----:B------:R0:W-:Y:S04]  /*361a0*/  STL [R1+0x250], R6 ;  /* 0x0002500601007387 */ /* 0x0001e80000100800 */
[----:B0-----:R-:W4:Y:S01]  /*361b0*/  LDL.LU.64 R6, [R1+0x278] ;  /* 0x0002780001067983 */ /* 0x001f220000300a00 */
[----:B------:R-:W-:-:S03]  /*361c0*/  IADD3.X R0, PT, PT, R5, UR14, RZ, P5, !PT ;  /* 0x0000000e05007c10 */ /* 0x000fc6000affe4ff */
[----:B------:R-:W4:Y:S04]  /*361d0*/  LDL.LU.64 R16, [R1+0x280] ;  /* 0x0002800001107983 */ /* 0x000f280000300a00 */
[----:B------:R0:W-:Y:S04]  /*361e0*/  STL [R1+0x258], R0 ;  /* 0x0002580001007387 */ /* 0x0001e80000100800 */
[----:B------:R-:W4:Y:S04]  /*361f0*/  LDL.LU.64 R12, [R1+0x288] ;  /* 0x00028800010c7983 */ /* 0x000f280000300a00 */
[----:B------:R-:W4:Y:S04]  /*36200*/  LDL.LU.64 R10, [R1+0x290] ;  /* 0x00029000010a7983 */ /* 0x000f280000300a00 */
[----:B------:R-:W4:Y:S01]  /*36210*/  LDL.LU.64 R4, [R1+0x298] ;  /* 0x0002980001047983 */ /* 0x000f220000300a00 */
[----:B------:R-:W-:-:S02]  /*36220*/  IADD3 R19, P4, PT, R120, UR12, RZ ;  /* 0x0000000c78137c10 */ /* 0x000fc4000ff9e0ff */
[----:B------:R-:W-:Y:S02]  /*36230*/  IADD3 R18, P5, PT, R122, UR12, RZ ;  /* 0x0000000c7a127c10 */ /* 0x000fe4000ffbe0ff */
[----:B0-----:R-:W-:Y:S01]  /*36240*/  IADD3.X R0, PT, PT, R121, UR14, RZ, P4, !PT ;  /* 0x0000000e79007c10 */ /* 0x001fe2000a7fe4ff */
        /* <DEDUP_REMOVED lines=9> */
[----:B------:R2:W-:Y:S01]  /*362e0*/  STL [R1+0x1320], R0 ;  /* 0x0013200001007387 */ /* 0x0005e20000100800 */
[----:B0-----:R-:W-:-:S03]  /*362f0*/  IADD3.X R18, PT, PT, R127, UR14, RZ, P5, !PT ;  /* 0x0000000e7f127c10 */ /* 0x001fc6000affe4ff */
        /* <DEDUP_REMOVED lines=9> */
[----:B------:R-:W-:Y:S04]  /*36390*/  STL [R1+0x260], R18 ;  /* 0x0002601201007387 */ /* 0x000fe80000100800 */
[----:B------:R-:W3:Y:S04]  /*363a0*/  LDL.LU.64 R2, [R1+0x2a8] ;  /* 0x0002a80001027983 */ /* 0x000ee80000300a00 */
[----:B------:R4:W-:Y:S02]  /*363b0*/  STL [R1+0x268], R0 ;  /* 0x0002680001007387 */ /* 0x0009e40000100800 */
[----:B----4-:R-:W-:-:S04]  /*363c0*/  IADD3 R0, P4, PT, R14, UR12, RZ ;  /* 0x0000000c0e007c10 */ /* 0x010fc8000ff9e0ff */
[----:B------:R-:W-:Y:S02]  /*363d0*/  IADD3.X R18, PT, PT, R15, UR14, RZ, P4, !PT ;  /* 0x0000000e0f127c10 */ /* 0x000fe4000a7fe4ff */
[----:B------:R-:W-:Y:S01]  /*363e0*/  IADD3 R19, P5, PT, R6, UR12, RZ ;  /* 0x0000000c06137c10 */ /* 0x000fe2000ffbe0ff */
[----:B------:R0:W-:Y:S04]  /*363f0*/  STL [R1+0x132c], R0 ;  /* 0x00132c0001007387 */ /* 0x0001e80000100800 */
[----:B------:R1:W-:Y:S04]  /*36400*/  STL [R1+0x1330], R19 ;  /* 0x0013301301007387 */ /* 0x0003e80000100800 */
[----:B------:R-:W4:Y:S01]  /*36410*/  LDL.LU.64 R14, [R1+0x2b0] ;  /* 0x0002b000010e7983 */ /* 0x000f220000300a00 */
[----:B0-----:R-:W-:-:S03]  /*36420*/  IADD3.X R0, PT, PT, R7, UR14, RZ, P5, !PT ;  /* 0x0000000e07007c10 */ /* 0x001fc6000affe4ff */
[----:B------:R0:W-:Y:S04]  /*36430*/  STL [R1+0x270], R18 ;  /* 0x0002701201007387 */ /* 0x0001e80000100800 */
[----:B------:R-:W4:Y:S01]  /*36440*/  LDL.LU.64 R6, [R1+0x2b8] ;  /* 0x0002b80001067983 */ /* 0x000f220000300a00 */
[----:B-1----:R-:W-:-:S03]  /*36450*/  IADD3 R19, P4, PT, R16, UR12, RZ ;  /* 0x0000000c10137c10 */ /* 0x002fc6000ff9e0ff */
[----:B------:R1:W-:Y:S01]  /*36460*/  STL [R1+0x278], R0 ;  /* 0x0002780001007387 */ /* 0x0003e20000100800 */
[----:B0-----:R-:W-:-:S03]  /*36470*/  IADD3 R18, P5, PT, R12, UR12, RZ ;  /* 0x0000000c0c127c10 */ /* 0x001fc6000ffbe0ff */
[----:B------:R-:W-:Y:S01]  /*36480*/  STL [R1+0x1334], R19 ;  /* 0x0013341301007387 */ /* 0x000fe20000100800 */
[----:B------:R-:W-:Y:S02]  /*36490*/  IADD3.X R16, PT, PT, R13, UR14, RZ, P5, !PT ;  /* 0x0000000e0d107c10 */ /* 0x000fe4000affe4ff */
[----:B-1----:R-:W-:Y:S01]  /*364a0*/  IADD3.X R0, PT, PT, R17, UR14, RZ, P4, !PT ;  /* 0x0000000e11007c10 */ /* 0x002fe2000a7fe4ff */
[----:B------:R-:W-:Y:S04]  /*364b0*/  STL [R1+0x1338], R18 ;  /* 0x0013381201007387 */ /* 0x000fe80000100800 */
[----:B------:R-:W4:Y:S01]  /*364c0*/  LDL.LU.64 R12, [R1] ;  /* 0x00000000010c7983 */ /* 0x000f220000300a00 */
[----:B------:R-:W-:-:S03]  /*364d0*/  IADD3 R17, P5, PT, R4, UR12, RZ ;  /* 0x0000000c04117c10 */ /* 0x000fc6000ffbe0ff */
[----:B------:R0:W-:Y:S04]  /*364e0*/  STL [R1+0x280], R0 ;  /* 0x0002800001007387 */ /* 0x0001e80000100800 */
[----:B------:R1:W-:Y:S01]  /*364f0*/  STL [R1+0x288], R16 ;  /* 0x0002881001007387 */ /* 0x0003e20000100800 */
[----:B0-----:R-:W-:-:S04]  /*36500*/  IADD3 R0, P4, PT, R10, UR12, RZ ;  /* 0x0000000c0a007c10 */ /* 0x001fc8000ff9e0ff */
[----:B-1----:R-:W-:Y:S01]  /*36510*/  IADD3.X R16, PT, PT, R11, UR14, RZ, P4, !PT ;  /* 0x0000000e0b107c10 */ /* 0x002fe2000a7fe4ff */
[----:B------:R0:W-:Y:S04]  /*36520*/  STL [R1+0x133c], R0 ;  /* 0x00133c0001007387 */ /* 0x0001e80000100800 */
[----:B------:R-:W-:Y:S04]  /*36530*/  STL [R1+0x1340], R17 ;  /* 0x0013401101007387 */ /* 0x000fe80000100800 */
[----:B------:R-:W4:Y:S01]  /*36540*/  LDL.LU.64 R10, [R1+0x2c0] ;  /* 0x0002c000010a7983 */ /* 0x000f220000300a00 */
[----:B0-----:R-:W-:-:S03]  /*36550*/  IADD3.X R0, PT, PT, R5, UR14, RZ, P5, !PT ;  /* 0x0000000e05007c10 */ /* 0x001fc6000affe4ff */
[----:B------:R-:W-:Y:S04]  /*36560*/  STL [R1+0x290], R16 ;  /* 0x0002901001007387 */ /* 0x000fe80000100800 */
[----:B------:R-:W4:Y:S04]  /*36570*/  LDL.LU.64 R4, [R1+0x2c8] ;  /* 0x0002c80001047983 */ /* 0x000f280000300a00 */
[----:B------:R2:W-:Y:S02]  /*36580*/  STL [R1+0x298], R0 ;  /* 0x0002980001007387 */ /* 0x0005e40000100800 */
[----:B--2---:R-:W-:-:S04]  /*36590*/  IADD3 R0, P4, PT, R8, UR12, RZ ;  /* 0x0000000c08007c10 */ /* 0x004fc8000ff9e0ff */
[----:B------:R-:W-:Y:S01]  /*365a0*/  IADD3.X R16, PT, PT, R9, UR14, RZ, P4, !PT ;  /* 0x0000000e09107c10 */ /* 0x000fe2000a7fe4ff */
[----:B------:R0:W-:Y:S01]  /*365b0*/  STL [R1+0x1344], R0 ;  /* 0x0013440001007387 */ /* 0x0001e20000100800 */
[----:B---3--:R-:W-:-:S05]  /*365c0*/  IADD3 R17, P5, PT, R2, UR12, RZ ;  /* 0x0000000c02117c10 */ /* 0x008fca000ffbe0ff */
[----:B------:R-:W-:Y:S01]  /*365d0*/  STL [R1+0x1348], R17 ;  /* 0x0013481101007387 */ /* 0x000fe20000100800 */
[----:B0-----:R-:W-:-:S03]  /*365e0*/  IADD3.X R0, PT, PT, R3, UR14, RZ, P5, !PT ;  /* 0x0000000e03007c10 */ /* 0x001fc6000affe4ff */
        /* <DEDUP_REMOVED lines=8> */
[----:B------:R1:W-:Y:S01]  /*36670*/  STL [R1+0x1350], R16 ;  /* 0x0013501001007387 */ /* 0x0003e20000100800 */
[----:B0-----:R-:W-:-:S03]  /*36680*/  IADD3.X R0, PT, PT, R7, UR14, RZ, P5, !PT ;  /* 0x0000000e07007c10 */ /* 0x001fc6000affe4ff */
[----:B-1----:R-:W4:Y:S04]  /*36690*/  LDL.LU.64 R16, [R1+0x2e0] ;  /* 0x0002e00001107983 */ /* 0x002f280000300a00 */
[----:B------:R0:W-:Y:S04]  /*366a0*/  STL [R1+0x2b0], R14 ;  /* 0x0002b00e01007387 */ /* 0x0001e80000100800 */
[----:B------:R-:W4:Y:S04]  /*366b0*/  LDL.LU.64 R6, [R1+0x2e8] ;  /* 0x0002e80001067983 */ /* 0x000f280000300a00 */
[----:B------:R1:W-:Y:S01]  /*366c0*/  STL [R1+0x2b8], R0 ;  /* 0x0002b80001007387 */ /* 0x0003e20000100800 */
[----:B0-----:R-:W-:-:S02]  /*366d0*/  IADD3 R14, P4, PT, R128, UR12, RZ ;  /* 0x0000000c800e7c10 */ /* 0x001fc4000ff9e0ff */
[----:B-1----:R-:W-:-:S03]  /*366e0*/  IADD3 R0, P5, PT, R162, UR12, RZ ;  /* 0x0000000ca2007c10 */ /* 0x002fc6000ffbe0ff */
[----:B------:R0:W-:Y:S01]  /*366f0*/  STL [R1+0x1354], R14 ;  /* 0x0013540e01007387 */ /* 0x0001e20000100800 */
[----:B------:R-:W-:-:S03]  /*36700*/  IADD3.X R162, PT, PT, R129, UR14, RZ, P4, !PT ;  /* 0x0000000e81a27c10 */ /* 0x000fc6000a7fe4ff */
[----:B------:R1:W-:Y:S01]  /*36710*/  STL [R1+0x1358], R0 ;  /* 0x0013580001007387 */ /* 0x0003e20000100800 */
[----:B------:R-:W-:Y:S02]  /*36720*/  IADD3.X R163, PT, PT, R163, UR14, RZ, P5, !PT ;  /* 0x0000000ea3a37c10 */ /* 0x000fe4000affe4ff */
[----:B0-----:R-:W-:Y:S02]  /*36730*/  IADD3 R14, P5, PT, R12, UR12, RZ ;  /* 0x0000000c0c0e7c10 */ /* 0x001fe4000ffbe0ff */
[----:B-1----:R-:W-:-:S05]  /*36740*/  IADD3 R0, P4, PT, R164, UR12, RZ ;  /* 0x0000000ca4007c10 */ /* 0x002fca000ff9e0ff */
[----:B------:R0:W-:Y:S04]  /*36750*/  STL [R1+0x135c], R0 ;  /* 0x00135c0001007387 */ /* 0x0001e80000100800 */
[----:B------:R1:W-:Y:S01]  /*36760*/  STL [R1+0x1360], R14 ;  /* 0x0013600e01007387 */ /* 0x0003e20000100800 */
[----:B------:R-:W-:Y:S02]  /*36770*/  IADD3.X R164, PT, PT, R165, UR14, RZ, P4, !PT ;  /* 0x0000000ea5a47c10 */ /* 0x000fe4000a7fe4ff */
[----:B0-----:R-:W-:Y:S01]  /*36780*/  IADD3.X R0, PT, PT, R13, UR14, RZ, P5, !PT ;  /* 0x0000000e0d007c10 */ /* 0x001fe2000affe4ff */
[----:B-1----:R-:W4:Y:S04]  /*36790*/  LDL.LU.64 R14, [R1+0x2f0] ;  /* 0x0002f000010e7983 */ /* 0x002f280000300a00 */
[----:B------:R-:W4:Y:S01]  /*367a0*/  LDL.LU.64 R12, [R1+0x2f8] ;  /* 0x0002f800010c7983 */ /* 0x000f220000300a00 */
[----:B------:R-:W-:-:S03]  /*367b0*/  IADD3 R19, P5, PT, R4, UR12, RZ ;  /* 0x0000000c04137c10 */ /* 0x000fc6000ffbe0ff */
[----:B------:R0:W-:Y:S02]  /*367c0*/  STL [R1], R0 ;  /* 0x0000000001007387 */ /* 0x0001e40000100800 */
[----:B0-----:R-:W-:-:S04]  /*367d0*/  IADD3 R0, P4, PT, R10, UR12, RZ ;  /* 0x0000000c0a007c10 */ /* 0x001fc8000ff9e0ff */
[----:B------:R-:W-:Y:S01]  /*367e0*/  IADD3.X R18, PT, PT, R11, UR14, RZ, P4, !PT ;  /* 0x0000000e0b127c10 */ /* 0x000fe2000a7fe4ff */
        /* <DEDUP_REMOVED lines=18> */
[----:B------:R-:W-:Y:S01]  /*36910*/  IADD3.X R16, PT, PT, R17, UR14, RZ, P4, !PT ;  /* 0x0000000e11107c10 */ /* 0x000fe2000a7fe4ff */
[----:B------:R0:W-:Y:S01]  /*36920*/  STL [R1+0x1374], R0 ;  /* 0x0013740001007387 */ /* 0x0001e20000100800 */
[----:B------:R-:W-:-:S05]  /*36930*/  IADD3 R18, P5, PT, R6, UR12, RZ ;  /* 0x0000000c06127c10 */ /* 0x000fca000ffbe0ff */
[----:B------:R1:W-:Y:S01]  /*36940*/  STL [R1+0x1378], R18 ;  /* 0x0013781201007387 */ /* 0x0003e20000100800 */
[----:B0-----:R-:W-:-:S03]  /*36950*/  IADD3.X R0, PT, PT, R7, UR14, RZ, P5, !PT ;  /* 0x0000000e07007c10 */ /* 0x001fc6000affe4ff */
[----:B-1----:R-:W4:Y:S04]  /*36960*/  LDL.LU.64 R18, [R1+0x8] ;  /* 0x0000080001127983 */ /* 0x002f280000300a00 */
[----:B------:R-:W-:Y:S04]  /*36970*/  STL [R1+0x2e0], R16 ;  /* 0x0002e01001007387 */ /* 0x000fe80000100800 */
[----:B------:R-:W4:Y:S04]  /*36980*/  LDL.LU.64 R6, [R1+0x10] ;  /* 0x0000100001067983 */ /* 0x000f280000300a00 */
[----:B------:R0:W-:Y:S02]  /*36990*/  STL [R1+0x2e8], R0 ;  /* 0x0002e80001007387 */ /* 0x0001e40000100800 */
[----:B0-----:R-:W-:-:S02]  /*369a0*/  IADD3 R0, P4, PT, R14, UR12, RZ ;  /* 0x0000000c0e007c10 */ /* 0x001fc4000ff9e0ff */
[----:B------:R-:W-:-:S03]  /*369b0*/  IADD3 R17, P5, PT, R12, UR12, RZ ;  /* 0x0000000c0c117c10 */ /* 0x000fc6000ffbe0ff */
[----:B------:R0:W-:Y:S01]  /*369c0*/  STL [R1+0x137c], R0 ;  /* 0x00137c0001007387 */ /* 0x0001e20000100800 */
[----:B------:R-:W-:-:S03]  /*369d0*/  IADD3.X R16, PT, PT, R15, UR14, RZ, P4, !PT ;  /* 0x0000000e0f107c10 */ /* 0x000fc6000a7fe4ff */
[----:B------:R-:W-:Y:S04]  /*369e0*/  STL [R1+0x1380], R17 ;  /* 0x0013801101007387 */ /* 0x000fe80000100800 */
[----:B------:R-:W4:Y:S01]  /*369f0*/  LDL.LU.64 R14, [R1+0x18] ;  /* 0x00001800010e7983 */ /* 0x000f220000300a00 */
[----:B0-----:R-:W-:-:S03]  /*36a00*/  IADD3.X R0, PT, PT, R13, UR14, RZ, P5, !PT ;  /* 0x0000000e0d007c10 */ /* 0x001fc6000affe4ff */
        /* <DEDUP_REMOVED lines=13> */
[----:B--2---:R-:W-:-:S02]  /*36ae0*/  IADD3 R0, P4, PT, R8, UR12, RZ ;  /* 0x0000000c08007c10 */ /* 0x004fc4000ff9e0ff */
[----:B---3--:R-:W-:-:S03]  /*36af0*/  IADD3 R16, P5, PT, R2, UR12, RZ ;  /* 0x0000000c02107c10 */ /* 0x008fc6000ffbe0ff */
[----:B------:R-:W-:Y:S01]  /*36b00*/  STL [R1+0x138c], R0 ;  /* 0x00138c0001007387 */ /* 0x000fe20000100800 */
[----:B------:R-:W-:-:S03]  /*36b10*/  IADD3.X R8, PT, PT, R9, UR14, RZ, P4, !PT ;  /* 0x0000000e09087c10 */ /* 0x000fc6000a7fe4ff */
[----:B------:R0:W-:Y:S04]  /*36b20*/  STL [R1+0x1390], R16 ;  /* 0x0013901001007387 */ /* 0x0001e80000100800 */
[----:B0-----:R-:W2:Y:S01]  /*36b30*/  LDL.LU.64 R16, [R1+0x330] ;  /* 0x0003300001107983 */ /* 0x001ea20000300a00 */
[----:B------:R-:W-:-:S03]  /*36b40*/  IADD3.X R0, PT, PT, R3, UR14, RZ, P5, !PT ;  /* 0x0000000e03007c10 */ /* 0x000fc6000affe4ff */
[----:B------:R0:W-:Y:S04]  /*36b50*/  STL [R1+0x310], R8 ;  /* 0x0003100801007387 */ /* 0x0001e80000100800 */
[----:B0-----:R-:W3:Y:S04]  /*36b60*/  LDL.LU.64 R8, [R1+0x338] ;  /* 0x0003380001087983 */ /* 0x001ee80000300a00 */
[----:B------:R0:W-:Y:S01]  /*36b70*/  STL [R1+0x318], R0 ;  /* 0x0003180001007387 */ /* 0x0001e20000100800 */
[----:B----4-:R-:W-:Y:S02]  /*36b80*/  IADD3 R2, P4, PT, R18, UR12, RZ ;  /* 0x0000000c12027c10 */ /* 0x010fe4000ff9e0ff */
[----:B------:R-:W-:-:S02]  /*36b90*/  IADD3 R84, P5, PT, R6, UR12, RZ ;  /* 0x0000000c06547c10 */ /* 0x000fc4000ffbe0ff */
[----:B------:R-:W-:Y:S02]  /*36ba0*/  IADD3.X R3, PT, PT, R19, UR14, RZ, P4, !PT ;  /* 0x0000000e13037c10 */ /* 0x000fe4000a7fe4ff */
[----:B0-----:R-:W-:Y:S01]  /*36bb0*/  IADD3.X R0, PT, PT, R7, UR14, RZ, P5, !PT ;  /* 0x0000000e07007c10 */ /* 0x001fe2000affe4ff */
[----:B------:R-:W-:Y:S04]  /*36bc0*/  STL [R1+0x1398], R84 ;  /* 0x0013985401007387 */ /* 0x000fe80000100800 */
[----:B------:R-:W4:Y:S04]  /*36bd0*/  LDL.LU.64 R6, [R1+0x340] ;  /* 0x0003400001067983 */ /* 0x000f280000300a00 */
[----:B------:R0:W-:Y:S01]  /*36be0*/  STL [R1+0x10], R0 ;  /* 0x0000100001007387 */ /* 0x0001e20000100800 */
[----:B------:R-:W-:-:S04]  /*36bf0*/  IADD3 R19, P4, PT, R14, UR12, RZ ;  /* 0x0000000c0e137c10 */ /* 0x000fc8000ff9e0ff */
[----:B------:R-:W-:Y:S01]  /*36c00*/  IADD3.X R18, PT, PT, R15, UR14, RZ, P4, !PT ;  /* 0x0000000e0f127c10 */ /* 0x000fe2000a7fe4ff */
[----:B------:R-:W-:Y:S01]  /*36c10*/  STL [R1+0x139c], R19 ;  /* 0x00139c1301007387 */ /* 0x000fe20000100800 */
[----:B0-----:R-:W-:-:S03]  /*36c20*/  IADD3 R0, P5, PT, R12, UR12, RZ ;  /* 0x0000000c0c007c10 */ /* 0x001fc6000ffbe0ff */
[----:B------:R-:W4:Y:S04]  /*36c30*/  LDL.LU.64 R14, [R1+0x348] ;  /* 0x00034800010e7983 */ /* 0x000f280000300a00 */
[----:B------:R0:W-:Y:S04]  /*36c40*/  STL [R1+0x13a0], R0 ;  /* 0x0013a00001007387 */ /* 0x0001e80000100800 */
[----:B------:R1:W-:Y:S01]  /*36c50*/  STL [R1+0x18], R18 ;  /* 0x0000181201007387 */ /* 0x0003e20000100800 */
[----:B0-----:R-:W-:-:S03]  /*36c60*/  IADD3.X R0, PT, PT, R13, UR14, RZ, P5, !PT ;  /* 0x0000000e0d007c10 */ /* 0x001fc6000affe4ff */
[----:B------:R-:W4:Y:S04]  /*36c70*/  LDL.LU.64 R12, [R1+0x350] ;  /* 0x00035000010c7983 */ /* 0x000f280000300a00 */
[----:B------:R0:W-:Y:S01]  /*36c80*/  STL [R1+0x20], R0 ;  /* 0x0000200001007387 */ /* 0x0001e20000100800 */
[----:B------:R-:W-:-:S04]  /*36c90*/  IADD3 R19, P4, PT, R10, UR12, RZ ;  /* 0x0000000c0a137c10 */ /* 0x000fc8000ff9e0ff */
[----:B-1----:R-:W-:Y:S01]  /*36ca0*/  IADD3.X R18, PT, PT, R11, UR14, RZ, P4, !PT ;  /* 0x0000000e0b127c10 */ /* 0x002fe2000a7fe4ff */
        /* <DEDUP_REMOVED lines=8> */
[----:B--2---:R-:W-:-:S04]  /*36d30*/  IADD3 R19, P4, PT, R16, UR12, RZ ;  /* 0x0000000c10137c10 */ /* 0x004fc8000ff9e0ff */
[----:B-1----:R-:W-:Y:S01]  /*36d40*/  IADD3.X R18, PT, PT, R17, UR14, RZ, P4, !PT ;  /* 0x0000000e11127c10 */ /* 0x002fe2000a7fe4ff */
[----:B------:R-:W-:Y:S04]  /*36d50*/  STL [R1+0x13ac], R19 ;  /* 0x0013ac1301007387 */ /* 0x000fe80000100800 */
[----:B------:R-:W2:Y:S01]  /*36d60*/  LDL.LU.64 R16, [R1+0x368] ;  /* 0x0003680001107983 */ /* 0x000ea20000300a00 */
[----:B---3--:R-:W-:-:S05]  /*36d70*/  IADD3 R0, P5, PT, R8, UR12, RZ ;  /* 0x0000000c08007c10 */ /* 0x008fca000ffbe0ff */
[----:B------:R0:W-:Y:S04]  /*36d80*/  STL [R1+0x13b0], R0 ;  /* 0x0013b00001007387 */ /* 0x0001e80000100800 */
[----:B------:R1:W-:Y:S01]  /*36d90*/  STL [R1+0x330], R18 ;  /* 0x0003301201007387 */ /* 0x0003e20000100800 */
[----:B0-----:R-:W-:-:S03]  /*36da0*/  IADD3.X R0, PT, PT, R9, UR14, RZ, P5, !PT ;  /* 0x0000000e09007c10 */ /* 0x001fc6000affe4ff */
[----:B------:R-:W3:Y:S04]  /*36db0*/  LDL.LU.64 R8, [R1+0x370] ;  /* 0x0003700001087983 */ /* 0x000ee80000300a00 */
[----:B------:R0:W-:Y:S01]  /*36dc0*/  STL [R1+0x338], R0 ;  /* 0x0003380001007387 */ /* 0x0001e20000100800 */
[----:B----4-:R-:W-:-:S04]  /*36dd0*/  IADD3 R19, P4, PT, R6, UR12, RZ ;  /* 0x0000000c06137c10 */ /* 0x010fc8000ff9e0ff */
[----:B-1----:R-:W-:Y:S01]  /*36de0*/  IADD3.X R18, PT, PT, R7, UR14, RZ, P4, !PT ;  /* 0x0000000e07127c10 */ /* 0x002fe2000a7fe4ff */
[----:B------:R-:W-:Y:S04]  /*36df0*/  STL [R1+0x13b4], R19 ;  /* 0x0013b41301007387 */ /* 0x000fe80000100800 */
[----:B------:R-:W4:Y:S01]  /*36e00*/  LDL.LU.64 R6, [R1+0x378] ;  /* 0x0003780001067983 */ /* 0x000f220000300a00 */
[----:B0-----:R-:W-:-:S05]  /*36e10*/  IADD3 R0, P5, PT, R14, UR12, RZ ;  /* 0x0000000c0e007c10 */ /* 0x001fca000ffbe0ff */
[----:B------:R0:W-:Y:S04]  /*36e20*/  STL [R1+0x13b8], R0 ;  /* 0x0013b80001007387 */ /* 0x0001e80000100800 */
[----:B------:R1:W-:Y:S01]  /*36e30*/  STL [R1+0x340], R18 ;  /* 0x0003401201007387 */ /* 0x0003e20000100800 */
[----:B0-----:R-:W-:-:S03]  /*36e40*/  IADD3.X R0, PT, PT, R15, UR14, RZ, P5, !PT ;  /* 0x0000000e0f007c10 */ /* 0x001fc6000affe4ff */
[----:B------:R-:W4:Y:S01]  /*36e50*/  LDL.LU.64 R14, [R1+0x28] ;  /* 0x00002800010e7983 */ /* 0x000f220000300a00 */
[----:B------:R-:W-:-:S03]  /*36e60*/  IADD3 R19, P4, PT, R12, UR12, RZ ;  /* 0x0000000c0c137c10 */ /* 0x000fc6000ff9e0ff */
[----:B------:R0:W-:Y:S01]  /*36e70*/  STL [R1+0x348], R0 ;  /* 0x0003480001007387 */ /* 0x0001e20000100800 */
[----:B-1----:R-:W-:-:S03]  /*36e80*/  IADD3.X R18, PT, PT, R13, UR14, RZ, P4, !PT ;  /* 0x0000000e0d127c10 */ /* 0x002fc6000a7fe4ff */
        /* <DEDUP_REMOVED lines=12> */
[----:B--2---:R-:W-:-:S05]  /*36f50*/  IADD3 R0, P5, PT, R16, UR12, RZ ;  /* 0x0000000c10007c10 */ /* 0x004fca000ffbe0ff */
[----:B------:R0:W-:Y:S04]  /*36f60*/  STL [R1+0x13c8], R0 ;  /* 0x0013c80001007387 */ /* 0x0001e80000100800 */
[----:B------:R1:W-:Y:S01]  /*36f70*/  STL [R1+0x360], R18 ;  /* 0x0003601201007387 */ /* 0x0003e20000100800 */
[----:B0-----:R-:W-:-:S03]  /*36f80*/  IADD3.X R0, PT, PT, R17, UR14, RZ, P5, !PT ;  /* 0x0000000e11007c10 */ /* 0x001fc6000affe4ff */
[----:B------:R-:W2:Y:S01]  /*36f90*/  LDL.LU.64 R16, [R1+0x380] ;  /* 0x0003800001107983 */ /* 0x000ea20000300a00 */
[----:B---3--:R-:W-:-:S03]  /*36fa0*/  IADD3 R19, P4, PT, R8, UR12, RZ ;  /* 0x0000000c08137c10 */ /* 0x008fc6000ff9e0ff */
[----:B------:R4:W-:Y:S01]  /*36fb0*/  STL [R1+0x368], R0 ;  /* 0x0003680001007387 */ /* 0x0009e20000100800 */
[----:B-1----:R-:W-:-:S03]  /*36fc0*/  IADD3.X R18, PT, PT, R9, UR14, RZ, P4, !PT ;  /* 0x0000000e09127c10 */ /* 0x002fc6000a7fe4ff */
[----:B------:R-:W-:Y:S04]  /*36fd0*/  STL [R1+0x13cc], R19 ;  /* 0x0013cc1301007387 */ /* 0x000fe80000100800 */
[----:B------:R-:W3:Y:S01]  /*36fe0*/  LDL.LU.64 R8, [R1+0x388] ;  /* 0x0003880001087983 */ /* 0x000ee20000300a00 */
[----:B----4-:R-:W-:-:S05]  /*36ff0*/  IADD3 R0, P5, PT, R6, UR12, RZ ;  /* 0x0000000c06007c10 */ /* 0x010fca000ffbe0ff */
[----:B------:R0:W-:Y:S04]  /*37000*/  STL [R1+0x13d0], R0 ;  /* 0x0013d00001007387 */ /* 0x0001e80000100800 */
[----:B------:R1:W-:Y:S01]  /*37010*/  STL [R1+0x370], R18 ;  /* 0x0003701201007387 */ /* 0x0003e20000100800 */
[----:B0-----:R-:W-:-:S03]  /*37020*/  IADD3.X R0, PT, PT, R7, UR14, RZ, P5, !PT ;  /* 0x0000000e07007c10 */ /* 0x001fc6000affe4ff */
[----:B------:R-:W4:Y:S04]  /*37030*/  LDL.LU.64 R6, [R1+0x390] ;  /* 0x0003900001067983 */ /* 0x000f280000300a00 */
[----:B------:R0:W-:Y:S01]  /*37040*/  STL [R1+0x378], R0 ;  /* 0x0003780001007387 */ /* 0x0001e20000100800 */
[----:B------:R-:W-:-:S04]  /*37050*/  IADD3 R19, P4, PT, R14, UR12, RZ ;  /* 0x0000000c0e137c10 */ /* 0x000fc8000ff9e0ff */
        /* <DEDUP_REMOVED lines=547> */
[----:B-1----:R-:W2:Y:S01]  /*39290*/  LDL.LU.64 R18, [R1+0x658] ;  /* 0x0006580001127983 */ /* 0x002ea20000300a00 */
[----:B---3--:R-:W-:-:S03]  /*392a0*/  IADD3 R17, P4, PT, R8, UR12, RZ ;  /* 0x0000000c08117c10 */ /* 0x008fc6000ff9e0ff */
[----:B------:R4:W-:Y:S01]  /*392b0*/  STL [R1+0x630], R0 ;  /* 0x0006300001007387 */ /* 0x0009e20000100800 */
[----:B------:R-:W-:-:S03]  /*392c0*/  IADD3.X R16, PT, PT, R9, UR14, RZ, P4, !PT ;  /* 0x0000000e09107c10 */ /* 0x000fc6000a7fe4ff */
        /* <DEDUP_REMOVED lines=8> */
[----:B-1----:R-:W-:-:S04]  /*39350*/  IADD3 R16, P4, PT, R14, UR12, RZ ;  /* 0x0000000c0e107c10 */ /* 0x002fc8000ff9e0ff */
[----:B------:R-:W-:Y:S01]  /*39360*/  IADD3.X R14, PT, PT, R15, UR14, RZ, P4, !PT ;  /* 0x0000000e0f0e7c10 */ /* 0x000fe2000a7fe4ff */
[----:B------:R1:W-:Y:S01]  /*39370*/  STL [R1+0x1594], R16 ;  /* 0x0015941001007387 */ /* 0x0003e20000100800 */
[----:B0-----:R-:W-:-:S03]  /*39380*/  IADD3 R0, P5, PT, R12, UR12, RZ ;  /* 0x0000000c0c007c10 */ /* 0x001fc6000ffbe0ff */
[----:B-1----:R-:W4:Y:S04]  /*39390*/  LDL.LU.64 R16, [R1+0x670] ;  /* 0x0006700001107983 */ /* 0x002f280000300a00 */
[----:B------:R0:W-:Y:S04]  /*393a0*/  STL [R1+0x1598], R0 ;  /* 0x0015980001007387 */ /* 0x0001e80000100800 */
[----:B------:R1:W-:Y:S01]  /*393b0*/  STL [R1+0xe0], R14 ;  /* 0x0000e00e01007387 */ /* 0x0003e20000100800 */
[----:B0-----:R-:W-:-:S03]  /*393c0*/  IADD3.X R0, PT, PT, R13, UR14, RZ, P5, !PT ;  /* 0x0000000e0d007c10 */ /* 0x001fc6000affe4ff */
[----:B-1----:R-:W4:Y:S01]  /*393d0*/  LDL.LU.64 R14, [R1+0x678] ;  /* 0x00067800010e7983 */ /* 0x002f220000300a00 */
[----:B------:R-:W-:-:S03]  /*393e0*/  IADD3 R85, P4, PT, R10, UR12, RZ ;  /* 0x0000000c0a557c10 */ /* 0x000fc6000ff9e0ff */
[----:B------:R-:W4:Y:S04]  /*393f0*/  LDL.LU.64 R12, [R1+0x680] ;  /* 0x00068000010c7983 */ /* 0x000f280000300a00 */
[----:B------:R0:W-:Y:S01]  /*39400*/  STL [R1+0xe8], R0 ;  /* 0x0000e80001007387 */ /* 0x0001e20000100800 */
[----:B------:R-:W-:-:S03]  /*39410*/  IADD3 R84, P5, PT, R4, UR12, RZ ;  /* 0x0000000c04547c10 */ /* 0x000fc6000ffbe0ff */
[----:B------:R-:W-:Y:S01]  /*39420*/  STL [R1+0x159c], R85 ;  /* 0x00159c5501007387 */ /* 0x000fe20000100800 */
[----:B0-----:R-:W-:-:S03]  /*39430*/  IADD3.X R0, PT, PT, R11, UR14, RZ, P4, !PT ;  /* 0x0000000e0b007c10 */ /* 0x001fc6000a7fe4ff */
[----:B------:R-:W4:Y:S04]  /*39440*/  LDL.LU.64 R10, [R1+0x688] ;  /* 0x00068800010a7983 */ /* 0x000f280000300a00 */
[----:B------:R0:W-:Y:S04]  /*39450*/  STL [R1+0x15a0], R84 ;  /* 0x0015a05401007387 */ /* 0x0001e80000100800 */
[----:B------:R2:W-:Y:S01]  /*39460*/  STL [R1+0x648], R0 ;  /* 0x0006480001007387 */ /* 0x0005e20000100800 */
[----:B0-----:R-:W-:-:S03]  /*39470*/  IADD3.X R84, PT, PT, R5, UR14, RZ, P5, !PT ;  /* 0x0000000e05547c10 */ /* 0x001fc6000affe4ff */
[----:B------:R-:W4:Y:S04]  /*39480*/  LDL.LU.64 R4, [R1+0x690] ;  /* 0x0006900001047983 */ /* 0x000f280000300a00 */
[----:B------:R3:W-:Y:S01]  /*39490*/  STL [R1+0x650], R84 ;  /* 0x0006505401007387 */ /* 0x0007e20000100800 */
[----:B--2---:R-:W-:-:S04]  /*394a0*/  IADD3 R0, P4, PT, R18, UR12, RZ ;  /* 0x0000000c12007c10 */ /* 0x004fc8000ff9e0ff */
[----:B------:R-:W-:Y:S01]  /*394b0*/  IADD3.X R18, PT, PT, R19, UR14, RZ, P4, !PT ;  /* 0x0000000e13127c10 */ /* 0x000fe2000a7fe4ff */
[----:B------:R0:W-:Y:S01]  /*394c0*/  STL [R1+0x15a4], R0 ;  /* 0x0015a40001007387 */ /* 0x0001e20000100800 */
[----:B---3--:R-:W-:-:S04]  /*394d0*/  IADD3 R84, P5, PT, R8, UR12, RZ ;  /* 0x0000000c08547c10 */ /* 0x008fc8000ffbe0ff */
[----:B0-----:R-:W-:Y:S01]  /*394e0*/  IADD3.X R0, PT, PT, R9, UR14, RZ, P5, !PT ;  /* 0x0000000e09007c10 */ /* 0x001fe2000affe4ff */
[----:B------:R-:W-:Y:S04]  /*394f0*/  STL [R1+0x15a8], R84 ;  /* 0x0015a85401007387 */ /* 0x000fe80000100800 */
[----:B------:R-:W2:Y:S04]  /*39500*/  LDL.LU.64 R8, [R1+0x698] ;  /* 0x0006980001087983 */ /* 0x000ea80000300a00 */
[----:B------:R-:W-:Y:S04]  /*39510*/  STL [R1+0x658], R18 ;  /* 0x0006581201007387 */ /* 0x000fe80000100800 */
[----:B------:R0:W-:Y:S01]  /*39520*/  STL [R1+0x660], R0 ;  /* 0x0006600001007387 */ /* 0x0001e20000100800 */
[----:B----4-:R-:W-:-:S04]  /*39530*/  IADD3 R19, P4, PT, R6, UR12, RZ ;  /* 0x0000000c06137c10 */ /* 0x010fc8000ff9e0ff */
[----:B0-----:R-:W-:Y:S01]  /*39540*/  IADD3.X R0, PT, PT, R7, UR14, RZ, P4, !PT ;  /* 0x0000000e07007c10 */ /* 0x001fe2000a7fe4ff */
[----:B------:R-:W-:Y:S04]  /*39550*/  STL [R1+0x15ac], R19 ;  /* 0x0015ac1301007387 */ /* 0x000fe80000100800 */
[----:B------:R-:W3:Y:S01]  /*39560*/  LDL.LU.64 R6, [R1+0x6a0] ;  /* 0x0006a00001067983 */ /* 0x000ee20000300a00 */
[----:B------:R-:W-:-:S04]  /*39570*/  IADD3 R18, P5, PT, R16, UR12, RZ ;  /* 0x0000000c10127c10 */ /* 0x000fc8000ffbe0ff */
[----:B------:R-:W-:Y:S01]  /*39580*/  IADD3.X R17, PT, PT, R17, UR14, RZ, P5, !PT ;  /* 0x0000000e11117c10 */ /* 0x000fe2000affe4ff */
[----:B------:R-:W-:Y:S04]  /*39590*/  STL [R1+0x15b0], R18 ;  /* 0x0015b01201007387 */ /* 0x000fe80000100800 */
[----:B------:R0:W-:Y:S04]  /*395a0*/  STL [R1+0x668], R0 ;  /* 0x0006680001007387 */ /* 0x0001e80000100800 */
[----:B------:R-:W-:Y:S01]  /*395b0*/  STL [R1+0x670], R17 ;  /* 0x0006701101007387 */ /* 0x000fe20000100800 */
[----:B------:R-:W-:-:S02]  /*395c0*/  IADD3 R16, P4, PT, R14, UR12, RZ ;  /* 0x0000000c0e107c10 */ /* 0x000fc4000ff9e0ff */
[----:B0-----:R-:W-:-:S03]  /*395d0*/  IADD3 R0, P5, PT, R12, UR12, RZ ;  /* 0x0000000c0c007c10 */ /* 0x001fc6000ffbe0ff */
[----:B------:R-:W-:Y:S01]  /*395e0*/  STL [R1+0x15b4], R16 ;  /* 0x0015b41001007387 */ /* 0x000fe20000100800 */
[----:B------:R-:W-:Y:S02]  /*395f0*/  IADD3.X R14, PT, PT, R15, UR14, RZ, P4, !PT ;  /* 0x0000000e0f0e7c10 */ /* 0x000fe4000a7fe4ff */
[----:B------:R-:W-:Y:S01]  /*39600*/  IADD3.X R13, PT, PT, R13, UR14, RZ, P5, !PT ;  /* 0x0000000e0d0d7c10 */ /* 0x000fe2000affe4ff */
[----:B------:R0:W-:Y:S04]  /*39610*/  STL [R1+0x15b8], R0 ;  /* 0x0015b80001007387 */ /* 0x0001e80000100800 */
[----:B------:R-:W-:Y:S01]  /*39620*/  STL [R1+0x678], R14 ;  /* 0x0006780e01007387 */ /* 0x000fe20000100800 */
[----:B0-----:R-:W-:-:S03]  /*39630*/  IADD3 R0, P4, PT, R10, UR12, RZ ;  /* 0x0000000c0a007c10 */ /* 0x001fc6000ff9e0ff */
[----:B------:R-:W-:Y:S01]  /*39640*/  STL [R1+0x680], R13 ;  /* 0x0006800d01007387 */ /* 0x000fe20000100800 */
[----:B------:R-:W-:-:S03]  /*39650*/  IADD3.X R10, PT, PT, R11, UR14, RZ, P4, !PT ;  /* 0x0000000e0b0a7c10 */ /* 0x000fc6000a7fe4ff */
[----:B------:R0:W-:Y:S01]  /*39660*/  STL [R1+0x15bc], R0 ;  /* 0x0015bc0001007387 */ /* 0x0001e20000100800 */
[----:B------:R-:W-:-:S04]  /*39670*/  IADD3 R12, P5, PT, R4, UR12, RZ ;  /* 0x0000000c040c7c10 */ /* 0x000fc8000ffbe0ff */
[----:B0-----:R-:W-:Y:S01]  /*39680*/  IADD3.X R0, PT, PT, R5, UR14, RZ, P5, !PT ;  /* 0x0000000e05007c10 */ /* 0x001fe2000affe4ff */
[----:B------:R-:W-:Y:S04]  /*39690*/  STL [R1+0x15c0], R12 ;  /* 0x0015c00c01007387 */ /* 0x000fe80000100800 */
[----:B------:R-:W4:Y:S04]  /*396a0*/  LDL.LU.64 R96, [R1+0x6a8] ;  /* 0x0006a80001607983 */ /* 0x000f280000300a00 */
[----:B------:R-:W-:Y:S04]  /*396b0*/  STL [R1+0x688], R10 ;  /* 0x0006880a01007387 */ /* 0x000fe80000100800 */
[----:B------:R-:W4:Y:S04]  /*396c0*/  LDL.LU.64 R94, [R1+0x6b0] ;  /* 0x0006b000015e7983 */ /* 0x000f280000300a00 */
[----:B------:R0:W-:Y:S04]  /*396d0*/  STL [R1+0x690], R0 ;  /* 0x0006900001007387 */ /* 0x0001e80000100800 */
[----:B------:R-:W4:Y:S04]  /*396e0*/  LDL.LU R92, [R1+0x834] ;  /* 0x00083400015c7983 */ /* 0x000f280000300800 */
[----:B------:R-:W4:Y:S04]  /*396f0*/  LDL.LU R84, [R1+0x838] ;  /* 0x0008380001547983 */ /* 0x000f280000300800 */
[----:B------:R-:W4:Y:S04]  /*39700*/  LDL.LU R86, [R1+0x828] ;  /* 0x0008280001567983 */ /* 0x000f280000300800 */
[----:B------:R-:W4:Y:S04]  /*39710*/  LDL.LU R85, [R1+0x830] ;  /* 0x0008300001557983 */ /* 0x000f280000300800 */
[----:B------:R-:W4:Y:S04]  /*39720*/  LDL.LU R4, [R1+0x824] ;  /* 0x0008240001047983 */ /* 0x000f280000300800 */
[----:B0-----:R-:W4:Y:S04]  /*39730*/  LDL.LU R0, [R1+0x82c] ;  /* 0x00082c0001007983 */ /* 0x001f280000300800 */
[----:B------:R-:W4:Y:S04]  /*39740*/  LDL.LU R91, [R1+0x81c] ;  /* 0x00081c00015b7983 */ /* 0x000f280000300800 */
[----:B------:R-:W4:Y:S01]  /*39750*/  LDL.LU R87, [R1+0x820] ;  /* 0x0008200001577983 */ /* 0x000f220000300800 */
[----:B--2---:R-:W-:-:S05]  /*39760*/  IADD3 R5, P4, PT, R8, UR12, RZ ;  /* 0x0000000c08057c10 */ /* 0x004fca000ff9e0ff */
[----:B------:R0:W-:Y:S04]  /*39770*/  STL [R1+0x15c4], R5 ;  /* 0x0015c40501007387 */ /* 0x0001e80000100800 */
[----:B------:R-:W2:Y:S01]  /*39780*/  LDL.LU R90, [R1+0x810] ;  /* 0x00081000015a7983 */ /* 0x000ea20000300800 */
[----:B0-----:R-:W-:Y:S02]  /*39790*/  IADD3.X R5, PT, PT, R9, UR14, RZ, P4, !PT ;  /* 0x0000000e09057c10 */ /* 0x001fe4000a7fe4ff */
[----:B---3--:R-:W-:-:S05]  /*397a0*/  IADD3 R10, P5, PT, R6, UR12, RZ ;  /* 0x0000000c060a7c10 */ /* 0x008fca000ffbe0ff */
[----:B------:R-:W-:Y:S04]  /*397b0*/  STL [R1+0x15c8], R10 ;  /* 0x0015c80a01007387 */ /* 0x000fe80000100800 */
[----:B------:R-:W2:Y:S04]  /*397c0*/  LDL.LU R88, [R1+0x818] ;  /* 0x0008180001587983 */ /* 0x000ea80000300800 */
[----:B------:R0:W-:Y:S04]  /*397d0*/  STL [R1+0x698], R5 ;  /* 0x0006980501007387 */ /* 0x0001e80000100800 */
[----:B------:R-:W3:Y:S04]  /*397e0*/  LDL.LU R89, [R1+0x80c] ;  /* 0x00080c0001597983 */ /* 0x000ee80000300800 */
[----:B------:R-:W3:Y:S01]  /*397f0*/  LDL.LU R19, [R1+0x814] ;  /* 0x0008140001137983 */ /* 0x000ee20000300800 */
[----:B0-----:R-:W-:-:S03]  /*39800*/  IADD3.X R5, PT, PT, R7, UR14, RZ, P5, !PT ;  /* 0x0000000e07057c10 */ /* 0x001fc6000affe4ff */
[----:B------:R-:W3:Y:S04]  /*39810*/  LDL.LU R18, [R1+0x804] ;  /* 0x0008040001127983 */ /* 0x000ee80000300800 */
[----:B------:R-:W3:Y:S04]  /*39820*/  LDL.LU R17, [R1+0x808] ;  /* 0x0008080001117983 */ /* 0x000ee80000300800 */
[----:B------:R0:W-:Y:S04]  /*39830*/  STL [R1+0x6a0], R5 ;  /* 0x0006a00501007387 */ /* 0x0001e80000100800 */
        /* <DEDUP_REMOVED lines=11> */
[----:B0-----:R-:W3:Y:S01]  /*398f0*/  LDL.LU R5, [R1+0x7d8] ;  /* 0x0007d80001057983 */ /* 0x001ee20000300800 */
[----:B----4-:R-:W-:-:S04]  /*39900*/  IADD3 R93, P4, PT, R96, UR12, RZ ;  /* 0x0000000c605d7c10 */ /* 0x010fc8000ff9e0ff */
[----:B------:R-:W-:Y:S01]  /*39910*/  IADD3.X R96, PT, PT, R97, UR14, RZ, P4, !PT ;  /* 0x0000000e61607c10 */ /* 0x000fe2000a7fe4ff */
[----:B------:R0:W-:Y:S01]  /*39920*/  STL [R1+0x15cc], R93 ;  /* 0x0015cc5d01007387 */ /* 0x0001e20000100800 */
[----:B------:R-:W-:-:S04]  /*39930*/  IADD3 R98, P5, PT, R94, UR12, RZ ;  /* 0x0000000c5e627c10 */ /* 0x000fc8000ffbe0ff */
[----:B0-----:R-:W-:Y:S01]  /*39940*/  IADD3.X R93, PT, PT, R95, UR14, RZ, P5, !PT ;  /* 0x0000000e5f5d7c10 */ /* 0x001fe2000affe4ff */
[----:B------:R0:W-:Y:S04]  /*39950*/  STL [R1+0x15d0], R98 ;  /* 0x0015d06201007387 */ /* 0x0001e80000100800 */
[----:B------:R-:W-:Y:S04]  /*39960*/  STL [R1+0x6a8], R96 ;  /* 0x0006a86001007387 */ /* 0x000fe80000100800 */
[----:B------:R1:W-:Y:S01]  /*39970*/  STL [R1+0x6b0], R93 ;  /* 0x0006b05d01007387 */ /* 0x0003e20000100800 */
[----:B------:R-:W-:-:S02]  /*39980*/  PRMT R85, R85, 0x5410, R86 ;  /* 0x0000541055557816 */ /* 0x000fc40000000056 */
[----:B------:R-:W-:Y:S02]  /*39990*/  PRMT R86, R0, 0x5410, R4 ;  /* 0x0000541000567816 */ /* 0x000fe40000000004 */
[----:B------:R-:W4:Y:S04]  /*399a0*/  LDL.LU R4, [R1+0x7cc] ;  /* 0x0007cc0001047983 */ /* 0x000f280000300800 */
[----:B------:R-:W4:Y:S04]  /*399b0*/  LDL.LU R0, [R1+0x7d0] ;  /* 0x0007d00001007983 */ /* 0x000f280000300800 */
[----:B------:R-:W4:Y:S04]  /*399c0*/  LDL.LU R114, [R1+0x7c4] ;  /* 0x0007c40001727983 */ /* 0x000f280000300800 */
        /* <DEDUP_REMOVED lines=18> */
[----:B--2---:R-:W-:Y:S02]  /*39af0*/  PRMT R88, R88, 0x5410, R90 ;  /* 0x0000541058587816 */ /* 0x004fe4000000005a */
[----:B---3--:R-:W-:Y:S02]  /*39b00*/  PRMT R89, R19, 0x5410, R89 ;  /* 0x0000541013597816 */ /* 0x008fe40000000059 */
[----:B------:R-:W2:Y:S01]  /*39b10*/  LDL.LU R19, [R1+0x788] ;  /* 0x0007880001137983 */ /* 0x000ea20000300800 */
[----:B------:R-:W-:-:S03]  /*39b20*/  PRMT R90, R17, 0x5410, R18 ;  /* 0x00005410115a7816 */ /* 0x000fc60000000012 */
[----:B------:R-:W3:Y:S04]  /*39b30*/  LDL.LU R18, [R1+0x77c] ;  /* 0x00077c0001127983 */ /* 0x000ee80000300800 */
[----:B------:R-:W3:Y:S01]  /*39b40*/  LDL.LU R17, [R1+0x780] ;  /* 0x0007800001117983 */ /* 0x000ee20000300800 */
[----:B------:R-:W-:-:S03]  /*39b50*/  PRMT R91, R15, 0x5410, R16 ;  /* 0x000054100f5b7816 */ /* 0x000fc60000000010 */
[----:B------:R-:W3:Y:S04]  /*39b60*/  LDL.LU R16, [R1+0x774] ;  /* 0x0007740001107983 */ /* 0x000ee80000300800 */
[----:B------:R-:W3:Y:S01]  /*39b70*/  LDL.LU R15, [R1+0x778] ;  /* 0x00077800010f7983 */ /* 0x000ee20000300800 */
[----:B------:R-:W-:-:S03]  /*39b80*/  PRMT R92, R13, 0x5410, R14 ;  /* 0x000054100d5c7816 */ /* 0x000fc6000000000e */
[----:B------:R-:W3:Y:S04]  /*39b90*/  LDL.LU R14, [R1+0x76c] ;  /* 0x00076c00010e7983 */ /* 0x000ee80000300800 */
[----:B------:R-:W3:Y:S01]  /*39ba0*/  LDL.LU R13, [R1+0x770] ;  /* 0x00077000010d7983 */ /* 0x000ee20000300800 */
[----:B-1----:R-:W-:-:S03]  /*39bb0*/  PRMT R93, R11, 0x5410, R12 ;  /* 0x000054100b5d7816 */ /* 0x002fc6000000000c */
        /* <DEDUP_REMOVED lines=11> */
[----:B----4-:R-:W-:-:S03]  /*39c70*/  PRMT R97, R0, 0x5410, R4 ;  /* 0x0000541000617816 */ /* 0x010fc60000000004 */
[----:B------:R-:W4:Y:S04]  /*39c80*/  LDL.LU R4, [R1+0x744] ;  /* 0x0007440001047983 */ /* 0x000f280000300800 */
[----:B------:R-:W4:Y:S01]  /*39c90*/  LDL.LU R0, [R1+0x748] ;  /* 0x0007480001007983 */ /* 0x000f220000300800 */
        /* <DEDUP_REMOVED lines=8> */
[----:B--2---:R-:W-:Y:S02]  /*39d20*/  PRMT R106, R19, 0x5410, R106 ;  /* 0x00005410136a7816 */ /* 0x004fe4000000006a */
[----:B------:R-:W2:Y:S04]  /*39d30*/  LDL.LU R19, [R1+0x73c] ;  /* 0x00073c0001137983 */ /* 0x000ea80000300800 */
[----:B------:R-:W2:Y:S01]  /*39d40*/  LDL.LU R115, [R1+0x740] ;  /* 0x0007400001737983 */ /* 0x000ea20000300800 */
[----:B---3--:R-:W-:-:S03]  /*39d50*/  PRMT R107, R17, 0x5410, R18 ;  /* 0x00005410116b7816 */ /* 0x008fc60000000012 */
[----:B------:R-:W3:Y:S04]  /*39d60*/  LDL.LU R18, [R1+0x734] ;  /* 0x0007340001127983 */ /* 0x000ee80000300800 */
[----:B------:R-:W3:Y:S04]  /*39d70*/  LDL.LU R116, [R1+0x738] ;  /* 0x0007380001747983 */ /* 0x000ee80000300800 */
[----:B------:R-:W3:Y:S01]  /*39d80*/  LDL.LU R17, [R1+0x72c] ;  /* 0x00072c0001117983 */ /* 0x000ee20000300800 */
[----:B------:R-:W-:-:S03]  /*39d90*/  PRMT R108, R15, 0x5410, R16 ;  /* 0x000054100f6c7816 */ /* 0x000fc60000000010 */
[----:B------:R-:W3:Y:S04]  /*39da0*/  LDL.LU R117, [R1+0x730] ;  /* 0x0007300001757983 */ /* 0x000ee80000300800 */
[----:B------:R-:W3:Y:S01]  /*39db0*/  LDL.LU R16, [R1+0x724] ;  /* 0x0007240001107983 */ /* 0x000ee20000300800 */
[----:B------:R-:W-:-:S03]  /*39dc0*/  PRMT R109, R13, 0x5410, R14 ;  /* 0x000054100d6d7816 */ /* 0x000fc6000000000e */
[----:B------:R-:W3:Y:S04]  /*39dd0*/  LDL.LU R118, [R1+0x728] ;  /* 0x0007280001767983 */ /* 0x000ee80000300800 */
[----:B------:R-:W3:Y:S04]  /*39de0*/  LDL.LU R15, [R1+0x71c] ;  /* 0x00071c00010f7983 */ /* 0x000ee80000300800 */
[----:B------:R-:W3:Y:S01]  /*39df0*/  LDL.LU R119, [R1+0x720] ;  /* 0x0007200001777983 */ /* 0x000ee20000300800 */
[----:B------:R-:W-:-:S03]  /*39e00*/  PRMT R110, R11, 0x5410, R12 ;  /* 0x000054100b6e7816 */ /* 0x000fc6000000000c */
[----:B------:R-:W3:Y:S04]  /*39e10*/  LDL.LU R14, [R1+0x714] ;  /* 0x00071400010e7983 */ /* 0x000ee80000300800 */
        /* <DEDUP_REMOVED lines=22> */
[----:B----4-:R-:W-:-:S03]  /*39f80*/  PRMT R114, R0, 0x5410, R4 ;  /* 0x0000541000727816 */ /* 0x010fc60000000004 */
[----:B------:R-:W4:Y:S04]  /*39f90*/  LDL.LU R4, [R1+0x6c4] ;  /* 0x0006c40001047983 */ /* 0x000f280000300800 */
[----:B------:R-:W4:Y:S04]  /*39fa0*/  LDL.LU R130, [R1+0x6c8] ;  /* 0x0006c80001827983 */ /* 0x000f280000300800 */
[----:B------:R-:W4:Y:S04]  /*39fb0*/  LDL.LU R0, [R1+0x6bc] ;  /* 0x0006bc0001007983 */ /* 0x000f280000300800 */
[----:B------:R-:W4:Y:S01]  /*39fc0*/  LDL.LU R131, [R1+0x6c0] ;  /* 0x0006c00001837983 */ /* 0x000f220000300800 */
[----:B--2---:R-:W-:-:S03]  /*39fd0*/  PRMT R115, R115, 0x5410, R19 ;  /* 0x0000541073737816 */ /* 0x004fc60000000013 */
[----:B------:R-:W2:Y:S01]  /*39fe0*/  LDL.LU R19, [R1+0x2218] ;  /* 0x0022180001137983 */ /* 0x000ea20000300800 */
[----:B---3--:R-:W-:-:S03]  /*39ff0*/  PRMT R116, R116, 0x5410, R18 ;  /* 0x0000541074747816 */ /* 0x008fc60000000012 */
        /* <DEDUP_REMOVED lines=8> */
[----:B------:R-:W3:Y:S01]  /*3a080*/  LDL.LU R14, [R1+0x2204] ;  /* 0x00220400010e7983 */ /* 0x000ee20000300800 */
        /* <DEDUP_REMOVED lines=18> */
[----:B----4-:R-:W-:-:S03]  /*3a1b0*/  PRMT R130, R130, 0x5410, R4 ;  /* 0x0000541082827816 */ /* 0x010fc60000000004 */
[----:B------:R-:W4:Y:S01]  /*3a1c0*/  LDL.LU R4, [R1+0x21dc] ;  /* 0x0021dc0001047983 */ /* 0x000f220000300800 */
[----:B------:R-:W-:-:S03]  /*3a1d0*/  PRMT R131, R131, 0x5410, R0 ;  /* 0x0000541083837816 */ /* 0x000fc60000000000 */
[----:B------:R-:W4:Y:S04]  /*3a1e0*/  LDL.LU R0, [R1+0x21d8] ;  /* 0x0021d80001007983 */ /* 0x000f280000300800 */
[----:B------:R-:W-:Y:S04]  /*3a1f0*/  STL [R1+0x1a10], R62 ;  /* 0x001a103e01007387 */ /* 0x000fe80000100800 */
[----:B------:R-:W-:Y:S04]  /*3a200*/  STL [R1+0x1a00], R63 ;  /* 0x001a003f01007387 */ /* 0x000fe80000100800 */
[----:B------:R-:W-:Y:S04]  /*3a210*/  STL.64 [R1+0x19f8], R46 ;  /* 0x0019f82e01007387 */ /* 0x000fe80000100a00 */
[----:B------:R-:W-:Y:S04]  /*3a220*/  STL.64 [R1+0x19e0], R30 ;  /* 0x0019e01e01007387 */ /* 0x000fe80000100a00 */
[----:B---3--:R-:W-:Y:S04]  /*3a230*/  STL.64 [R1+0x19d8], R14 ;  /* 0x0019d80e01007387 */ /* 0x008fe80000100a00 */
[----:B------:R-:W-:Y:S04]  /*3a240*/  STL.64 [R1+0x19b8], R60 ;  /* 0x0019b83c01007387 */ /* 0x000fe80000100a00 */
[----:B------:R-:W-:Y:S04]  /*3a250*/  STL.64 [R1+0x19b0], R76 ;  /* 0x0019b04c01007387 */ /* 0x000fe80000100a00 */
[----:B------:R-:W-:Y:S04]  /*3a260*/  STL.64 [R1+0x1998], R28 ;  /* 0x0019981c01007387 */ /* 0x000fe80000100a00 */
[----:B------:R-:W-:Y:S04]  /*3a270*/  STL.64 [R1+0x1990], R44 ;  /* 0x0019902c01007387 */ /* 0x000fe80000100a00 */
[----:B--2---:R-:W-:Y:S04]  /*3a280*/  STL.64 [R1+0x1970], R12 ;  /* 0x0019700c01007387 */ /* 0x004fe80000100a00 */
[----:B------:R-:W-:Y:S04]  /*3a290*/  STL.64 [R1+0x1958], R74 ;  /* 0x0019584a01007387 */ /* 0x000fe80000100a00 */
[----:B------:R-:W-:Y:S04]  /*3a2a0*/  STL.64 [R1+0x1950], R42 ;  /* 0x0019502a01007387 */ /* 0x000fe80000100a00 */
[----:B------:R-:W-:Y:S04]  /*3a2b0*/  STL.64 [R1+0x1948], R58 ;  /* 0x0019483a01007387 */ /* 0x000fe80000100a00 */
[----:B------:R-:W-:Y:S04]  /*3a2c0*/  STL.64 [R1+0x1930], R10 ;  /* 0x0019300a01007387 */ /* 0x000fe80000100a00 */
[----:B------:R-:W-:Y:S04]  /*3a2d0*/  STL.64 [R1+0x1928], R26 ;  /* 0x0019281a01007387 */ /* 0x000fe80000100a00 */
[----:B----4-:R-:W-:Y:S04]  /*3a2e0*/  STL.64 [R1+0x1908], R4 ;  /* 0x0019080401007387 */ /* 0x010fe80000100a00 */
[----:B------:R-:W-:Y:S04]  /*3a2f0*/  STL.64 [R1+0x1900], R56 ;  /* 0x0019003801007387 */ /* 0x000fe80000100a00 */
[----:B------:R-:W-:Y:S04]  /*3a300*/  STL.64 [R1+0x18f8], R72 ;  /* 0x0018f84801007387 */ /* 0x000fe80000100a00 */
[----:B------:R-:W-:Y:S04]  /*3a310*/  STL.64 [R1+0x18f0], R6 ;  /* 0x0018f00601007387 */ /* 0x000fe80000100a00 */
[----:B------:R-:W-:Y:S04]  /*3a320*/  STL.64 [R1+0x18e8], R8 ;  /* 0x0018e80801007387 */ /* 0x000fe80000100a00 */
[----:B------:R-:W-:Y:S04]  /*3a330*/  STL.64 [R1+0x18e0], R24 ;  /* 0x0018e01801007387 */ /* 0x000fe80000100a00 */
[----:B------:R-:W-:Y:S01]  /*3a340*/  STL.64 [R1+0x18d8], R40 ;  /* 0x0018d82801007387 */ /* 0x000fe20000100a00 */
[----:B------:R-:W-:-:S03]  /*3a350*/  PRMT R0, RZ, 0x7610, R0 ;  /* 0x00007610ff007816 */ /* 0x000fc60000000000 */
[----:B------:R-:W-:Y:S04]  /*3a360*/  STL.64 [R1+0x18d0], R20 ;  /* 0x0018d01401007387 */ /* 0x000fe80000100a00 */
[----:B------:R-:W-:Y:S04]  /*3a370*/  STL.64 [R1+0x18c8], R22 ;  /* 0x0018c81601007387 */ /* 0x000fe80000100a00 */
[----:B------:R-:W-:Y:S04]  /*3a380*/  STL.64 [R1+0x18c0], R36 ;  /* 0x0018c02401007387 */ /* 0x000fe80000100a00 */
[----:B------:R-:W-:Y:S04]  /*3a390*/  STL.64 [R1+0x18b8], R38 ;  /* 0x0018b82601007387 */ /* 0x000fe80000100a00 */
[----:B------:R-:W-:Y:S04]  /*3a3a0*/  STL.64 [R1+0x18b0], R52 ;  /* 0x0018b03401007387 */ /* 0x000fe80000100a00 */
[----:B------:R-:W-:Y:S04]  /*3a3b0*/  STL.64 [R1+0x18a8], R54 ;  /* 0x0018a83601007387 */ /* 0x000fe80000100a00 */
[----:B------:R-:W-:Y:S04]  /*3a3c0*/  STL.64 [R1+0x18a0], R70 ;  /* 0x0018a04601007387 */ /* 0x000fe80000100a00 */
[----:B------:R-:W-:Y:S04]  /*3a3d0*/  STL.64 [R1+0x1898], R68 ;  /* 0x0018984401007387 */ /* 0x000fe80000100a00 */
[----:B------:R0:W-:Y:S04]  /*3a3e0*/  STL.S16 [R1+0x978], R0 ;  /* 0x0009780001007387 */ /* 0x0001e80000100600 */
[----:B0-----:R-:W2:Y:S02]  /*3a3f0*/  LDL.LU R0, [R1+0x21d4] ;  /* 0x0021d40001007983 */ /* 0x001ea40000300800 */
[----:B--2---:R-:W-:-:S05]  /*3a400*/  PRMT R0, RZ, 0x7610, R0 ;  /* 0x00007610ff007816 */ /* 0x004fca0000000000 */
        /* <DEDUP_REMOVED lines=88> */
[----:B0-----:R-:W2:Y:S01]  /*3a990*/  LDL.LU R0, [R1+0x215c] ;  /* 0x00215c0001007983 */ /* 0x001ea20000300800 */
        /* <DEDUP_REMOVED lines=12> */
[----:B------:R-:W-:Y:S01]  /*3aa60*/  PRMT R139, RZ, 0x7610, R139 ;  /* 0x00007610ff8b7816 */ /* 0x000fe2000000008b */
[----:B------:R0:W-:Y:S01]  /*3aa70*/  STTM.x128 tmem[UR6+0x80], R4 ;  /* 0x00008004000079ed */ /* 0x0001e200083c0006 */
[----:B------:R-:W-:Y:S01]  /*3aa80*/  PRMT R135, RZ, 0x7610, R135 ;  /* 0x00007610ff877816 */ /* 0x000fe20000000087 */
[----:B------:R-:W1:Y:S01]  /*3aa90*/  FENCE.VIEW.ASYNC.T ;  /* 0x00000000000073c6 */ /* 0x000e620000000200 */
[----:B------:R-:W-:Y:S01]  /*3aaa0*/  PRMT R133, RZ, 0x7610, R133 ;  /* 0x00007610ff857816 */ /* 0x000fe20000000085 */
[----:B-1----:R-:W-:Y:S01]  /*3aab0*/  BAR.SYNC.DEFER_BLOCKING 0x0 ;  /* 0x0000000000007b1d */ /* 0x002fe20000010000 */
[----:B--2---:R-:W-:-:S05]  /*3aac0*/  PRMT R0, RZ, 0x7610, R0 ;  /* 0x00007610ff007816 */ /* 0x004fca0000000000 */
[----:B------:R1:W-:Y:S04]  /*3aad0*/  STL.S16 [R1+0x8fc], R0 ;  /* 0x0008fc0001007387 */ /* 0x0003e80000100600 */
[----:B-1----:R-:W2:Y:S04]  /*3aae0*/  LDL.LU R0, [R1+0x2158] ;  /* 0x0021580001007983 */ /* 0x002ea80000300800 */
[----:B------:R-:W-:Y:S04]  /*3aaf0*/  STL.S16 [R1+0x8f8], R165 ;  /* 0x0008f8a501007387 */ /* 0x000fe80000100600 */
[----:B------:R-:W-:Y:S04]  /*3ab00*/  STL.S16 [R1+0x8f4], R161 ;  /* 0x0008f4a101007387 */ /* 0x000fe80000100600 */
[----:B------:R-:W-:Y:S04]  /*3ab10*/  STL.S16 [R1+0x8f0], R159 ;  /* 0x0008f09f01007387 */ /* 0x000fe80000100600 */
[----:B------:R-:W-:Y:S04]  /*3ab20*/  STL.S16 [R1+0x8ec], R157 ;  /* 0x0008ec9d01007387 */ /* 0x000fe80000100600 */
[----:B------:R-:W-:Y:S04]  /*3ab30*/  STL.S16 [R1+0x8e8], R155 ;  /* 0x0008e89b01007387 */ /* 0x000fe80000100600 */
[----:B------:R-:W-:Y:S04]  /*3ab40*/  STL.S16 [R1+0x8e4], R153 ;  /* 0x0008e49901007387 */ /* 0x000fe80000100600 */
[----:B------:R-:W-:Y:S01]  /*3ab50*/  STL.S16 [R1+0x8e0], R151 ;  /* 0x0008e09701007387 */ /* 0x000fe20000100600 */
[----:B0-----:R-:W-:-:S03]  /*3ab60*/  PRMT R131, RZ, 0x7610, R131 ;  /* 0x00007610ff837816 */ /* 0x001fc60000000083 */
[----:B------:R-:W-:Y:S01]  /*3ab70*/  STL.S16 [R1+0x8dc], R149 ;  /* 0x0008dc9501007387 */ /* 0x000fe20000100600 */
[----:B------:R-:W-:-:S03]  /*3ab80*/  PRMT R130, RZ, 0x7610, R130 ;  /* 0x00007610ff827816 */ /* 0x000fc60000000082 */
        /* <DEDUP_REMOVED lines=12> */
[----:B------:R0:W-:Y:S01]  /*3ac50*/  STL.S16 [R1+0x8c0], R133 ;  /* 0x0008c08501007387 */ /* 0x0001e20000100600 */
[----:B------:R-:W-:-:S03]  /*3ac60*/  PRMT R123, RZ, 0x7610, R123 ;  /* 0x00007610ff7b7816 */ /* 0x000fc6000000007b */
[----:B------:R1:W-:Y:S01]  /*3ac70*/  STL.S16 [R1+0x8bc], R131 ;  /* 0x0008bc8301007387 */ /* 0x0003e20000100600 */
        /* <DEDUP_REMOVED lines=185> */
[----:B------:R-:W-:Y:S04]  /*3b810*/  STL.S16 [R1+0x748], R14 ;  /* 0x0007480e01007387 */ /* 0x000fe80000100600 */
        /* <DEDUP_REMOVED lines=8> */
[----:B------:R-:W-:Y:S01]  /*3b8a0*/  STL.S16 [R1+0x6f4], R6 ;  /* 0x0006f40601007387 */ /* 0x000fe20000100600 */
[----:B------:R-:W-:-:S03]  /*3b8b0*/  PRMT R4, RZ, 0x7610, R4 ;  /* 0x00007610ff047816 */ /* 0x000fc60000000004 */
[----:B0-----:R-:W3:Y:S04]  /*3b8c0*/  LDL.LU R133, [R1+0x11d4] ;  /* 0x0011d40001857983 */ /* 0x001ee80000300800 */
[----:B------:R0:W-:Y:S04]  /*3b8d0*/  STL.S16 [R1+0x6f0], R5 ;  /* 0x0006f00501007387 */ /* 0x0001e80000100600 */
[----:B------:R-:W4:Y:S04]  /*3b8e0*/  LDL.LU R135, [R1+0x11d8] ;  /* 0x0011d80001877983 */ /* 0x000f280000300800 */
[----:B------:R0:W-:Y:S04]  /*3b8f0*/  STL.S16 [R1+0x6ec], R4 ;  /* 0x0006ec0401007387 */ /* 0x0001e80000100600 */
[----:B-1----:R-:W4:Y:S04]  /*3b900*/  LDL.LU R131, [R1+0x980] ;  /* 0x0009800001837983 */ /* 0x002f280000300800 */
        /* <DEDUP_REMOVED lines=12> */
[----:B------:R-:W-:-:S02]  /*3b9d0*/  PRMT R62, RZ, 0x7610, R62 ;  /* 0x00007610ff3e7816 */ /* 0x000fc4000000003e */
[----:B------:R-:W-:Y:S01]  /*3b9e0*/  PRMT R63, RZ, 0x7610, R63 ;  /* 0x00007610ff3f7816 */ /* 0x000fe2000000003f */
[----:B------:R-:W4:Y:S01]  /*3b9f0*/  LDL.LU R157, [R1+0x1208] ;  /* 0x00120800019d7983 */ /* 0x000f220000300800 */
[----:B--2---:R-:W-:Y:S02]  /*3ba00*/  PRMT R0, RZ, 0x7610, R0 ;  /* 0x00007610ff007816 */ /* 0x004fe40000000000 */
        /* <DEDUP_REMOVED lines=19> */
[----:B------:R-:W-:Y:S01]  /*3bb40*/  STL [R1+0x1bd0], R67 ;  /* 0x001bd04301007387 */ /* 0x000fe20000100800 */
[----:B------:R-:W-:Y:S02]  /*3bb50*/  PRMT R35, RZ, 0x7610, R35 ;  /* 0x00007610ff237816 */ /* 0x000fe40000000023 */
[----:B------:R-:W-:Y:S01]  /*3bb60*/  PRMT R34, RZ, 0x7610, R34 ;  /* 0x00007610ff227816 */ /* 0x000fe20000000022 */
[----:B------:R-:W-:Y:S01]  /*3bb70*/  STL [R1+0x1be0], R66 ;  /* 0x001be04201007387 */ /* 0x000fe20000100800 */
        /* <DEDUP_REMOVED lines=8> */
[----:B------:R-:W-:Y:S04]  /*3bc00*/  STL.64 [R1+0x1a68], R48 ;  /* 0x001a683001007387 */ /* 0x000fe80000100a00 */
[----:B------:R-:W-:Y:S04]  /*3bc10*/  STL.64 [R1+0x1be8], R34 ;  /* 0x001be82201007387 */ /* 0x000fe80000100a00 */
[----:B------:R-:W-:Y:S04]  /*3bc20*/  STL.64 [R1+0x1a58], R32 ;  /* 0x001a582001007387 */ /* 0x000fe80000100a00 */
[----:B------:R-:W-:Y:S04]  /*3bc30*/  STL.64 [R1+0x1bb8], R18 ;  /* 0x001bb81201007387 */ /* 0x000fe80000100a00 */
[----:B------:R-:W-:Y:S01]  /*3bc40*/  STL.64 [R1+0x1a60], R16 ;  /* 0x001a601001007387 */ /* 0x000fe20000100a00 */
[----:B---3--:R-:W-:-:S04]  /*3bc50*/  LOP3.LUT R133, R133, R132, RZ, 0x3c, !PT ;  /* 0x0000008485857212 */ /* 0x008fc800078e3cff */
[----:B------:R-:W-:Y:S02]  /*3bc60*/  LOP3.LUT R132, R133, R132, RZ, 0x3c, !PT ;  /* 0x0000008485847212 */ /* 0x000fe400078e3cff */
[----:B----4-:R-:W-:-:S04]  /*3bc70*/  LOP3.LUT R135, R135, R134, RZ, 0x3c, !PT ;  /* 0x0000008687877212 */ /* 0x010fc800078e3cff */
[----:B------:R-:W-:Y:S02]  /*3bc80*/  LOP3.LUT R134, R135, R134, RZ, 0x3c, !PT ;  /* 0x0000008687867212 */ /* 0x000fe400078e3cff */
[----:B------:R-:W-:Y:S02]  /*3bc90*/  LOP3.LUT R133, R133, R132, RZ, 0x3c, !PT ;  /* 0x0000008485857212 */ /* 0x000fe400078e3cff */
[----:B------:R-:W-:Y:S01]  /*3bca0*/  LOP3.LUT R135, R135, R134, RZ, 0x3c, !PT ;  /* 0x0000008687877212 */ /* 0x000fe200078e3cff */
[----:B------:R-:W-:Y:S02]  /*3bcb0*/  IMAD.MOV.U32 R89, RZ, RZ, R131 ;  /* 0x000000ffff597224 */ /* 0x000fe400078e0083 */
[----:B------:R-:W-:Y:S01]  /*3bcc0*/  IMAD.MOV.U32 R88, RZ, RZ, R165 ;  /* 0x000000ffff587224 */ /* 0x000fe200078e00a5 */
[----:B------:R-:W-:Y:S01]  /*3bcd0*/  STL.64 [R1+0x1910], R132 ;  /* 0x0019108401007387 */ /* 0x000fe20000100a00 */
[----:B------:R-:W-:Y:S02]  /*3bce0*/  IMAD.MOV.U32 R131, RZ, RZ, R136 ;  /* 0x000000ffff837224 */ /* 0x000fe400078e0088 */
[----:B------:R-:W-:Y:S01]  /*3bcf0*/  IMAD.MOV.U32 R91, RZ, RZ, R141 ;  /* 0x000000ffff5b7224 */ /* 0x000fe200078e008d */
[----:B------:R-:W-:Y:S01]  /*3bd00*/  STL.64 [R1+0x1918], R134 ;  /* 0x0019188601007387 */ /* 0x000fe20000100a00 */
[----:B------:R-:W-:-:S03]  /*3bd10*/  IMAD.MOV.U32 R90, RZ, RZ, R139 ;  /* 0x000000ffff5a7224 */ /* 0x000fc600078e008b */
[----:B------:R-:W-:Y:S01]  /*3bd20*/  STL.64 [R1+0x1920], R88 ;  /* 0x0019205801007387 */ /* 0x000fe20000100a00 */
[----:B------:R-:W-:-:S03]  /*3bd30*/  IMAD.MOV.U32 R130, RZ, RZ, R161 ;  /* 0x000000ffff827224 */ /* 0x000fc600078e00a1 */
[----:B------:R-:W-:Y:S01]  /*3bd40*/  STL.64 [R1+0x1938], R90 ;  /* 0x0019385a01007387 */ /* 0x000fe20000100a00 */
[----:B------:R-:W-:-:S03]  /*3bd50*/  IMAD.MOV.U32 R136, RZ, RZ, R159 ;  /* 0x000000ffff887224 */ /* 0x000fc600078e009f */
[----:B------:R-:W-:Y:S04]  /*3bd60*/  STL.64 [R1+0x1940], R130 ;  /* 0x0019408201007387 */ /* 0x000fe80000100a00 */
[----:B------:R-:W-:Y:S04]  /*3bd70*/  STL.64 [R1+0x1960], R136 ;  /* 0x0019608801007387 */ /* 0x000fe80000100a00 */
[----:B------:R-:W2:Y:S01]  /*3bd80*/  LDL.LU R159, [R1+0x120c] ;  /* 0x00120c00019f7983 */ /* 0x000ea20000300800 */
[----:B------:R-:W-:-:S03]  /*3bd90*/  LOP3.LUT R143, R143, R142, RZ, 0x3c, !PT ;  /* 0x0000008e8f8f7212 */ /* 0x000fc600078e3cff */
[----:B------:R-:W3:Y:S01]  /*3bda0*/  LDL.LU R161, [R1+0x1210] ;  /* 0x0012100001a17983 */ /* 0x000ee20000300800 */
[----:B------:R-:W-:Y:S02]  /*3bdb0*/  LOP3.LUT R145, R145, R144, RZ, 0x3c, !PT ;  /* 0x0000009091917212 */ /* 0x000fe400078e3cff */
[----:B------:R-:W-:Y:S02]  /*3bdc0*/  LOP3.LUT R147, R147, R146, RZ, 0x3c, !PT ;  /* 0x0000009293937212 */ /* 0x000fe400078e3cff */
[----:B------:R-:W-:Y:S02]  /*3bdd0*/  LOP3.LUT R142, R143, R142, RZ, 0x3c, !PT ;  /* 0x0000008e8f8e7212 */ /* 0x000fe400078e3cff */
[----:B------:R-:W-:Y:S02]  /*3bde0*/  LOP3.LUT R144, R145, R144, RZ, 0x3c, !PT ;  /* 0x0000009091907212 */ /* 0x000fe400078e3cff */
[----:B------:R-:W-:Y:S02]  /*3bdf0*/  LOP3.LUT R146, R147, R146, RZ, 0x3c, !PT ;  /* 0x0000009293927212 */ /* 0x000fe400078e3cff */
[----:B------:R-:W-:-:S02]  /*3be00*/  LOP3.LUT R143, R143, R142, RZ, 0x3c, !PT ;  /* 0x0000008e8f8f7212 */ /* 0x000fc400078e3cff */
[----:B------:R-:W-:Y:S02]  /*3be10*/  LOP3.LUT R145, R145, R144, RZ, 0x3c, !PT ;  /* 0x0000009091917212 */ /* 0x000fe400078e3cff */
[----:B------:R-:W-:Y:S01]  /*3be20*/  LOP3.LUT R147, R147, R146, RZ, 0x3c, !PT ;  /* 0x0000009293937212 */ /* 0x000fe200078e3cff */
[----:B------:R-:W-:Y:S04]  /*3be30*/  STL.64 [R1+0x1968], R142 ;  /* 0x0019688e01007387 */ /* 0x000fe80000100a00 */
[----:B------:R-:W-:Y:S04]  /*3be40*/  STL.64 [R1+0x1978], R144 ;  /* 0x0019789001007387 */ /* 0x000fe80000100a00 */
[----:B------:R-:W-:Y:S04]  /*3be50*/  STL.64 [R1+0x1980], R146 ;  /* 0x0019809201007387 */ /* 0x000fe80000100a00 */
[----:B------:R-:W4:Y:S04]  /*3be60*/  LDL.LU R128, [R1+0x988] ;  /* 0x0009880001807983 */ /* 0x000f280000300800 */
[----:B------:R-:W4:Y:S01]  /*3be70*/  LDL.LU R165, [R1+0x1214] ;  /* 0x0012140001a57983 */ /* 0x000f220000300800 */
[----:B------:R-:W-:-:S02]  /*3be80*/  LOP3.LUT R149, R149, R148, RZ, 0x3c, !PT ;  /* 0x0000009495957212 */ /* 0x000fc400078e3cff */
[----:B------:R-:W-:Y:S02]  /*3be90*/  LOP3.LUT R151, R151, R150, RZ, 0x3c, !PT ;  /* 0x0000009697977212 */ /* 0x000fe400078e3cff */
[----:B------:R-:W-:Y:S02]  /*3bea0*/  LOP3.LUT R153, R153, R152, RZ, 0x3c, !PT ;  /* 0x0000009899997212 */ /* 0x000fe400078e3cff */
[----:B------:R-:W-:Y:S02]  /*3beb0*/  LOP3.LUT R155, R155, R154, RZ, 0x3c, !PT ;  /* 0x0000009a9b9b7212 */ /* 0x000fe400078e3cff */
[----:B------:R-:W-:Y:S02]  /*3bec0*/  LOP3.LUT R148, R149, R148, RZ, 0x3c, !PT ;  /* 0x0000009495947212 */ /* 0x000fe400078e3cff */
[----:B------:R-:W-:Y:S02]  /*3bed0*/  LOP3.LUT R150, R151, R150, RZ, 0x3c, !PT ;  /* 0x0000009697967212 */ /* 0x000fe400078e3cff */
[----:B------:R-:W-:-:S02]  /*3bee0*/  LOP3.LUT R152, R153, R152, RZ, 0x3c, !PT ;  /* 0x0000009899987212 */ /* 0x000fc400078e3cff */
[----:B------:R-:W-:Y:S02]  /*3bef0*/  LOP3.LUT R154, R155, R154, RZ, 0x3c, !PT ;  /* 0x0000009a9b9a7212 */ /* 0x000fe400078e3cff */
[----:B------:R-:W-:Y:S02]  /*3bf00*/  LOP3.LUT R149, R149, R148, RZ, 0x3c, !PT ;  /* 0x0000009495957212 */ /* 0x000fe400078e3cff */
[----:B------:R-:W-:Y:S02]  /*3bf10*/  LOP3.LUT R151, R151, R150, RZ, 0x3c, !PT ;  /* 0x0000009697977212 */ /* 0x000fe400078e3cff */
[----:B------:R-:W-:Y:S02]  /*3bf20*/  LOP3.LUT R153, R153, R152, RZ, 0x3c, !PT ;  /* 0x0000009899997212 */ /* 0x000fe400078e3cff */
[----:B------:R-:W-:Y:S01]  /*3bf30*/  LOP3.LUT R155, R155, R154, RZ, 0x3c, !PT ;  /* 0x0000009a9b9b7212 */ /* 0x000fe200078e3cff */
[----:B------:R-:W-:Y:S04]  /*3bf40*/  STL.64 [R1+0x1988], R148 ;  /* 0x0019889401007387 */ /* 0x000fe80000100a00 */
[----:B------:R-:W-:Y:S04]  /*3bf50*/  STL.64 [R1+0x19c0], R150 ;  /* 0x0019c09601007387 */ /* 0x000fe80000100a00 */
[----:B------:R-:W-:Y:S04]  /*3bf60*/  STL.64 [R1+0x19c8], R152 ;  /* 0x0019c89801007387 */ /* 0x000fe80000100a00 */
[----:B------:R-:W-:Y:S04]  /*3bf70*/  STL.64 [R1+0x1a70], R154 ;  /* 0x001a709a01007387 */ /* 0x000fe80000100a00 */
        /* <DEDUP_REMOVED lines=8> */
[----:B------:R-:W-:-:S03]  /*3c000*/  LOP3.LUT R157, R157, R156, RZ, 0x3c, !PT ;  /* 0x0000009c9d9d7212 */ /* 0x000fc600078e3cff */
[----:B------:R-:W4:Y:S01]  /*3c010*/  LDL.LU R121, [R1+0xf0] ;  /* 0x0000f00001797983 */ /* 0x000f220000300800 */
[----:B------:R-:W-:-:S03]  /*3c020*/  LOP3.LUT R156, R157, R156, RZ, 0x3c, !PT ;  /* 0x0000009c9d9c7212 */ /* 0x000fc600078e3cff */
[----:B------:R-:W4:Y:S01]  /*3c030*/  LDL.LU R122, [R1+0x122c] ;  /* 0x00122c00017a7983 */ /* 0x000f220000300800 */
[----:B------:R-:W-:-:S03]  /*3c040*/  LOP3.LUT R157, R157, R156, RZ, 0x3c, !PT ;  /* 0x0000009c9d9d7212 */ /* 0x000fc600078e3cff */
[----:B------:R-:W4:Y:S04]  /*3c050*/  LDL.LU R123, [R1+0xf8] ;  /* 0x0000f800017b7983 */ /* 0x000f280000300800 */
[----:B------:R-:W4:Y:S04]  /*3c060*/  LDL.LU R129, [R1+0x1230] ;  /* 0x0012300001817983 */ /* 0x000f280000300800 */
[----:B------:R-:W-:Y:S01]  /*3c070*/  STL.64 [R1+0x1a80], R156 ;  /* 0x001a809c01007387 */ /* 0x000fe20000100a00 */
[----:B--2---:R-:W-:-:S04]  /*3c080*/  LOP3.LUT R159, R159, R158, RZ, 0x3c, !PT ;  /* 0x0000009e9f9f7212 */ /* 0x004fc800078e3cff */
[----:B------:R-:W-:Y:S02]  /*3c090*/  LOP3.LUT R158, R159, R158, RZ, 0x3c, !PT ;  /* 0x0000009e9f9e7212 */ /* 0x000fe400078e3cff */
[----:B---3--:R-:W-:Y:S02]  /*3c0a0*/  LOP3.LUT R161, R161, R160, RZ, 0x3c, !PT ;  /* 0x000000a0a1a17212 */ /* 0x008fe400078e3cff */
[----:B------:R-:W-:Y:S02]  /*3c0b0*/  LOP3.LUT R159, R159, R158, RZ, 0x3c, !PT ;  /* 0x0000009e9f9f7212 */ /* 0x000fe400078e3cff */
[----:B------:R-:W-:-:S03]  /*3c0c0*/  LOP3.LUT R160, R161, R160, RZ, 0x3c, !PT ;  /* 0x000000a0a1a07212 */ /* 0x000fc600078e3cff */
[----:B------:R-:W-:Y:S01]  /*3c0d0*/  STL.64 [R1+0x1bc0], R158 ;  /* 0x001bc09e01007387 */ /* 0x000fe20000100a00 */
[----:B------:R-:W-:-:S03]  /*3c0e0*/  LOP3.LUT R161, R161, R160, RZ, 0x3c, !PT ;  /* 0x000000a0a1a17212 */ /* 0x000fc600078e3cff */
[----:B------:R-:W2:Y:S04]  /*3c0f0*/  LDL.LU R113, [R1+0x100] ;  /* 0x0001000001717983 */ /* 0x000ea80000300800 */
[----:B------:R-:W3:Y:S04]  /*3c100*/  LDL.LU R114, [R1+0x1234] ;  /* 0x0012340001727983 */ /* 0x000ee80000300800 */
[----:B------:R-:W0:Y:S04]  /*3c110*/  LDL.LU R115, [R1+0x108] ;  /* 0x0001080001737983 */ /* 0x000e280000300800 */
[----:B------:R-:W3:Y:S04]  /*3c120*/  LDL.LU R116, [R1+0x1238] ;  /* 0x0012380001747983 */ /* 0x000ee80000300800 */
[----:B------:R-:W-:Y:S04]  /*3c130*/  STL [R1+0x1c00], R160 ;  /* 0x001c00a001007387 */ /* 0x000fe80000100800 */
[----:B------:R-:W-:Y:S04]  /*3c140*/  STL [R1+0x1bf0], R161 ;  /* 0x001bf0a101007387 */ /* 0x000fe80000100800 */
[----:B------:R-:W3:Y:S04]  /*3c150*/  LDL.LU R119, [R1+0x110] ;  /* 0x0001100001777983 */ /* 0x000ee80000300800 */
[----:B------:R-:W3:Y:S01]  /*3c160*/  LDL.LU R120, [R1+0x123c] ;  /* 0x00123c0001787983 */ /* 0x000ee20000300800 */
[----:B----4-:R-:W-:-:S03]  /*3c170*/  IMAD.MOV.U32 R85, RZ, RZ, R128 ;  /* 0x000000ffff557224 */ /* 0x010fc600078e0080 */
[----:B------:R-:W4:Y:S01]  /*3c180*/  LDL.LU R124, [R1+0x118] ;  /* 0x00011800017c7983 */ /* 0x000f220000300800 */
[----:B------:R-:W-:-:S03]  /*3c190*/  IMAD.MOV.U32 R84, RZ, RZ, R165 ;  /* 0x000000ffff547224 */ /* 0x000fc600078e00a5 */
[----:B------:R-:W4:Y:S04]  /*3c1a0*/  LDL.LU R125, [R1+0x1240] ;  /* 0x00124000017d7983 */ /* 0x000f280000300800 */
[----:B------:R-:W4:Y:S04]  /*3c1b0*/  LDL.LU R126, [R1+0x120] ;  /* 0x00012000017e7983 */ /* 0x000f280000300800 */
[----:B------:R-:W4:Y:S04]  /*3c1c0*/  LDL.LU R127, [R1+0x1244] ;  /* 0x00124400017f7983 */ /* 0x000f280000300800 */
[----:B------:R-:W4:Y:S04]  /*3c1d0*/  LDL.LU R128, [R1+0x128] ;  /* 0x0001280001807983 */ /* 0x000f280000300800 */
[----:B------:R-:W4:Y:S01]  /*3c1e0*/  LDL.LU R165, [R1+0x1248] ;  /* 0x0012480001a57983 */ /* 0x000f220000300800 */
[----:B------:R-:W-:-:S02]  /*3c1f0*/  IMAD.MOV.U32 R87, RZ, RZ, R109 ;  /* 0x000000ffff577224 */ /* 0x000fc400078e006d */
[----:B------:R-:W-:Y:S01]  /*3c200*/  IMAD.MOV.U32 R86, RZ, RZ, R110 ;  /* 0x000000ffff567224 */ /* 0x000fe200078e006e */
[----:B------:R-:W-:Y:S01]  /*3c210*/  STL.64 [R1+0x19a0], R84 ;  /* 0x0019a05401007387 */ /* 0x000fe20000100a00 */
[----:B------:R-:W-:Y:S02]  /*3c220*/  IMAD.MOV.U32 R93, RZ, RZ, R111 ;  /* 0x000000ffff5d7224 */ /* 0x000fe400078e006f */
[----:B------:R-:W-:Y:S01]  /*3c230*/  IMAD.MOV.U32 R92, RZ, RZ, R112 ;  /* 0x000000ffff5c7224 */ /* 0x000fe200078e0070 */
[----:B------:R-:W-:Y:S01]  /*3c240*/  STL.64 [R1+0x19a8], R86 ;  /* 0x0019a85601007387 */ /* 0x000fe20000100a00 */
[----:B------:R-:W-:Y:S01]  /*3c250*/  IMAD.MOV.U32 R95, RZ, RZ, R117 ;  /* 0x000000ffff5f7224 */ /* 0x000fe200078e0075 */
[----:B------:R-:W-:Y:S02]  /*3c260*/  LOP3.LUT R139, R139, R138, RZ, 0x3c, !PT ;  /* 0x0000008a8b8b7212 */ /* 0x000fe400078e3cff */
[----:B------:R-:W-:Y:S02]  /*3c270*/  LOP3.LUT R141, R141, R140, RZ, 0x3c, !PT ;  /* 0x0000008c8d8d7212 */ /* 0x000fe400078e3cff */
[----:B------:R-:W-:-:S02]  /*3c280*/  LOP3.LUT R138, R139, R138, RZ, 0x3c, !PT ;  /* 0x0000008a8b8a7212 */ /* 0x000fc400078e3cff */
[----:B------:R-:W-:Y:S01]  /*3c290*/  LOP3.LUT R140, R141, R140, RZ, 0x3c, !PT ;  /* 0x0000008c8d8c7212 */ /* 0x000fe200078e3cff */
[----:B------:R-:W-:Y:S01]  /*3c2a0*/  IMAD.MOV.U32 R94, RZ, RZ, R118 ;  /* 0x000000ffff5e7224 */ /* 0x000fe200078e0076 */
[----:B------:R-:W-:Y:S02]  /*3c2b0*/  LOP3.LUT R139, R139, R138, RZ, 0x3c, !PT ;  /* 0x0000008a8b8b7212 */ /* 0x000fe400078e3cff */
[----:B------:R-:W-:Y:S01]  /*3c2c0*/  LOP3.LUT R141, R141, R140, RZ, 0x3c, !PT ;  /* 0x0000008c8d8d7212 */ /* 0x000fe200078e3cff */
[----:B------:R-:W-:Y:S04]  /*3c2d0*/  STL.64 [R1+0x19d0], R92 ;  /* 0x0019d05c01007387 */ /* 0x000fe80000100a00 */
[----:B------:R-:W-:Y:S01]  /*3c2e0*/  STL.64 [R1+0x19e8], R94 ;  /* 0x0019e85e01007387 */ /* 0x000fe20000100a00 */
[----:B------:R-:W-:-:S03]  /*3c2f0*/  IMAD.MOV.U32 R73, RZ, RZ, R121 ;  /* 0x000000ffff497224 */ /* 0x000fc600078e0079 */
[----:B------:R-:W-:Y:S01]  /*3c300*/  STL.64 [R1+0x1a08], R138 ;  /* 0x001a088a01007387 */ /* 0x000fe20000100a00 */
[----:B------:R-:W-:-:S03]  /*3c310*/  IMAD.MOV.U32 R72, RZ, RZ, R122 ;  /* 0x000000ffff487224 */ /* 0x000fc600078e007a */
[----:B------:R-:W-:Y:S04]  /*3c320*/  STL.64 [R1+0x1a20], R140 ;  /* 0x001a208c01007387 */ /* 0x000fe80000100a00 */
[----:B------:R-:W4:Y:S04]  /*3c330*/  LDL.LU R117, [R1+0x130] ;  /* 0x0001300001757983 */ /* 0x000f280000300800 */
[----:B------:R-:W4:Y:S04]  /*3c340*/  LDL.LU R118, [R1+0x124c] ;  /* 0x00124c0001767983 */ /* 0x000f280000300800 */
[----:B------:R-:W4:Y:S04]  /*3c350*/  LDL.LU R121, [R1+0x138] ;  /* 0x0001380001797983 */ /* 0x000f280000300800 */
[----:B------:R-:W4:Y:S01]  /*3c360*/  LDL.LU R122, [R1+0x1250] ;  /* 0x00125000017a7983 */ /* 0x000f220000300800 */
[----:B------:R-:W-:-:S02]  /*3c370*/  IMAD.MOV.U32 R57, RZ, RZ, R123 ;  /* 0x000000ffff397224 */ /* 0x000fc400078e007b */
[----:B------:R-:W-:Y:S01]  /*3c380*/  IMAD.MOV.U32 R56, RZ, RZ, R129 ;  /* 0x000000ffff387224 */ /* 0x000fe200078e0081 */
[----:B------:R-:W4:Y:S04]  /*3c390*/  LDL.LU R123, [R1+0x998] ;  /* 0x00099800017b7983 */ /* 0x000f280000300800 */
[----:B------:R-:W4:Y:S04]  /*3c3a0*/  LDL.LU R129, [R1+0x1254] ;  /* 0x0012540001817983 */ /* 0x000f280000300800 */
[----:B------:R-:W-:Y:S04]  /*3c3b0*/  STL.64 [R1+0xf0], R72 ;  /* 0x0000f04801007387 */ /* 0x000fe80000100a00 */
[----:B------:R-:W-:Y:S01]  /*3c3c0*/  STL.64 [R1+0x1a28], R72 ;  /* 0x001a284801007387 */ /* 0x000fe20000100a00 */
[----:B--2---:R-:W-:-:S02]  /*3c3d0*/  IMAD.MOV.U32 R75, RZ, RZ, R113 ;  /* 0x000000ffff4b7224 */ /* 0x004fc400078e0071 */
[----:B---3--:R-:W-:Y:S02]  /*3c3e0*/  IMAD.MOV.U32 R74, RZ, RZ, R114 ;  /* 0x000000ffff4a7224 */ /* 0x008fe400078e0072 */
[----:B0-----:R-:W-:Y:S02]  /*3c3f0*/  IMAD.MOV.U32 R5, RZ, RZ, R115 ;  /* 0x000000ffff057224 */ /* 0x001fe400078e0073 */
[----:B------:R-:W-:-:S05]  /*3c400*/  IMAD.MOV.U32 R4, RZ, RZ, R116 ;  /* 0x000000ffff047224 */ /* 0x000fca00078e0074 */
[----:B------:R0:W-:Y:S04]  /*3c410*/  STL.64 [R1+0x108], R4 ;  /* 0x0001080401007387 */ /* 0x0001e80000100a00 */
[----:B------:R-:W-:Y:S04]  /*3c420*/  STL.64 [R1+0xf8], R56 ;  /* 0x0000f83801007387 */ /* 0x000fe80000100a00 */
[----:B------:R-:W-:Y:S04]  /*3c430*/  STL.64 [R1+0x1a30], R56 ;  /* 0x001a303801007387 */ /* 0x000fe80000100a00 */
[----:B------:R-:W-:Y:S04]  /*3c440*/  STL.64 [R1+0x100], R74 ;  /* 0x0001004a01007387 */ /* 0x000fe80000100a00 */
[----:B------:R-:W-:Y:S04]  /*3c450*/  STL.64 [R1+0x1a38], R74 ;  /* 0x001a384a01007387 */ /* 0x000fe80000100a00 */
[----:B------:R-:W2:Y:S01]  /*3c460*/  LDL.LU R109, [R1+0x99c] ;  /* 0x00099c00016d7983 */ /* 0x000ea20000300800 */
[----:B----4-:R-:W-:-:S02]  /*3c470*/  IMAD.MOV.U32 R7, RZ, RZ, R126 ;  /* 0x000000ffff077224 */ /* 0x010fc400078e007e */
[----:B------:R-:W-:Y:S02]  /*3c480*/  IMAD.MOV.U32 R6, RZ, RZ, R127 ;  /* 0x000000ffff067224 */ /* 0x000fe400078e007f */
[----:B0-----:R-:W-:-:S03]  /*3c490*/  IMAD.MOV.U32 R5, RZ, RZ, R128 ;  /* 0x000000ffff057224 */ /* 0x001fc600078e0080 */
[----:B------:R-:W-:Y:S01]  /*3c4a0*/  STL.64 [R1+0x120], R6 ;  /* 0x0001200601007387 */ /* 0x000fe20000100a00 */
[----:B------:R-:W-:-:S03]  /*3c4b0*/  IMAD.MOV.U32 R4, RZ, RZ, R165 ;  /* 0x000000ffff047224 */ /* 0x000fc600078e00a5 */
[----:B------:R-:W3:Y:S01]  /*3c4c0*/  LDL.LU R110, [R1+0x1258] ;  /* 0x00125800016e7983 */ /* 0x000ee20000300800 */
[----:B------:R-:W-:-:S03]  /*3c4d0*/  IMAD.MOV.U32 R77, RZ, RZ, R119 ;  /* 0x000000ffff4d7224 */ /* 0x000fc600078e0077 */
[----:B------:R0:W-:Y:S01]  /*3c4e0*/  STL.64 [R1+0x128], R4 ;  /* 0x0001280401007387 */ /* 0x0001e20000100a00 */
[----:B------:R-:W-:-:S03]  /*3c4f0*/  IMAD.MOV.U32 R76, RZ, RZ, R120 ;  /* 0x000000ffff4c7224 */ /* 0x000fc600078e0078 */
        /* <DEDUP_REMOVED lines=8> */
[----:B------:R-:W4:Y:S04]  /*3c580*/  LDL.LU R126, [R1+0x148] ;  /* 0x00014800017e7983 */ /* 0x000f280000300800 */
[----:B------:R-:W4:Y:S04]  /*3c590*/  LDL.LU R127, [R1+0x1268] ;  /* 0x00126800017f7983 */ /* 0x000f280000300800 */
[----:B------:R-:W0:Y:S04]  /*3c5a0*/  LDL.LU R128, [R1+0x150] ;  /* 0x0001500001807983 */ /* 0x000e280000300800 */
[----:B------:R-:W4:Y:S04]  /*3c5b0*/  LDL.LU R165, [R1+0x126c] ;  /* 0x00126c0001a57983 */ /* 0x000f280000300800 */
[----:B------:R-:W-:Y:S04]  /*3c5c0*/  STL.64 [R1+0x110], R76 ;  /* 0x0001104c01007387 */ /* 0x000fe80000100a00 */
[----:B------:R-:W-:Y:S04]  /*3c5d0*/  STL.64 [R1+0x1a40], R76 ;  /* 0x001a404c01007387 */ /* 0x000fe80000100a00 */
[----:B------:R-:W-:Y:S04]  /*3c5e0*/  STL.64 [R1+0x118], R60 ;  /* 0x0001183c01007387 */ /* 0x000fe80000100a00 */
[----:B------:R-:W-:Y:S04]  /*3c5f0*/  STL.64 [R1+0x1a50], R60 ;  /* 0x001a503c01007387 */ /* 0x000fe80000100a00 */
[----:B------:R-:W4:Y:S01]  /*3c600*/  LDL.LU R113, [R1+0x158] ;  /* 0x0001580001717983 */ /* 0x000f220000300800 */
[----:B------:R-:W-:-:S03]  /*3c610*/  IMAD.MOV.U32 R19, RZ, RZ, R117 ;  /* 0x000000ffff137224 */ /* 0x000fc600078e0075 */
[----:B------:R-:W4:Y:S01]  /*3c620*/  LDL.LU R114, [R1+0x1270] ;  /* 0x0012700001727983 */ /* 0x000f220000300800 */
[----:B------:R-:W-:-:S03]  /*3c630*/  IMAD.MOV.U32 R18, RZ, RZ, R118 ;  /* 0x000000ffff127224 */ /* 0x000fc600078e0076 */
[----:B------:R-:W4:Y:S01]  /*3c640*/  LDL.LU R115, [R1+0x160] ;  /* 0x0001600001737983 */ /* 0x000f220000300800 */
[----:B------:R-:W-:-:S03]  /*3c650*/  IMAD.MOV.U32 R159, RZ, RZ, R121 ;  /* 0x000000ffff9f7224 */ /* 0x000fc600078e0079 */
[----:B------:R-:W4:Y:S01]  /*3c660*/  LDL.LU R116, [R1+0x1274] ;  /* 0x0012740001747983 */ /* 0x000f220000300800 */
        /* <DEDUP_REMOVED lines=10> */
[----:B------:R-:W-:Y:S04]  /*3c710*/  STL.64 [R1+0x130], R18 ;  /* 0x0001301201007387 */ /* 0x000fe80000100a00 */
[----:B------:R-:W-:Y:S04]  /*3c720*/  STL.64 [R1+0x1bf8], R18 ;  /* 0x001bf81201007387 */ /* 0x000fe80000100a00 */
[----:B------:R-:W-:Y:S04]  /*3c730*/  STL.64 [R1+0x138], R158 ;  /* 0x0001389e01007387 */ /* 0x000fe80000100a00 */
[----:B------:R-:W-:Y:S01]  /*3c740*/  STL.64 [R1+0x1c08], R158 ;  /* 0x001c089e01007387 */ /* 0x000fe20000100a00 */
[----:B--2---:R-:W-:-:S02]  /*3c750*/  IMAD.MOV.U32 R99, RZ, RZ, R109 ;  /* 0x000000ffff637224 */ /* 0x004fc400078e006d */
[----:B---3--:R-:W-:Y:S02]  /*3c760*/  IMAD.MOV.U32 R98, RZ, RZ, R110 ;  /* 0x000000ffff627224 */ /* 0x008fe400078e006e */
[----:B----4-:R-:W-:Y:S02]  /*3c770*/  IMAD.MOV.U32 R101, RZ, RZ, R111 ;  /* 0x000000ffff657224 */ /* 0x010fe400078e006f */
[----:B------:R-:W-:Y:S01]  /*3c780*/  IMAD.MOV.U32 R100, RZ, RZ, R112 ;  /* 0x000000ffff647224 */ /* 0x000fe200078e0070 */
[----:B------:R-:W-:Y:S01]  /*3c790*/  STL.64 [R1+0x1aa0], R98 ;  /* 0x001aa06201007387 */ /* 0x000fe20000100a00 */
[----:B------:R-:W-:Y:S02]  /*3c7a0*/  IMAD.MOV.U32 R103, RZ, RZ, R119 ;  /* 0x000000ffff677224 */ /* 0x000fe400078e0077 */
[----:B------:R-:W-:Y:S01]  /*3c7b0*/  IMAD.MOV.U32 R102, RZ, RZ, R120 ;  /* 0x000000ffff667224 */ /* 0x000fe200078e0078 */
[----:B------:R-:W-:Y:S04]  /*3c7c0*/  STL.64 [R1+0x1aa8], R100 ;  /* 0x001aa86401007387 */ /* 0x000fe80000100a00 */
[----:B------:R-:W-:Y:S01]  /*3c7d0*/  STL.64 [R1+0x1ab0], R102 ;  /* 0x001ab06601007387 */ /* 0x000fe20000100a00 */
[----:B------:R-:W-:-:S03]  /*3c7e0*/  IMAD.MOV.U32 R71, RZ, RZ, R124 ;  /* 0x000000ffff477224 */ /* 0x000fc600078e007c */
[----:B------:R-:W2:Y:S01]  /*3c7f0*/  LDL.LU R119, [R1+0x180] ;  /* 0x0001800001777983 */ /* 0x000ea20000300800 */
[----:B------:R-:W-:-:S03]  /*3c800*/  IMAD.MOV.U32 R70, RZ, RZ, R125 ;  /* 0x000000ffff467224 */ /* 0x000fc600078e007d */
[----:B------:R-:W3:Y:S01]  /*3c810*/  LDL.LU R120, [R1+0x1284] ;  /* 0x0012840001787983 */ /* 0x000ee20000300800 */
[----:B------:R-:W-:-:S03]  /*3c820*/  IMAD.MOV.U32 R55, RZ, RZ, R126 ;  /* 0x000000ffff377224 */ /* 0x000fc600078e007e */
[----:B------:R-:W4:Y:S01]  /*3c830*/  LDL.LU R124, [R1+0x188] ;  /* 0x00018800017c7983 */ /* 0x000f220000300800 */
[----:B------:R-:W-:-:S03]  /*3c840*/  IMAD.MOV.U32 R54, RZ, RZ, R127 ;  /* 0x000000ffff367224 */ /* 0x000fc600078e007f */
[----:B------:R-:W2:Y:S04]  /*3c850*/  LDL.LU R125, [R1+0x1288] ;  /* 0x00128800017d7983 */ /* 0x000ea80000300800 */
[----:B------:R-:W3:Y:S04]  /*3c860*/  LDL.LU R126, [R1+0x190] ;  /* 0x00019000017e7983 */ /* 0x000ee80000300800 */
[----:B------:R-:W3:Y:S01]  /*3c870*/  LDL.LU R127, [R1+0x128c] ;  /* 0x00128c00017f7983 */ /* 0x000ee20000300800 */
[----:B0-----:R-:W-:Y:S02]  /*3c880*/  IMAD.MOV.U32 R5, RZ, RZ, R128 ;  /* 0x000000ffff057224 */ /* 0x001fe400078e0080 */
[----:B------:R-:W-:Y:S01]  /*3c890*/  IMAD.MOV.U32 R4, RZ, RZ, R165 ;  /* 0x000000ffff047224 */ /* 0x000fe200078e00a5 */
[----:B------:R-:W3:Y:S04]  /*3c8a0*/  LDL.LU R128, [R1+0x198] ;  /* 0x0001980001807983 */ /* 0x000ee80000300800 */
[----:B------:R-:W3:Y:S04]  /*3c8b0*/  LDL.LU R165, [R1+0x1290] ;  /* 0x0012900001a57983 */ /* 0x000ee80000300800 */
[----:B------:R-:W-:Y:S01]  /*3c8c0*/  STL.64 [R1+0x140], R70 ;  /* 0x0001404601007387 */ /* 0x000fe20000100a00 */
[----:B------:R-:W-:-:S03]  /*3c8d0*/  IMAD.MOV.U32 R133, RZ, RZ, R113 ;  /* 0x000000ffff857224 */ /* 0x000fc600078e0071 */
[----:B------:R-:W-:Y:S01]  /*3c8e0*/  STL.64 [R1+0x1ab8], R70 ;  /* 0x001ab84601007387 */ /* 0x000fe20000100a00 */
[----:B------:R-:W-:-:S03]  /*3c8f0*/  IMAD.MOV.U32 R132, RZ, RZ, R114 ;  /* 0x000000ffff847224 */ /* 0x000fc600078e0072 */
[----:B------:R-:W-:Y:S04]  /*3c900*/  STL.64 [R1+0x148], R54 ;  /* 0x0001483601007387 */ /* 0x000fe80000100a00 */
[----:B------:R-:W-:Y:S04]  /*3c910*/  STL.64 [R1+0x1ac0], R54 ;  /* 0x001ac03601007387 */ /* 0x000fe80000100a00 */
[----:B------:R-:W-:Y:S04]  /*3c920*/  STL.64 [R1+0x150], R4 ;  /* 0x0001500401007387 */ /* 0x000fe80000100a00 */
[----:B------:R-:W-:Y:S04]  /*3c930*/  STL [R1+0x1ad8], R4 ;  /* 0x001ad80401007387 */ /* 0x000fe80000100800 */
[----:B------:R3:W-:Y:S01]  /*3c940*/  STL [R1+0x1ac8], R5 ;  /* 0x001ac80501007387 */ /* 0x0007e20000100800 */
[----:B------:R-:W-:-:S03]  /*3c950*/  IMAD.MOV.U32 R151, RZ, RZ, R121 ;  /* 0x000000ffff977224 */ /* 0x000fc600078e0079 */
[----:B------:R-:W-:Y:S01]  /*3c960*/  STL.64 [R1+0x158], R132 ;  /* 0x0001588401007387 */ /* 0x000fe20000100a00 */
[----:B------:R-:W-:-:S03]  /*3c970*/  IMAD.MOV.U32 R150, RZ, RZ, R122 ;  /* 0x000000ffff967224 */ /* 0x000fc600078e007a */
[----:B------:R-:W-:Y:S04]  /*3c980*/  STL.64 [R1+0x1ad0], R132 ;  /* 0x001ad08401007387 */ /* 0x000fe80000100a00 */
[----:B------:R-:W3:Y:S04]  /*3c990*/  LDL.LU R121, [R1+0x9a8] ;  /* 0x0009a80001797983 */ /* 0x000ee80000300800 */
[----:B------:R-:W3:Y:S01]  /*3c9a0*/  LDL.LU R122, [R1+0x1294] ;  /* 0x00129400017a7983 */ /* 0x000ee20000300800 */
[----:B------:R-:W-:Y:S02]  /*3c9b0*/  IMAD.MOV.U32 R153, RZ, RZ, R123 ;  /* 0x000000ffff997224 */ /* 0x000fe400078e007b */
[----:B------:R-:W-:Y:S01]  /*3c9c0*/  IMAD.MOV.U32 R152, RZ, RZ, R129 ;  /* 0x000000ffff987224 */ /* 0x000fe200078e0081 */
[----:B------:R-:W3:Y:S04]  /*3c9d0*/  LDL.LU R123, [R1+0x9ac] ;  /* 0x0009ac00017b7983 */ /* 0x000ee80000300800 */
[----:B------:R-:W3:Y:S01]  /*3c9e0*/  LDL.LU R129, [R1+0x1298] ;  /* 0x0012980001817983 */ /* 0x000ee20000300800 */
[----:B------:R-:W-:-:S02]  /*3c9f0*/  IMAD.MOV.U32 R136, RZ, RZ, R116 ;  /* 0x000000ffff887224 */ /* 0x000fc400078e0074 */
[----:B------:R-:W-:Y:S02]  /*3ca00*/  IMAD.MOV.U32 R137, RZ, RZ, R115 ;  /* 0x000000ffff897224 */ /* 0x000fe400078e0073 */
[----:B------:R-:W-:Y:S02]  /*3ca10*/  IMAD.MOV.U32 R142, RZ, RZ, R118 ;  /* 0x000000ffff8e7224 */ /* 0x000fe400078e0076 */
[----:B------:R-:W-:Y:S01]  /*3ca20*/  IMAD.MOV.U32 R143, RZ, RZ, R117 ;  /* 0x000000ffff8f7224 */ /* 0x000fe200078e0075 */
[----:B------:R-:W-:Y:S04]  /*3ca30*/  STL.64 [R1+0x160], R136 ;  /* 0x0001608801007387 */ /* 0x000fe80000100a00 */
[----:B------:R-:W-:Y:S04]  /*3ca40*/  STL.64 [R1+0x1ae0], R136 ;  /* 0x001ae08801007387 */ /* 0x000fe80000100a00 */
[----:B------:R-:W-:Y:S04]  /*3ca50*/  STL.64 [R1+0x168], R142 ;  /* 0x0001688e01007387 */ /* 0x000fe80000100a00 */
[----:B------:R-:W-:Y:S04]  /*3ca60*/  STL [R1+0x1af8], R142 ;  /* 0x001af88e01007387 */ /* 0x000fe80000100800 */
[----:B------:R0:W-:Y:S04]  /*3ca70*/  STL [R1+0x1ae8], R143 ;  /* 0x001ae88f01007387 */ /* 0x0001e80000100800 */
[----:B------:R-:W-:Y:S04]  /*3ca80*/  STL.64 [R1+0x170], R150 ;  /* 0x0001709601007387 */ /* 0x000fe80000100a00 */
[----:B------:R-:W-:Y:S04]  /*3ca90*/  STL.64 [R1+0x1af0], R150 ;  /* 0x001af09601007387 */ /* 0x000fe80000100a00 */
[----:B------:R-:W-:Y:S04]  /*3caa0*/  STL.64 [R1+0x178], R152 ;  /* 0x0001789801007387 */ /* 0x000fe80000100a00 */
[----:B------:R-:W-:Y:S04]  /*3cab0*/  STL.64 [R1+0x1b00], R152 ;  /* 0x001b009801007387 */ /* 0x000fe80000100a00 */
[----:B------:R-:W3:Y:S04]  /*3cac0*/  LDL.LU R111, [R1+0x9b0] ;  /* 0x0009b000016f7983 */ /* 0x000ee80000300800 */
[----:B------:R-:W3:Y:S04]  /*3cad0*/  LDL.LU R112, [R1+0x129c] ;  /* 0x00129c0001707983 */ /* 0x000ee80000300800 */
[----:B------:R-:W3:Y:S04]  /*3cae0*/  LDL.LU R113, [R1+0x9b4] ;  /* 0x0009b40001717983 */ /* 0x000ee80000300800 */
[----:B------:R-:W3:Y:S04]  /*3caf0*/  LDL.LU R114, [R1+0x12a0] ;  /* 0x0012a00001727983 */ /* 0x000ee80000300800 */
[----:B------:R-:W3:Y:S04]  /*3cb00*/  LDL.LU R115, [R1+0x1a0] ;  /* 0x0001a00001737983 */ /* 0x000ee80000300800 */
[----:B------:R-:W3:Y:S01]  /*3cb10*/  LDL.LU R116, [R1+0x12a4] ;  /* 0x0012a40001747983 */ /* 0x000ee20000300800 */
[----:B----4-:R-:W-:-:S03]  /*3cb20*/  IMAD.MOV.U32 R17, RZ, RZ, R124 ;  /* 0x000000ffff117224 */ /* 0x010fc600078e007c */
[----:B------:R-:W4:Y:S01]  /*3cb30*/  LDL.LU R124, [R1+0x1a8] ;  /* 0x0001a800017c7983 */ /* 0x000f220000300800 */
[----:B--2---:R-:W-:-:S03]  /*3cb40*/  IMAD.MOV.U32 R16, RZ, RZ, R125 ;  /* 0x000000ffff107224 */ /* 0x004fc600078e007d */
[----:B------:R-:W2:Y:S01]  /*3cb50*/  LDL.LU R125, [R1+0x12a8] ;  /* 0x0012a800017d7983 */ /* 0x000ea20000300800 */
[----:B---3--:R-:W-:-:S03]  /*3cb60*/  IMAD.MOV.U32 R5, RZ, RZ, R126 ;  /* 0x000000ffff057224 */ /* 0x008fc600078e007e */
[----:B------:R-:W3:Y:S01]  /*3cb70*/  LDL.LU R126, [R1+0x1b0] ;  /* 0x0001b000017e7983 */ /* 0x000ee20000300800 */
[----:B------:R-:W-:-:S03]  /*3cb80*/  IMAD.MOV.U32 R4, RZ, RZ, R127 ;  /* 0x000000ffff047224 */ /* 0x000fc600078e007f */
[----:B------:R-:W3:Y:S01]  /*3cb90*/  LDL.LU R127, [R1+0x12ac] ;  /* 0x0012ac00017f7983 */ /* 0x000ee20000300800 */
[----:B0-----:R-:W-:-:S03]  /*3cba0*/  IMAD.MOV.U32 R143, RZ, RZ, R128 ;  /* 0x000000ffff8f7224 */ /* 0x001fc600078e0080 */
[----:B------:R-:W3:Y:S01]  /*3cbb0*/  LDL.LU R128, [R1+0x1b8] ;  /* 0x0001b80001807983 */ /* 0x000ee20000300800 */
[----:B------:R-:W-:-:S03]  /*3cbc0*/  IMAD.MOV.U32 R142, RZ, RZ, R165 ;  /* 0x000000ffff8e7224 */ /* 0x000fc600078e00a5 */
[----:B------:R-:W3:Y:S01]  /*3cbd0*/  LDL.LU R165, [R1+0x12b0] ;  /* 0x0012b00001a57983 */ /* 0x000ee20000300800 */
[----:B------:R-:W-:Y:S02]  /*3cbe0*/  IMAD.MOV.U32 R32, RZ, RZ, R120 ;  /* 0x000000ffff207224 */ /* 0x000fe400078e0078 */
[----:B------:R-:W-:-:S05]  /*3cbf0*/  IMAD.MOV.U32 R33, RZ, RZ, R119 ;  /* 0x000000ffff217224 */ /* 0x000fca00078e0077 */
[----:B------:R-:W-:Y:S04]  /*3cc00*/  STL.64 [R1+0x180], R32 ;  /* 0x0001802001007387 */ /* 0x000fe80000100a00 */
[----:B------:R-:W-:Y:S04]  /*3cc10*/  STL [R1+0x1b18], R32 ;  /* 0x001b182001007387 */ /* 0x000fe80000100800 */
[----:B------:R-:W-:Y:S04]  /*3cc20*/  STL.64 [R1+0x190], R4 ;  /* 0x0001900401007387 */ /* 0x000fe80000100a00 */
[----:B------:R-:W-:Y:S04]  /*3cc30*/  STL [R1+0x1c20], R4 ;  /* 0x001c200401007387 */ /* 0x000fe80000100800 */
[----:B------:R-:W-:Y:S04]  /*3cc40*/  STL [R1+0x1c10], R5 ;  /* 0x001c100501007387 */ /* 0x000fe80000100800 */
[----:B------:R-:W-:Y:S04]  /*3cc50*/  STL.64 [R1+0x198], R142 ;  /* 0x0001988e01007387 */ /* 0x000fe80000100a00 */
[----:B------:R-:W-:Y:S04]  /*3cc60*/  STL.64 [R1+0x1c18], R142 ;  /* 0x001c188e01007387 */ /* 0x000fe80000100a00 */
[----:B------:R0:W-:Y:S01]  /*3cc70*/  STL [R1+0x1b08], R33 ;  /* 0x001b082101007387 */ /* 0x0001e20000100800 */
[----:B------:R-:W-:-:S02]  /*3cc80*/  IMAD.MOV.U32 R105, RZ, RZ, R121 ;  /* 0x000000ffff697224 */ /* 0x000fc400078e0079 */
[----:B------:R-:W-:Y:S01]  /*3cc90*/  IMAD.MOV.U32 R104, RZ, RZ, R122 ;  /* 0x000000ffff687224 */ /* 0x000fe200078e007a */
[----:B------:R-:W-:Y:S04]  /*3cca0*/  STL.64 [R1+0x188], R16 ;  /* 0x0001881001007387 */ /* 0x000fe80000100a00 */
[----:B------:R-:W-:Y:S04]  /*3ccb0*/  STL.64 [R1+0x1b10], R16 ;  /* 0x001b101001007387 */ /* 0x000fe80000100a00 */
[----:B------:R-:W-:Y:S04]  /*3ccc0*/  STL.64 [R1+0x1b20], R104 ;  /* 0x001b206801007387 */ /* 0x000fe80000100a00 */
[----:B------:R-:W3:Y:S04]  /*3ccd0*/  LDL.LU R117, [R1+0x1c0] ;  /* 0x0001c00001757983 */ /* 0x000ee80000300800 */
[----:B------:R-:W3:Y:S01]  /*3cce0*/  LDL.LU R118, [R1+0x12b4] ;  /* 0x0012b40001767983 */ /* 0x000ee20000300800 */
[----:B------:R-:W-:-:S03]  /*3ccf0*/  IMAD.MOV.U32 R107, RZ, RZ, R123 ;  /* 0x000000ffff6b7224 */ /* 0x000fc600078e007b */
[----:B------:R-:W3:Y:S01]  /*3cd00*/  LDL.LU R119, [R1+0x1c8] ;  /* 0x0001c80001777983 */ /* 0x000ee20000300800 */
[----:B------:R-:W-:-:S03]  /*3cd10*/  IMAD.MOV.U32 R106, RZ, RZ, R129 ;  /* 0x000000ffff6a7224 */ /* 0x000fc600078e0081 */
[----:B------:R-:W3:Y:S04]  /*3cd20*/  LDL.LU R120, [R1+0x12b8] ;  /* 0x0012b80001787983 */ /* 0x000ee80000300800 */
[----:B------:R-:W3:Y:S04]  /*3cd30*/  LDL.LU R121, [R1+0x1d0] ;  /* 0x0001d00001797983 */ /* 0x000ee80000300800 */
[----:B------:R-:W3:Y:S04]  /*3cd40*/  LDL.LU R122, [R1+0x12bc] ;  /* 0x0012bc00017a7983 */ /* 0x000ee80000300800 */
[----:B------:R-:W3:Y:S04]  /*3cd50*/  LDL.LU R123, [R1+0x1d8] ;  /* 0x0001d800017b7983 */ /* 0x000ee80000300800 */
[----:B------:R-:W3:Y:S04]  /*3cd60*/  LDL.LU R129, [R1+0x12c0] ;  /* 0x0012c00001817983 */ /* 0x000ee80000300800 */
[----:B------:R-:W-:Y:S01]  /*3cd70*/  STL [R1+0x1b38], R106 ;  /* 0x001b386a01007387 */ /* 0x000fe20000100800 */
[----:B------:R-:W-:-:S02]  /*3cd80*/  IMAD.MOV.U32 R109, RZ, RZ, R111 ;  /* 0x000000ffff6d7224 */ /* 0x000fc400078e006f */
[----:B------:R-:W-:Y:S01]  /*3cd90*/  IMAD.MOV.U32 R108, RZ, RZ, R112 ;  /* 0x000000ffff6c7224 */ /* 0x000fe200078e0070 */
[----:B------:R-:W-:Y:S01]  /*3cda0*/  STL [R1+0x1b28], R107 ;  /* 0x001b286b01007387 */ /* 0x000fe20000100800 */
[----:B------:R-:W-:Y:S02]  /*3cdb0*/  IMAD.MOV.U32 R111, RZ, RZ, R113 ;  /* 0x000000ffff6f7224 */ /* 0x000fe400078e0071 */
[----:B------:R-:W-:Y:S01]  /*3cdc0*/  IMAD.MOV.U32 R110, RZ, RZ, R114 ;  /* 0x000000ffff6e7224 */ /* 0x000fe200078e0072 */
[----:B------:R-:W-:Y:S04]  /*3cdd0*/  STL.64 [R1+0x1b30], R108 ;  /* 0x001b306c01007387 */ /* 0x000fe80000100a00 */
[----:B------:R-:W-:Y:S01]  /*3cde0*/  STL.64 [R1+0x1b40], R110 ;  /* 0x001b406e01007387 */ /* 0x000fe20000100a00 */
        /* <DEDUP_REMOVED lines=8> */
[----:B------:R-:W-:-:S03]  /*3ce70*/  IMAD.MOV.U32 R89, RZ, RZ, R128 ;  /* 0x000000ffff597224 */ /* 0x000fc600078e0080 */
[----:B------:R-:W0:Y:S01]  /*3ce80*/  LDL.LU R128, [R1+0x1f0] ;  /* 0x0001f00001807983 */ /* 0x000e220000300800 */
[----:B------:R-:W-:-:S03]  /*3ce90*/  IMAD.MOV.U32 R88, RZ, RZ, R165 ;  /* 0x000000ffff587224 */ /* 0x000fc600078e00a5 */
[----:B------:R-:W3:Y:S01]  /*3cea0*/  LDL.LU R165, [R1+0x12cc] ;  /* 0x0012cc0001a57983 */ /* 0x000ee20000300800 */
[----:B------:R-:W-:Y:S02]  /*3ceb0*/  IMAD.MOV.U32 R52, RZ, RZ, R116 ;  /* 0x000000ffff347224 */ /* 0x000fe400078e0074 */
[----:B------:R-:W-:-:S05]  /*3cec0*/  IMAD.MOV.U32 R53, RZ, RZ, R115 ;  /* 0x000000ffff357224 */ /* 0x000fca00078e0073 */
[----:B------:R-:W-:Y:S04]  /*3ced0*/  STL.64 [R1+0x1a0], R52 ;  /* 0x0001a03401007387 */ /* 0x000fe80000100a00 */
[----:B------:R-:W-:Y:S04]  /*3cee0*/  STL [R1+0x1b58], R52 ;  /* 0x001b583401007387 */ /* 0x000fe80000100800 */
[----:B------:R1:W-:Y:S04]  /*3cef0*/  STL [R1+0x1b48], R53 ;  /* 0x001b483501007387 */ /* 0x0003e80000100800 */
[----:B------:R-:W-:Y:S04]  /*3cf00*/  STL.64 [R1+0x1a8], R38 ;  /* 0x0001a82601007387 */ /* 0x000fe80000100a00 */
[----:B------:R-:W-:Y:S04]  /*3cf10*/  STL.64 [R1+0x1b50], R38 ;  /* 0x001b502601007387 */ /* 0x000fe80000100a00 */
[----:B------:R-:W-:Y:S04]  /*3cf20*/  STL.64 [R1+0x1b0], R134 ;  /* 0x0001b08601007387 */ /* 0x000fe80000100a00 */
[----:B------:R-:W-:Y:S04]  /*3cf30*/  STL.64 [R1+0x1b60], R134 ;  /* 0x001b608601007387 */ /* 0x000fe80000100a00 */
[----:B------:R-:W-:Y:S04]  /*3cf40*/  STL.64 [R1+0x1b8], R88 ;  /* 0x0001b85801007387 */ /* 0x000fe80000100a00 */
[----:B------:R-:W-:Y:S04]  /*3cf50*/  STL [R1+0x1b78], R88 ;  /* 0x001b785801007387 */ /* 0x000fe80000100800 */
[----:B------:R0:W-:Y:S04]  /*3cf60*/  STL [R1+0x1b68], R89 ;  /* 0x001b685901007387 */ /* 0x0001e80000100800 */
[----:B------:R-:W1:Y:S04]  /*3cf70*/  LDL.LU R114, [R1+0x1f8] ;  /* 0x0001f80001727983 */ /* 0x000e680000300800 */
[----:B------:R-:W3:Y:S01]  /*3cf80*/  LDL.LU R115, [R1+0x12d0] ;  /* 0x0012d00001737983 */ /* 0x000ee20000300800 */
[----:B------:R-:W-:-:S02]  /*3cf90*/  IMAD.MOV.U32 R13, RZ, RZ, R117 ;  /* 0x000000ffff0d7224 */ /* 0x000fc400078e0075 */
[----:B------:R-:W-:Y:S02]  /*3cfa0*/  IMAD.MOV.U32 R12, RZ, RZ, R118 ;  /* 0x000000ffff0c7224 */ /* 0x000fe400078e0076 */
[----:B------:R-:W-:Y:S02]  /*3cfb0*/  IMAD.MOV.U32 R145, RZ, RZ, R119 ;  /* 0x000000ffff917224 */ /* 0x000fe400078e0077 */
[----:B------:R-:W-:Y:S02]  /*3cfc0*/  IMAD.MOV.U32 R144, RZ, RZ, R120 ;  /* 0x000000ffff907224 */ /* 0x000fe400078e0078 */
[----:B------:R-:W-:Y:S02]  /*3cfd0*/  IMAD.MOV.U32 R93, RZ, RZ, R121 ;  /* 0x000000ffff5d7224 */ /* 0x000fe400078e0079 */
[----:B------:R-:W3:Y:S01]  /*3cfe0*/  LDL.LU R121, [R1+0x9b8] ;  /* 0x0009b80001797983 */ /* 0x000ee20000300800 */
[----:B------:R-:W-:-:S03]  /*3cff0*/  IMAD.MOV.U32 R92, RZ, RZ, R122 ;  /* 0x000000ffff5c7224 */ /* 0x000fc600078e007a */
[----:B------:R-:W3:Y:S01]  /*3d000*/  LDL.LU R122, [R1+0x12d4] ;  /* 0x0012d400017a7983 */ /* 0x000ee20000300800 */
[----:B------:R-:W-:-:S03]  /*3d010*/  IMAD.MOV.U32 R15, RZ, RZ, R123 ;  /* 0x000000ffff0f7224 */ /* 0x000fc600078e007b */
[----:B------:R-:W3:Y:S01]  /*3d020*/  LDL.LU R123, [R1+0x9bc] ;  /* 0x0009bc00017b7983 */ /* 0x000ee20000300800 */
[----:B------:R-:W-:-:S03]  /*3d030*/  IMAD.MOV.U32 R14, RZ, RZ, R129 ;  /* 0x000000ffff0e7224 */ /* 0x000fc600078e0081 */
[----:B------:R-:W3:Y:S04]  /*3d040*/  LDL.LU R129, [R1+0x12d8] ;  /* 0x0012d80001817983 */ /* 0x000ee80000300800 */
[----:B------:R-:W-:Y:S04]  /*3d050*/  STL.64 [R1+0x1c0], R12 ;  /* 0x0001c00c01007387 */ /* 0x000fe80000100a00 */
[----:B------:R-:W-:Y:S04]  /*3d060*/  STL.64 [R1+0x1b70], R12 ;  /* 0x001b700c01007387 */ /* 0x000fe80000100a00 */
[----:B------:R-:W-:Y:S04]  /*3d070*/  STL.64 [R1+0x1c8], R144 ;  /* 0x0001c89001007387 */ /* 0x000fe80000100a00 */
[----:B------:R-:W-:Y:S04]  /*3d080*/  STL.64 [R1+0x1b80], R144 ;  /* 0x001b809001007387 */ /* 0x000fe80000100a00 */
[----:B------:R-:W-:Y:S04]  /*3d090*/  STL.64 [R1+0x1d0], R92 ;  /* 0x0001d05c01007387 */ /* 0x000fe80000100a00 */
[----:B------:R0:W-:Y:S04]  /*3d0a0*/  STL [R1+0x1b98], R92 ;  /* 0x001b985c01007387 */ /* 0x0001e80000100800 */
[----:B------:R0:W-:Y:S04]  /*3d0b0*/  STL [R1+0x1b88], R93 ;  /* 0x001b885d01007387 */ /* 0x0001e80000100800 */
[----:B------:R-:W-:Y:S04]  /*3d0c0*/  STL.64 [R1+0x1d8], R14 ;  /* 0x0001d80e01007387 */ /* 0x000fe80000100a00 */
[----:B------:R0:W-:Y:S04]  /*3d0d0*/  STL.64 [R1+0x1b90], R14 ;  /* 0x001b900e01007387 */ /* 0x0001e80000100a00 */
        /* <DEDUP_REMOVED lines=17> */
[----:B------:R-:W3:Y:S04]  /*3d1f0*/  LDL.LU R165, [R1+0x12f0] ;  /* 0x0012f00001a57983 */ /* 0x000ee80000300800 */
[----:B------:R-:W-:Y:S04]  /*3d200*/  STL.64 [R1+0x1e0], R48 ;  /* 0x0001e03001007387 */ /* 0x000fe80000100a00 */
[----:B------:R0:W-:Y:S04]  /*3d210*/  STL.64 [R1+0x1ba0], R48 ;  /* 0x001ba03001007387 */ /* 0x0001e80000100a00 */
[----:B------:R-:W-:Y:S04]  /*3d220*/  STL.64 [R1+0x1f0], R32 ;  /* 0x0001f02001007387 */ /* 0x000fe80000100a00 */
[----:B------:R0:W-:Y:S01]  /*3d230*/  STL.64 [R1+0x1c28], R32 ;  /* 0x001c282001007387 */ /* 0x0001e20000100a00 */
[----:B-1----:R-:W-:-:S02]  /*3d240*/  IMAD.MOV.U32 R53, RZ, RZ, R114 ;  /* 0x000000ffff357224 */ /* 0x002fc400078e0072 */
[----:B------:R-:W-:-:S05]  /*3d250*/  IMAD.MOV.U32 R52, RZ, RZ, R115 ;  /* 0x000000ffff347224 */ /* 0x000fca00078e0073 */
[----:B------:R-:W-:Y:S04]  /*3d260*/  STL.64 [R1+0x1f8], R52 ;  /* 0x0001f83401007387 */ /* 0x000fe80000100a00 */
[----:B------:R-:W-:Y:S04]  /*3d270*/  STL [R1+0x1c40], R52 ;  /* 0x001c403401007387 */ /* 0x000fe80000100800 */
[----:B------:R-:W-:Y:S04]  /*3d280*/  STL [R1+0x1c30], R53 ;  /* 0x001c303501007387 */ /* 0x000fe80000100800 */
[----:B------:R-:W-:Y:S01]  /*3d290*/  STL.64 [R1+0x1e8], R154 ;  /* 0x0001e89a01007387 */ /* 0x000fe20000100a00 */
[----:B------:R-:W-:-:S02]  /*3d2a0*/  IMAD.MOV.U32 R113, RZ, RZ, R121 ;  /* 0x000000ffff717224 */ /* 0x000fc400078e0079 */
[----:B------:R-:W-:Y:S01]  /*3d2b0*/  IMAD.MOV.U32 R112, RZ, RZ, R122 ;  /* 0x000000ffff707224 */ /* 0x000fe200078e007a */
[----:B------:R-:W-:Y:S04]  /*3d2c0*/  STL [R1+0x1c50], R154 ;  /* 0x001c509a01007387 */ /* 0x000fe80000100800 */
[----:B------:R-:W-:Y:S04]  /*3d2d0*/  STL [R1+0x1ba8], R155 ;  /* 0x001ba89b01007387 */ /* 0x000fe80000100800 */
        /* <DEDUP_REMOVED lines=10> */
[----:B------:R-:W3:Y:S01]  /*3d380*/  LDL.LU R129, [R1+0x1300] ;  /* 0x0013000001817983 */ /* 0x000ee20000300800 */
[----:B------:R-:W-:-:S04]  /*3d390*/  LOP3.LUT R117, R117, R116, RZ, 0x3c, !PT ;  /* 0x0000007475757212 */ /* 0x000fc800078e3cff */
[----:B------:R-:W-:Y:S02]  /*3d3a0*/  LOP3.LUT R116, R117, R116, RZ, 0x3c, !PT ;  /* 0x0000007475747212 */ /* 0x000fe400078e3cff */
[----:B------:R-:W-:-:S04]  /*3d3b0*/  LOP3.LUT R119, R119, R118, RZ, 0x3c, !PT ;  /* 0x0000007677777212 */ /* 0x000fc800078e3cff */
[----:B------:R-:W-:Y:S02]  /*3d3c0*/  LOP3.LUT R118, R119, R118, RZ, 0x3c, !PT ;  /* 0x0000007677767212 */ /* 0x000fe400078e3cff */
[----:B------:R-:W-:Y:S02]  /*3d3d0*/  LOP3.LUT R117, R117, R116, RZ, 0x3c, !PT ;  /* 0x0000007475757212 */ /* 0x000fe400078e3cff */
[----:B------:R-:W-:Y:S01]  /*3d3e0*/  LOP3.LUT R119, R119, R118, RZ, 0x3c, !PT ;  /* 0x0000007677777212 */ /* 0x000fe200078e3cff */
[----:B------:R-:W-:Y:S01]  /*3d3f0*/  STL.64 [R1+0x1c38], R114 ;  /* 0x001c387201007387 */ /* 0x000fe20000100a00 */
[----:B------:R-:W-:-:S03]  /*3d400*/  IMAD.MOV.U32 R37, RZ, RZ, R47 ;  /* 0x000000ffff257224 */ /* 0x000fc600078e002f */
[----:B------:R-:W-:Y:S01]  /*3d410*/  STL.64 [R1+0x1c48], R116 ;  /* 0x001c487401007387 */ /* 0x000fe20000100a00 */
[----:B------:R-:W-:-:S03]  /*3d420*/  IMAD.MOV.U32 R36, RZ, RZ, R120 ;  /* 0x000000ffff247224 */ /* 0x000fc600078e0078 */
[----:B------:R1:W-:Y:S04]  /*3d430*/  STL.64 [R1+0x1c58], R118 ;  /* 0x001c587601007387 */ /* 0x0003e80000100a00 */
        /* <DEDUP_REMOVED lines=15> */
[----:B------:R-:W-:Y:S04]  /*3d530*/  STL [R1+0x1c70], R36 ;  /* 0x001c702401007387 */ /* 0x000fe80000100800 */
[----:B------:R-:W-:Y:S04]  /*3d540*/  STL [R1+0x1c60], R37 ;  /* 0x001c602501007387 */ /* 0x000fe80000100800 */
[----:B------:R-:W-:Y:S04]  /*3d550*/  STL.64 [R1+0x208], R22 ;  /* 0x0002081601007387 */ /* 0x000fe80000100a00 */
[----:B------:R0:W-:Y:S04]  /*3d560*/  STL.64 [R1+0x1c68], R22 ;  /* 0x001c681601007387 */ /* 0x0001e80000100a00 */
[----:B------:R-:W-:Y:S04]  /*3d570*/  STL.64 [R1+0x210], R26 ;  /* 0x0002101a01007387 */ /* 0x000fe80000100a00 */
[----:B------:R-:W-:Y:S04]  /*3d580*/  STL.64 [R1+0x1c78], R26 ;  /* 0x001c781a01007387 */ /* 0x000fe80000100a00 */
[----:B------:R-:W-:Y:S04]  /*3d590*/  STL.64 [R1+0x218], R10 ;  /* 0x0002180a01007387 */ /* 0x000fe80000100a00 */
[----:B------:R-:W-:Y:S04]  /*3d5a0*/  STL [R1+0x1c90], R10 ;  /* 0x001c900a01007387 */ /* 0x000fe80000100800 */
[----:B------:R-:W-:Y:S01]  /*3d5b0*/  STL [R1+0x1c80], R11 ;  /* 0x001c800b01007387 */ /* 0x000fe20000100800 */
        /* <DEDUP_REMOVED lines=18> */
[----:B------:R-:W-:Y:S04]  /*3d6e0*/  STL [R1+0x1ca0], R31 ;  /* 0x001ca01f01007387 */ /* 0x000fe80000100800 */
[----:B------:R-:W-:Y:S04]  /*3d6f0*/  STL.64 [R1+0x238], R94 ;  /* 0x0002385e01007387 */ /* 0x000fe80000100a00 */
[----:B------:R-:W-:Y:S01]  /*3d700*/  STL.64 [R1+0x1ca8], R94 ;  /* 0x001ca85e01007387 */ /* 0x000fe20000100a00 */
[----:B----4-:R-:W-:-:S03]  /*3d710*/  IMAD.MOV.U32 R157, RZ, RZ, R124 ;  /* 0x000000ffff9d7224 */ /* 0x010fc600078e007c */
[----:B------:R-:W4:Y:S01]  /*3d720*/  LDL.LU R124, [R1+0x11bc] ;  /* 0x0011bc00017c7983 */ /* 0x000f220000300800 */
[----:B--2---:R-:W-:-:S03]  /*3d730*/  IMAD.MOV.U32 R156, RZ, RZ, R125 ;  /* 0x000000ffff9c7224 */ /* 0x004fc600078e007d */
[----:B------:R-:W4:Y:S01]  /*3d740*/  LDL.LU R125, [R1+0x131c] ;  /* 0x00131c00017d7983 */ /* 0x000f220000300800 */
[----:B---3--:R-:W-:-:S03]  /*3d750*/  IMAD.MOV.U32 R89, RZ, RZ, R126 ;  /* 0x000000ffff597224 */ /* 0x008fc600078e007e */
[----:B------:R-:W2:Y:S01]  /*3d760*/  LDL.LU R126, [R1+0x11c0] ;  /* 0x0011c000017e7983 */ /* 0x000ea20000300800 */
[----:B------:R-:W-:-:S03]  /*3d770*/  IMAD.MOV.U32 R88, RZ, RZ, R127 ;  /* 0x000000ffff587224 */ /* 0x000fc600078e007f */
[----:B------:R-:W2:Y:S04]  /*3d780*/  LDL.LU R127, [R1+0x1320] ;  /* 0x00132000017f7983 */ /* 0x000ea80000300800 */
[----:B------:R-:W3:Y:S04]  /*3d790*/  LDL.LU R9, [R1+0x260] ;  /* 0x0002600001097983 */ /* 0x000ee80000300800 */
[----:B------:R-:W3:Y:S01]  /*3d7a0*/  LDL.LU R6, [R1+0x1324] ;  /* 0x0013240001067983 */ /* 0x000ee20000300800 */
[----:B------:R-:W-:-:S03]  /*3d7b0*/  IMAD.MOV.U32 R92, RZ, RZ, R165 ;  /* 0x000000ffff5c7224 */ /* 0x000fc600078e00a5 */
[----:B------:R-:W3:Y:S04]  /*3d7c0*/  LDL.LU R7, [R1+0x268] ;  /* 0x0002680001077983 */ /* 0x000ee80000300800 */
[----:B------:R-:W3:Y:S04]  /*3d7d0*/  LDL.LU R59, [R1+0x1328] ;  /* 0x00132800013b7983 */ /* 0x000ee80000300800 */
[----:B------:R-:W3:Y:S04]  /*3d7e0*/  LDL.LU R42, [R1+0x270] ;  /* 0x00027000012a7983 */ /* 0x000ee80000300800 */
[----:B------:R-:W3:Y:S01]  /*3d7f0*/  LDL.LU R165, [R1+0x132c] ;  /* 0x00132c0001a57983 */ /* 0x000ee20000300800 */
[----:B------:R-:W-:-:S02]  /*3d800*/  IMAD.MOV.U32 R64, RZ, RZ, R120 ;  /* 0x000000ffff407224 */ /* 0x000fc400078e0078 */
[----:B------:R-:W-:Y:S01]  /*3d810*/  IMAD.MOV.U32 R65, RZ, RZ, R47 ;  /* 0x000000ffff417224 */ /* 0x000fe200078e002f */
[----:B------:R-:W3:Y:S01]  /*3d820*/  LDL.LU R43, [R1+0x278] ;  /* 0x00027800012b7983 */ /* 0x000ee20000300800 */
[----:B------:R-:W-:-:S03]  /*3d830*/  IMAD.MOV.U32 R93, RZ, RZ, R128 ;  /* 0x000000ffff5d7224 */ /* 0x000fc600078e0080 */
[----:B------:R-:W3:Y:S04]  /*3d840*/  LDL.LU R128, [R1+0x1330] ;  /* 0x0013300001807983 */ /* 0x000ee80000300800 */
[----:B------:R-:W-:Y:S04]  /*3d850*/  STL.64 [R1+0x240], R64 ;  /* 0x0002404001007387 */ /* 0x000fe80000100a00 */
[----:B------:R-:W-:Y:S04]  /*3d860*/  STL.64 [R1+0x1cb8], R64 ;  /* 0x001cb84001007387 */ /* 0x000fe80000100a00 */
[----:B------:R-:W-:Y:S04]  /*3d870*/  STL.64 [R1+0x248], R156 ;  /* 0x0002489c01007387 */ /* 0x000fe80000100a00 */
[----:B------:R-:W-:Y:S04]  /*3d880*/  STL [R1+0x1cd0], R156 ;  /* 0x001cd09c01007387 */ /* 0x000fe80000100800 */
[----:B------:R-:W-:Y:S04]  /*3d890*/  STL [R1+0x1cc0], R157 ;  /* 0x001cc09d01007387 */ /* 0x000fe80000100800 */
[----:B------:R-:W-:Y:S04]  /*3d8a0*/  STL.64 [R1+0x250], R88 ;  /* 0x0002505801007387 */ /* 0x000fe80000100a00 */
[----:B------:R0:W-:Y:S04]  /*3d8b0*/  STL.64 [R1+0x1cc8], R88 ;  /* 0x001cc85801007387 */ /* 0x0001e80000100a00 */
[----:B------:R-:W-:Y:S04]  /*3d8c0*/  STL.64 [R1+0x258], R92 ;  /* 0x0002585c01007387 */ /* 0x000fe80000100a00 */
[----:B------:R0:W-:Y:S01]  /*3d8d0*/  STL.64 [R1+0x1cd8], R92 ;  /* 0x001cd85c01007387 */ /* 0x0001e20000100a00 */
[----:B------:R-:W-:-:S05]  /*3d8e0*/  IMAD.MOV.U32 R120, RZ, RZ, R122 ;  /* 0x000000ffff787224 */ /* 0x000fca00078e007a */
[----:B------:R-:W-:Y:S04]  /*3d8f0*/  STL [R1+0x1cf0], R120 ;  /* 0x001cf07801007387 */ /* 0x000fe80000100800 */
[----:B------:R-:W-:Y:S04]  /*3d900*/  STL [R1+0x1ce0], R121 ;  /* 0x001ce07901007387 */ /* 0x000fe80000100800 */
[----:B------:R-:W3:Y:S04]  /*3d910*/  LDL.LU R44, [R1+0x280] ;  /* 0x00028000012c7983 */ /* 0x000ee80000300800 */
[----:B------:R-:W3:Y:S04]  /*3d920*/  LDL.LU R45, [R1+0x1334] ;  /* 0x00133400012d7983 */ /* 0x000ee80000300800 */
[----:B------:R-:W3:Y:S04]  /*3d930*/  LDL.LU R28, [R1+0x288] ;  /* 0x00028800011c7983 */ /* 0x000ee80000300800 */
[----:B------:R-:W3:Y:S04]  /*3d940*/  LDL.LU R29, [R1+0x1338] ;  /* 0x00133800011d7983 */ /* 0x000ee80000300800 */
[----:B------:R-:W3:Y:S04]  /*3d950*/  LDL.LU R46, [R1+0x290] ;  /* 0x00029000012e7983 */ /* 0x000ee80000300800 */
[----:B------:R-:W3:Y:S01]  /*3d960*/  LDL.LU R47, [R1+0x133c] ;  /* 0x00133c00012f7983 */ /* 0x000ee20000300800 */
[----:B------:R-:W-:-:S03]  /*3d970*/  IMAD.MOV.U32 R122, RZ, RZ, R129 ;  /* 0x000000ffff7a7224 */ /* 0x000fc600078e0081 */
[----:B------:R-:W3:Y:S04]  /*3d980*/  LDL.LU R58, [R1+0x298] ;  /* 0x00029800013a7983 */ /* 0x000ee80000300800 */
[----:B------:R-:W3:Y:S04]  /*3d990*/  LDL.LU R129, [R1+0x1340] ;  /* 0x0013400001817983 */ /* 0x000ee80000300800 */
[----:B------:R0:W-:Y:S01]  /*3d9a0*/  STL.64 [R1+0x1ce8], R122 ;  /* 0x001ce87a01007387 */ /* 0x0001e20000100a00 */
[----:B----4-:R-:W-:-:S04]  /*3d9b0*/  LOP3.LUT R125, R125, R124, RZ, 0x3c, !PT ;  /* 0x0000007c7d7d7212 */ /* 0x010fc800078e3cff */
[----:B------:R-:W-:Y:S02]  /*3d9c0*/  LOP3.LUT R124, R125, R124, RZ, 0x3c, !PT ;  /* 0x0000007c7d7c7212 */ /* 0x000fe400078e3cff */
[----:B--2---:R-:W-:Y:S02]  /*3d9d0*/  LOP3.LUT R127, R127, R126, RZ, 0x3c, !PT ;  /* 0x0000007e7f7f7212 */ /* 0x004fe400078e3cff */
[----:B------:R-:W-:Y:S02]  /*3d9e0*/  LOP3.LUT R125, R125, R124, RZ, 0x3c, !PT ;  /* 0x0000007c7d7d7212 */ /* 0x000fe400078e3cff */
[----:B------:R-:W-:-:S04]  /*3d9f0*/  LOP3.LUT R126, R127, R126, RZ, 0x3c, !PT ;  /* 0x0000007e7f7e7212 */ /* 0x000fc800078e3cff */
[----:B------:R-:W-:Y:S01]  /*3da00*/  LOP3.LUT R127, R127, R126, RZ, 0x3c, !PT ;  /* 0x0000007e7f7f7212 */ /* 0x000fe200078e3cff */
[----:B------:R2:W-:Y:S04]  /*3da10*/  STL.64 [R1+0x1cf8], R124 ;  /* 0x001cf87c01007387 */ /* 0x0005e80000100a00 */
[----:B------:R-:W-:Y:S01]  /*3da20*/  STL [R1+0x1d10], R126 ;  /* 0x001d107e01007387 */ /* 0x000fe20000100800 */
[----:B---3--:R-:W-:-:S03]  /*3da30*/  IMAD.MOV.U32 R40, RZ, RZ, R59 ;  /* 0x000000ffff287224 */ /* 0x008fc600078e003b */
[----:B------:R-:W-:Y:S04]  /*3da40*/  STL [R1+0x1d00], R127 ;  /* 0x001d007f01007387 */ /* 0x000fe80000100800 */
[----:B------:R-:W3:Y:S01]  /*3da50*/  LDL.LU R59, [R1+0x2a0] ;  /* 0x0002a000013b7983 */ /* 0x000ee20000300800 */
[----:B------:R-:W-:-:S03]  /*3da60*/  IMAD.MOV.U32 R90, RZ, RZ, R165 ;  /* 0x000000ffff5a7224 */ /* 0x000fc600078e00a5 */
[----:B------:R-:W4:Y:S01]  /*3da70*/  LDL.LU R165, [R1+0x1344] ;  /* 0x0013440001a57983 */ /* 0x000f220000300800 */
[----:B------:R-:W-:-:S03]  /*3da80*/  IMAD.MOV.U32 R91, RZ, RZ, R42 ;  /* 0x000000ffff5b7224 */ /* 0x000fc600078e002a */
[----:B------:R-:W2:Y:S01]  /*3da90*/  LDL.LU R62, [R1+0x2a8] ;  /* 0x0002a800013e7983 */ /* 0x000ea20000300800 */
[----:B------:R-:W-:-:S03]  /*3daa0*/  IMAD.MOV.U32 R131, RZ, RZ, R43 ;  /* 0x000000ffff837224 */ /* 0x000fc600078e002b */
[----:B------:R-:W2:Y:S01]  /*3dab0*/  LDL.LU R68, [R1+0x1348] ;  /* 0x0013480001447983 */ /* 0x000ea20000300800 */
[----:B------:R-:W-:-:S03]  /*3dac0*/  IMAD.MOV.U32 R130, RZ, RZ, R128 ;  /* 0x000000ffff827224 */ /* 0x000fc600078e0080 */
[----:B------:R-:W2:Y:S04]  /*3dad0*/  LDL.LU R69, [R1+0x2b0] ;  /* 0x0002b00001457983 */ /* 0x000ea80000300800 */
[----:B------:R-:W2:Y:S04]  /*3dae0*/  LDL.LU R42, [R1+0x134c] ;  /* 0x00134c00012a7983 */ /* 0x000ea80000300800 */
[----:B------:R-:W2:Y:S04]  /*3daf0*/  LDL.LU R43, [R1+0x2b8] ;  /* 0x0002b800012b7983 */ /* 0x000ea80000300800 */
[----:B------:R-:W2:Y:S01]  /*3db00*/  LDL.LU R128, [R1+0x1350] ;  /* 0x0013500001807983 */ /* 0x000ea20000300800 */
[----:B------:R-:W-:-:S02]  /*3db10*/  IMAD.MOV.U32 R20, RZ, RZ, R6 ;  /* 0x000000ffff147224 */ /* 0x000fc400078e0006 */
[----:B------:R-:W-:Y:S02]  /*3db20*/  IMAD.MOV.U32 R21, RZ, RZ, R9 ;  /* 0x000000ffff157224 */ /* 0x000fe400078e0009 */
[----:B------:R-:W-:-:S03]  /*3db30*/  IMAD.MOV.U32 R41, RZ, RZ, R7 ;  /* 0x000000ffff297224 */ /* 0x000fc600078e0007 */
[----:B------:R-:W-:Y:S04]  /*3db40*/  STL.64 [R1+0x260], R20 ;  /* 0x0002601401007387 */ /* 0x000fe80000100a00 */
[----:B------:R0:W-:Y:S04]  /*3db50*/  STL.64 [R1+0x1d08], R20 ;  /* 0x001d081401007387 */ /* 0x0001e80000100a00 */
[----:B------:R-:W-:Y:S04]  /*3db60*/  STL.64 [R1+0x268], R40 ;  /* 0x0002682801007387 */ /* 0x000fe80000100a00 */
[----:B------:R-:W-:Y:S04]  /*3db70*/  STL.64 [R1+0x1d18], R40 ;  /* 0x001d182801007387 */ /* 0x000fe80000100a00 */
[----:B------:R-:W-:Y:S04]  /*3db80*/  STL.64 [R1+0x270], R90 ;  /* 0x0002705a01007387 */ /* 0x000fe80000100a00 */
[----:B------:R-:W-:Y:S04]  /*3db90*/  STL [R1+0x1d30], R90 ;  /* 0x001d305a01007387 */ /* 0x000fe80000100800 */
[----:B------:R-:W-:Y:S04]  /*3dba0*/  STL [R1+0x1d20], R91 ;  /* 0x001d205b01007387 */ /* 0x000fe80000100800 */
[----:B------:R-:W-:Y:S04]  /*3dbb0*/  STL.64 [R1+0x278], R130 ;  /* 0x0002788201007387 */ /* 0x000fe80000100a00 */
[----:B------:R0:W-:Y:S01]  /*3dbc0*/  STL.64 [R1+0x1d28], R130 ;  /* 0x001d288201007387 */ /* 0x0001e20000100a00 */
[----:B------:R-:W-:-:S04]  /*3dbd0*/  LOP3.LUT R45, R45, R44, RZ, 0x3c, !PT ;  /* 0x0000002c2d2d7212 */ /* 0x000fc800078e3cff */
[----:B------:R-:W-:Y:S02]  /*3dbe0*/  LOP3.LUT R44, R45, R44, RZ, 0x3c, !PT ;  /* 0x0000002c2d2c7212 */ /* 0x000fe400078e3cff */
[----:B------:R-:W-:Y:S02]  /*3dbf0*/  LOP3.LUT R29, R29, R28, RZ, 0x3c, !PT ;  /* 0x0000001c1d1d7212 */ /* 0x000fe400078e3cff */
[----:B------:R-:W-:Y:S02]  /*3dc00*/  LOP3.LUT R45, R45, R44, RZ, 0x3c, !PT ;  /* 0x0000002c2d2d7212 */ /* 0x000fe400078e3cff */
[----:B------:R-:W-:Y:S02]  /*3dc10*/  LOP3.LUT R28, R29, R28, RZ, 0x3c, !PT ;  /* 0x0000001c1d1c7212 */ /* 0x000fe400078e3cff */
[----:B------:R-:W-:Y:S02]  /*3dc20*/  LOP3.LUT R47, R47, R46, RZ, 0x3c, !PT ;  /* 0x0000002e2f2f7212 */ /* 0x000fe400078e3cff */
[----:B------:R-:W-:-:S02]  /*3dc30*/  LOP3.LUT R29, R29, R28, RZ, 0x3c, !PT ;  /* 0x0000001c1d1d7212 */ /* 0x000fc400078e3cff */
[----:B------:R-:W-:Y:S01]  /*3dc40*/  LOP3.LUT R46, R47, R46, RZ, 0x3c, !PT ;  /* 0x0000002e2f2e7212 */ /* 0x000fe200078e3cff */
[----:B------:R-:W-:-:S03]  /*3dc50*/  IMAD.MOV.U32 R138, RZ, RZ, R129 ;  /* 0x000000ffff8a7224 */ /* 0x000fc600078e0081 */
[----:B------:R-:W-:Y:S01]  /*3dc60*/  LOP3.LUT R47, R47, R46, RZ, 0x3c, !PT ;  /* 0x0000002e2f2f7212 */ /* 0x000fe200078e3cff */
[----:B------:R-:W2:Y:S01]  /*3dc70*/  LDL.LU R129, [R1+0x1354] ;  /* 0x0013540001817983 */ /* 0x000ea20000300800 */
[----:B------:R-:W-:-:S03]  /*3dc80*/  IMAD.MOV.U32 R139, RZ, RZ, R58 ;  /* 0x000000ffff8b7224 */ /* 0x000fc600078e003a */
[----:B------:R-:W-:Y:S04]  /*3dc90*/  STL.64 [R1+0x280], R44 ;  /* 0x0002802c01007387 */ /* 0x000fe80000100a00 */
[----:B------:R0:W-:Y:S04]  /*3dca0*/  STL.64 [R1+0x1d38], R44 ;  /* 0x001d382c01007387 */ /* 0x0001e80000100a00 */
[----:B------:R-:W-:Y:S04]  /*3dcb0*/  STL.64 [R1+0x288], R28 ;  /* 0x0002881c01007387 */ /* 0x000fe80000100a00 */
[----:B------:R-:W-:Y:S04]  /*3dcc0*/  STL [R1+0x1d50], R28 ;  /* 0x001d501c01007387 */ /* 0x000fe80000100800 */
[----:B------:R-:W-:Y:S04]  /*3dcd0*/  STL [R1+0x1d40], R29 ;  /* 0x001d401d01007387 */ /* 0x000fe80000100800 */
[----:B------:R-:W-:Y:S04]  /*3dce0*/  STL.64 [R1+0x290], R46 ;  /* 0x0002902e01007387 */ /* 0x000fe80000100a00 */
[----:B------:R0:W-:Y:S04]  /*3dcf0*/  STL.64 [R1+0x1d48], R46 ;  /* 0x001d482e01007387 */ /* 0x0001e80000100a00 */
[----:B------:R-:W-:Y:S04]  /*3dd00*/  STL.64 [R1+0x298], R138 ;  /* 0x0002988a01007387 */ /* 0x000fe80000100a00 */
[----:B------:R0:W-:Y:S04]  /*3dd10*/  STL.64 [R1+0x1d58], R138 ;  /* 0x001d588a01007387 */ /* 0x0001e80000100a00 */
[----:B------:R-:W2:Y:S01]  /*3dd20*/  LDL.LU R63, [R1+0x1358] ;  /* 0x00135800013f7983 */ /* 0x000ea20000300800 */
[----:B----4-:R-:W-:-:S03]  /*3dd30*/  IMAD.MOV.U32 R80, RZ, RZ, R165 ;  /* 0x000000ffff507224 */ /* 0x010fc600078e00a5 */
[----:B------:R-:W4:Y:S04]  /*3dd40*/  LDL.LU R165, [R1+0x135c] ;  /* 0x00135c0001a57983 */ /* 0x000f280000300800 */
[----:B------:R-:W4:Y:S04]  /*3dd50*/  LDL.LU R24, [R1] ;  /* 0x0000000001187983 */ /* 0x000f280000300800 */
[----:B------:R-:W4:Y:S01]  /*3dd60*/  LDL.LU R25, [R1+0x1360] ;  /* 0x0013600001197983 */ /* 0x000f220000300800 */
[----:B---3--:R-:W-:-:S03]  /*3dd70*/  IMAD.MOV.U32 R81, RZ, RZ, R59 ;  /* 0x000000ffff517224 */ /* 0x008fc600078e003b */
[----:B------:R-:W3:Y:S04]  /*3dd80*/  LDL.LU R8, [R1+0x2c0] ;  /* 0x0002c00001087983 */ /* 0x000ee80000300800 */
[----:B------:R-:W3:Y:S04]  /*3dd90*/  LDL.LU R9, [R1+0x1364] ;  /* 0x0013640001097983 */ /* 0x000ee80000300800 */
[----:B------:R-:W3:Y:S01]  /*3dda0*/  LDL.LU R6, [R1+0x2c8] ;  /* 0x0002c80001067983 */ /* 0x000ee20000300800 */
[----:B--2---:R-:W-:-:S03]  /*3ddb0*/  IMAD.MOV.U32 R96, RZ, RZ, R68 ;  /* 0x000000ffff607224 */ /* 0x004fc600078e0044 */
[----:B------:R-:W2:Y:S01]  /*3ddc0*/  LDL.LU R7, [R1+0x1368] ;  /* 0x0013680001077983 */ /* 0x000ea20000300800 */
[----:B------:R-:W-:-:S03]  /*3ddd0*/  IMAD.MOV.U32 R97, RZ, RZ, R62 ;  /* 0x000000ffff617224 */ /* 0x000fc600078e003e */
[----:B------:R-:W2:Y:S01]  /*3dde0*/  LDL.LU R58, [R1+0x2d0] ;  /* 0x0002d000013a7983 */ /* 0x000ea20000300800 */
[----:B------:R-:W-:-:S03]  /*3ddf0*/  IMAD.MOV.U32 R106, RZ, RZ, R42 ;  /* 0x000000ffff6a7224 */ /* 0x000fc600078e002a */
[----:B------:R-:W2:Y:S01]  /*3de00*/  LDL.LU R59, [R1+0x136c] ;  /* 0x00136c00013b7983 */ /* 0x000ea20000300800 */
[----:B------:R-:W-:-:S03]  /*3de10*/  IMAD.MOV.U32 R107, RZ, RZ, R69 ;  /* 0x000000ffff6b7224 */ /* 0x000fc600078e0045 */
[----:B------:R-:W-:Y:S01]  /*3de20*/  STL.64 [R1+0x2a0], R80 ;  /* 0x0002a05001007387 */ /* 0x000fe20000100a00 */
[----:B------:R-:W-:Y:S02]  /*3de30*/  IMAD.MOV.U32 R82, RZ, RZ, R128 ;  /* 0x000000ffff527224 */ /* 0x000fe400078e0080 */
[----:B------:R-:W-:Y:S01]  /*3de40*/  IMAD.MOV.U32 R83, RZ, RZ, R43 ;  /* 0x000000ffff537224 */ /* 0x000fe200078e002b */
[----:B------:R-:W-:Y:S04]  /*3de50*/  STL [R1+0x1d70], R80 ;  /* 0x001d705001007387 */ /* 0x000fe80000100800 */
[----:B------:R-:W-:Y:S04]  /*3de60*/  STL [R1+0x1d60], R81 ;  /* 0x001d605101007387 */ /* 0x000fe80000100800 */
[----:B------:R-:W-:Y:S04]  /*3de70*/  STL.64 [R1+0x2a8], R96 ;  /* 0x0002a86001007387 */ /* 0x000fe80000100a00 */
[----:B------:R0:W-:Y:S04]  /*3de80*/  STL.64 [R1+0x1d68], R96 ;  /* 0x001d686001007387 */ /* 0x0001e80000100a00 */
[----:B------:R-:W-:Y:S04]  /*3de90*/  STL.64 [R1+0x2b0], R106 ;  /* 0x0002b06a01007387 */ /* 0x000fe80000100a00 */
[----:B------:R0:W-:Y:S04]  /*3dea0*/  STL.64 [R1+0x1d78], R106 ;  /* 0x001d786a01007387 */ /* 0x0001e80000100a00 */
[----:B------:R-:W-:Y:S04]  /*3deb0*/  STL.64 [R1+0x2b8], R82 ;  /* 0x0002b85201007387 */ /* 0x000fe80000100a00 */
[----:B------:R-:W-:Y:S04]  /*3dec0*/  STL [R1+0x1d90], R82 ;  /* 0x001d905201007387 */ /* 0x000fe80000100800 */
[----:B------:R-:W-:Y:S04]  /*3ded0*/  STL [R1+0x1d80], R83 ;  /* 0x001d805301007387 */ /* 0x000fe80000100800 */
[----:B------:R-:W2:Y:S04]  /*3dee0*/  LDL.LU R42, [R1+0x2d8] ;  /* 0x0002d800012a7983 */ /* 0x000ea80000300800 */
[----:B------:R-:W2:Y:S04]  /*3def0*/  LDL.LU R43, [R1+0x1370] ;  /* 0x00137000012b7983 */ /* 0x000ea80000300800 */
[----:B------:R-:W2:Y:S04]  /*3df00*/  LDL.LU R34, [R1+0x2e0] ;  /* 0x0002e00001227983 */ /* 0x000ea80000300800 */
[----:B------:R-:W2:Y:S04]  /*3df10*/  LDL.LU R35, [R1+0x1374] ;  /* 0x0013740001237983 */ /* 0x000ea80000300800 */
[----:B------:R-:W2:Y:S04]  /*3df20*/  LDL.LU R78, [R1+0x2e8] ;  /* 0x0002e800014e7983 */ /* 0x000ea80000300800 */
[----:B------:R-:W2:Y:S04]  /*3df30*/  LDL.LU R79, [R1+0x1378] ;  /* 0x00137800014f7983 */ /* 0x000ea80000300800 */
[----:B------:R-:W2:Y:S04]  /*3df40*/  LDL.LU R68, [R1+0x2f0] ;  /* 0x0002f00001447983 */ /* 0x000ea80000300800 */
[----:B------:R-:W2:Y:S01]  /*3df50*/  LDL.LU R69, [R1+0x137c] ;  /* 0x00137c0001457983 */ /* 0x000ea20000300800 */
[----:B------:R-:W-:-:S02]  /*3df60*/  IMAD.MOV.U32 R128, RZ, RZ, R129 ;  /* 0x000000ffff807224 */ /* 0x000fc400078e0081 */
[----:B------:R-:W-:-:S05]  /*3df70*/  IMAD.MOV.U32 R129, RZ, RZ, R162 ;  /* 0x000000ffff817224 */ /* 0x000fca00078e00a2 */
[----:B------:R0:W-:Y:S01]  /*3df80*/  STL.64 [R1+0x1d88], R128 ;  /* 0x001d888001007387 */ /* 0x0001e20000100a00 */
[----:B------:R-:W-:-:S05]  /*3df90*/  IMAD.MOV.U32 R162, RZ, RZ, R63 ;  /* 0x000000ffffa27224 */ /* 0x000fca00078e003f */
[----:B------:R0:W-:Y:S01]  /*3dfa0*/  STL.64 [R1+0x1d98], R162 ;  /* 0x001d98a201007387 */ /* 0x0001e20000100a00 */
[----:B----4-:R-:W-:-:S04]  /*3dfb0*/  LOP3.LUT R165, R165, R164, RZ, 0x3c, !PT ;  /* 0x000000a4a5a57212 */ /* 0x010fc800078e3cff */
[----:B------:R-:W-:-:S04]  /*3dfc0*/  LOP3.LUT R164, R165, R164, RZ, 0x3c, !PT ;  /* 0x000000a4a5a47212 */ /* 0x000fc800078e3cff */
[----:B------:R-:W-:-:S05]  /*3dfd0*/  LOP3.LUT R165, R165, R164, RZ, 0x3c, !PT ;  /* 0x000000a4a5a57212 */ /* 0x000fca00078e3cff */
[----:B------:R4:W-:Y:S04]  /*3dfe0*/  STL.64 [R1+0x1da0], R164 ;  /* 0x001da0a401007387 */ /* 0x0009e80000100a00 */
        /* <DEDUP_REMOVED lines=8> */
[----:B------:R-:W-:-:S02]  /*3e070*/  LOP3.LUT R25, R25, R24, RZ, 0x3c, !PT ;  /* 0x0000001819197212 */ /* 0x000fc400078e3cff */
[----:B---3--:R-:W-:Y:S02]  /*3e080*/  LOP3.LUT R9, R9, R8, RZ, 0x3c, !PT ;  /* 0x0000000809097212 */ /* 0x008fe400078e3cff */
[----:B------:R-:W-:Y:S02]  /*3e090*/  LOP3.LUT R24, R25, R24, RZ, 0x3c, !PT ;  /* 0x0000001819187212 */ /* 0x000fe400078e3cff */
[----:B--2---:R-:W-:Y:S02]  /*3e0a0*/  LOP3.LUT R7, R7, R6, RZ, 0x3c, !PT ;  /* 0x0000000607077212 */ /* 0x004fe400078e3cff */
[----:B------:R-:W-:Y:S02]  /*3e0b0*/  LOP3.LUT R8, R9, R8, RZ, 0x3c, !PT ;  /* 0x0000000809087212 */ /* 0x000fe400078e3cff */
[----:B------:R-:W-:Y:S02]  /*3e0c0*/  LOP3.LUT R59, R59, R58, RZ, 0x3c, !PT ;  /* 0x0000003a3b3b7212 */ /* 0x000fe400078e3cff */
[----:B------:R-:W-:-:S02]  /*3e0d0*/  LOP3.LUT R25, R25, R24, RZ, 0x3c, !PT ;  /* 0x0000001819197212 */ /* 0x000fc400078e3cff */
[----:B------:R-:W-:Y:S02]  /*3e0e0*/  LOP3.LUT R6, R7, R6, RZ, 0x3c, !PT ;  /* 0x0000000607067212 */ /* 0x000fe400078e3cff */
[----:B------:R-:W-:Y:S02]  /*3e0f0*/  LOP3.LUT R9, R9, R8, RZ, 0x3c, !PT ;  /* 0x0000000809097212 */ /* 0x000fe400078e3cff */
[----:B------:R-:W-:Y:S01]  /*3e100*/  LOP3.LUT R58, R59, R58, RZ, 0x3c, !PT ;  /* 0x0000003a3b3a7212 */ /* 0x000fe200078e3cff */
[----:B------:R-:W-:Y:S01]  /*3e110*/  STL.64 [R1], R24 ;  /* 0x0000001801007387 */ /* 0x000fe20000100a00 */
[----:B------:R-:W-:Y:S02]  /*3e120*/  LOP3.LUT R7, R7, R6, RZ, 0x3c, !PT ;  /* 0x0000000607077212 */ /* 0x000fe400078e3cff */
[----:B------:R-:W-:Y:S01]  /*3e130*/  LOP3.LUT R59, R59, R58, RZ, 0x3c, !PT ;  /* 0x0000003a3b3b7212 */ /* 0x000fe200078e3cff */
[----:B------:R-:W-:Y:S04]  /*3e140*/  STL [R1+0x1db8], R24 ;  /* 0x001db81801007387 */ /* 0x000fe80000100800 */
[----:B------:R-:W-:Y:S04]  /*3e150*/  STL [R1+0x1da8], R25 ;  /* 0x001da81901007387 */ /* 0x000fe80000100800 */
[----:B------:R-:W-:Y:S04]  /*3e160*/  STL.64 [R1+0x2c0], R8 ;  /* 0x0002c00801007387 */ /* 0x000fe80000100a00 */
[----:B------:R-:W-:Y:S04]  /*3e170*/  STL.64 [R1+0x1db0], R8 ;  /* 0x001db00801007387 */ /* 0x000fe80000100a00 */
[----:B------:R-:W-:Y:S01]  /*3e180*/  STL.64 [R1+0x2c8], R6 ;  /* 0x0002c80601007387 */ /* 0x000fe20000100a00 */
[----:B------:R-:W-:-:S03]  /*3e190*/  IMAD.MOV.U32 R85, RZ, RZ, R34 ;  /* 0x000000ffff557224 */ /* 0x000fc600078e0022 */
[----:B------:R-:W-:Y:S01]  /*3e1a0*/  STL.64 [R1+0x1dc0], R6 ;  /* 0x001dc00601007387 */ /* 0x000fe20000100a00 */
[----:B------:R-:W-:-:S03]  /*3e1b0*/  IMAD.MOV.U32 R84, RZ, RZ, R35 ;  /* 0x000000ffff547224 */ /* 0x000fc600078e0023 */
[----:B------:R-:W-:Y:S04]  /*3e1c0*/  STL.64 [R1+0x2d0], R58 ;  /* 0x0002d03a01007387 */ /* 0x000fe80000100a00 */
[----:B------:R-:W-:Y:S04]  /*3e1d0*/  STL [R1+0x1dd8], R58 ;  /* 0x001dd83a01007387 */ /* 0x000fe80000100800 */
[----:B------:R-:W-:Y:S04]  /*3e1e0*/  STL [R1+0x1dc8], R59 ;  /* 0x001dc83b01007387 */ /* 0x000fe80000100800 */
[----:B------:R-:W2:Y:S04]  /*3e1f0*/  LDL.LU R34, [R1+0x318] ;  /* 0x0003180001227983 */ /* 0x000ea80000300800 */
[----:B------:R-:W2:Y:S01]  /*3e200*/  LDL.LU R35, [R1+0x1390] ;  /* 0x0013900001237983 */ /* 0x000ea20000300800 */
[----:B------:R-:W-:Y:S01]  /*3e210*/  LOP3.LUT R43, R43, R42, RZ, 0x3c, !PT ;  /* 0x0000002a2b2b7212 */ /* 0x000fe200078e3cff */
[----:B------:R-:W-:-:S02]  /*3e220*/  IMAD.MOV.U32 R86, RZ, RZ, R79 ;  /* 0x000000ffff567224 */ /* 0x000fc400078e004f */
[----:B------:R-:W-:Y:S02]  /*3e230*/  IMAD.MOV.U32 R87, RZ, RZ, R78 ;  /* 0x000000ffff577224 */ /* 0x000fe400078e004e */
[----:B------:R-:W-:Y:S02]  /*3e240*/  IMAD.MOV.U32 R79, RZ, RZ, R68 ;  /* 0x000000ffff4f7224 */ /* 0x000fe400078e0044 */
[----:B------:R-:W-:Y:S01]  /*3e250*/  IMAD.MOV.U32 R78, RZ, RZ, R69 ;  /* 0x000000ffff4e7224 */ /* 0x000fe200078e0045 */
[----:B------:R-:W3:Y:S01]  /*3e260*/  LDL.LU R68, [R1+0x10] ;  /* 0x0000100001447983 */ /* 0x000ee20000300800 */
[----:B------:R-:W-:-:S03]  /*3e270*/  LOP3.LUT R42, R43, R42, RZ, 0x3c, !PT ;  /* 0x0000002a2b2a7212 */ /* 0x000fc600078e3cff */
[----:B------:R-:W3:Y:S04]  /*3e280*/  LDL.LU R69, [R1+0x1398] ;  /* 0x0013980001457983 */ /* 0x000ee80000300800 */
[----:B------:R-:W3:Y:S01]  /*3e290*/  LDL.LU R72, [R1+0x18] ;  /* 0x0000180001487983 */ /* 0x000ee20000300800 */
[----:B------:R-:W-:-:S03]  /*3e2a0*/  LOP3.LUT R43, R43, R42, RZ, 0x3c, !PT ;  /* 0x0000002a2b2b7212 */ /* 0x000fc600078e3cff */
[----:B------:R-:W3:Y:S04]  /*3e2b0*/  LDL.LU R73, [R1+0x139c] ;  /* 0x00139c0001497983 */ /* 0x000ee80000300800 */
[----:B------:R-:W3:Y:S04]  /*3e2c0*/  LDL.LU R56, [R1+0x20] ;  /* 0x0000200001387983 */ /* 0x000ee80000300800 */
[----:B------:R-:W3:Y:S04]  /*3e2d0*/  LDL.LU R57, [R1+0x13a0] ;  /* 0x0013a00001397983 */ /* 0x000ee80000300800 */
[----:B------:R-:W-:Y:S04]  /*3e2e0*/  STL.64 [R1+0x2d8], R42 ;  /* 0x0002d82a01007387 */ /* 0x000fe80000100a00 */
[----:B------:R-:W-:Y:S04]  /*3e2f0*/  STL.64 [R1+0x1dd0], R42 ;  /* 0x001dd02a01007387 */ /* 0x000fe80000100a00 */
[----:B------:R-:W-:Y:S04]  /*3e300*/  STL.64 [R1+0x2e0], R84 ;  /* 0x0002e05401007387 */ /* 0x000fe80000100a00 */
[----:B------:R-:W-:Y:S04]  /*3e310*/  STL.64 [R1+0x1de0], R84 ;  /* 0x001de05401007387 */ /* 0x000fe80000100a00 */
[----:B------:R-:W-:Y:S04]  /*3e320*/  STL.64 [R1+0x2e8], R86 ;  /* 0x0002e85601007387 */ /* 0x000fe80000100a00 */
[----:B------:R-:W-:Y:S04]  /*3e330*/  STL [R1+0x1df8], R86 ;  /* 0x001df85601007387 */ /* 0x000fe80000100800 */
[----:B------:R-:W-:Y:S04]  /*3e340*/  STL [R1+0x1de8], R87 ;  /* 0x001de85701007387 */ /* 0x000fe80000100800 */
[----:B------:R-:W-:Y:S04]  /*3e350*/  STL.64 [R1+0x2f0], R78 ;  /* 0x0002f04e01007387 */ /* 0x000fe80000100a00 */
[----:B------:R0:W-:Y:S04]  /*3e360*/  STL.64 [R1+0x1df0], R78 ;  /* 0x001df04e01007387 */ /* 0x0001e80000100a00 */
[----:B------:R-:W3:Y:S04]  /*3e370*/  LDL.LU R75, [R1+0x320] ;  /* 0x00032000014b7983 */ /* 0x000ee80000300800 */
[----:B------:R-:W3:Y:S01]  /*3e380*/  LDL.LU R161, [R1+0x13a4] ;  /* 0x0013a40001a17983 */ /* 0x000ee20000300800 */
[----:B----4-:R-:W-:-:S03]  /*3e390*/  IMAD.MOV.U32 R141, RZ, RZ, R160 ;  /* 0x000000ffff8d7224 */ /* 0x010fc600078e00a0 */
[----:B------:R-:W4:Y:S01]  /*3e3a0*/  LDL.LU R160, [R1+0x328] ;  /* 0x0003280001a07983 */ /* 0x000f220000300800 */
[----:B------:R-:W-:Y:S02]  /*3e3b0*/  IMAD.MOV.U32 R140, RZ, RZ, R50 ;  /* 0x000000ffff8c7224 */ /* 0x000fe400078e0032 */
[----:B------:R-:W-:Y:S02]  /*3e3c0*/  IMAD.MOV.U32 R99, RZ, RZ, R51 ;  /* 0x000000ffff637224 */ /* 0x000fe400078e0033 */
[----:B------:R-:W-:Y:S02]  /*3e3d0*/  IMAD.MOV.U32 R98, RZ, RZ, R66 ;  /* 0x000000ffff627224 */ /* 0x000fe400078e0042 */
[----:B------:R-:W4:Y:S01]  /*3e3e0*/  LDL.LU R66, [R1+0x13a8] ;  /* 0x0013a80001427983 */ /* 0x000f220000300800 */
[----:B------:R-:W-:Y:S02]  /*3e3f0*/  IMAD.MOV.U32 R101, RZ, RZ, R67 ;  /* 0x000000ffff657224 */ /* 0x000fe400078e0043 */
[----:B------:R-:W-:-:S02]  /*3e400*/  IMAD.MOV.U32 R100, RZ, RZ, R0 ;  /* 0x000000ffff647224 */ /* 0x000fc400078e0000 */
[----:B------:R-:W-:Y:S02]  /*3e410*/  IMAD.MOV.U32 R51, RZ, RZ, R62 ;  /* 0x000000ffff337224 */ /* 0x000fe400078e003e */
[----:B------:R-:W4:Y:S01]  /*3e420*/  LDL.LU R62, [R1+0x330] ;  /* 0x00033000013e7983 */ /* 0x000f220000300800 */
[----:B------:R-:W-:-:S03]  /*3e430*/  IMAD.MOV.U32 R50, RZ, RZ, R63 ;  /* 0x000000ffff327224 */ /* 0x000fc600078e003f */
[----:B------:R-:W4:Y:S04]  /*3e440*/  LDL.LU R63, [R1+0x13ac] ;  /* 0x0013ac00013f7983 */ /* 0x000f280000300800 */
[----:B------:R-:W4:Y:S04]  /*3e450*/  LDL.LU R67, [R1+0x338] ;  /* 0x0003380001437983 */ /* 0x000f280000300800 */
[----:B------:R-:W4:Y:S04]  /*3e460*/  LDL.LU R0, [R1+0x13b0] ;  /* 0x0013b00001007983 */ /* 0x000f280000300800 */
        /* <DEDUP_REMOVED lines=8> */
[----:B------:R0:W-:Y:S01]  /*3e4f0*/  STL.64 [R1+0x1e20], R50 ;  /* 0x001e203201007387 */ /* 0x0001e20000100a00 */
[----:B--2---:R-:W-:-:S04]  /*3e500*/  LOP3.LUT R35, R35, R34, RZ, 0x3c, !PT ;  /* 0x0000002223237212 */ /* 0x004fc800078e3cff */
[----:B------:R-:W-:-:S04]  /*3e510*/  LOP3.LUT R34, R35, R34, RZ, 0x3c, !PT ;  /* 0x0000002223227212 */ /* 0x000fc800078e3cff */
[----:B------:R-:W-:-:S05]  /*3e520*/  LOP3.LUT R35, R35, R34, RZ, 0x3c, !PT ;  /* 0x0000002223237212 */ /* 0x000fca00078e3cff */
[----:B------:R-:W-:Y:S04]  /*3e530*/  STL.64 [R1+0x318], R34 ;  /* 0x0003182201007387 */ /* 0x000fe80000100a00 */
[----:B------:R-:W-:Y:S04]  /*3e540*/  STL [R1+0x1e38], R34 ;  /* 0x001e382201007387 */ /* 0x000fe80000100800 */
[----:B------:R-:W-:Y:S01]  /*3e550*/  STL [R1+0x1e28], R35 ;  /* 0x001e282301007387 */ /* 0x000fe20000100800 */
[----:B---3--:R-:W-:-:S03]  /*3e560*/  LOP3.LUT R69, R69, R68, RZ, 0x3c, !PT ;  /* 0x0000004445457212 */ /* 0x008fc600078e3cff */
[----:B------:R-:W2:Y:S04]  /*3e570*/  LDL.LU R102, [R1+0x340] ;  /* 0x0003400001667983 */ /* 0x000ea80000300800 */
[----:B------:R-:W2:Y:S01]  /*3e580*/  LDL.LU R103, [R1+0x13b4] ;  /* 0x0013b40001677983 */ /* 0x000ea20000300800 */
[----:B------:R-:W-:-:S03]  /*3e590*/  LOP3.LUT R73, R73, R72, RZ, 0x3c, !PT ;  /* 0x0000004849497212 */ /* 0x000fc600078e3cff */
[----:B------:R-:W3:Y:S01]  /*3e5a0*/  LDL.LU R70, [R1+0x348] ;  /* 0x0003480001467983 */ /* 0x000ee20000300800 */
[----:B------:R-:W-:-:S03]  /*3e5b0*/  LOP3.LUT R68, R69, R68, RZ, 0x3c, !PT ;  /* 0x0000004445447212 */ /* 0x000fc600078e3cff */
[----:B------:R-:W3:Y:S01]  /*3e5c0*/  LDL.LU R71, [R1+0x13b8] ;  /* 0x0013b80001477983 */ /* 0x000ee20000300800 */
[----:B------:R-:W-:-:S03]  /*3e5d0*/  LOP3.LUT R57, R57, R56, RZ, 0x3c, !PT ;  /* 0x0000003839397212 */ /* 0x000fc600078e3cff */
[----:B------:R-:W3:Y:S01]  /*3e5e0*/  LDL.LU R54, [R1+0x350] ;  /* 0x0003500001367983 */ /* 0x000ee20000300800 */
[----:B------:R-:W-:-:S03]  /*3e5f0*/  LOP3.LUT R72, R73, R72, RZ, 0x3c, !PT ;  /* 0x0000004849487212 */ /* 0x000fc600078e3cff */
[----:B------:R-:W3:Y:S01]  /*3e600*/  LDL.LU R55, [R1+0x13bc] ;  /* 0x0013bc0001377983 */ /* 0x000ee20000300800 */
[----:B------:R-:W-:Y:S02]  /*3e610*/  LOP3.LUT R69, R69, R68, RZ, 0x3c, !PT ;  /* 0x0000004445457212 */ /* 0x000fe400078e3cff */
[----:B------:R-:W-:Y:S01]  /*3e620*/  LOP3.LUT R56, R57, R56, RZ, 0x3c, !PT ;  /* 0x0000003839387212 */ /* 0x000fe200078e3cff */
[----:B------:R-:W3:Y:S01]  /*3e630*/  LDL.LU R133, [R1+0x358] ;  /* 0x0003580001857983 */ /* 0x000ee20000300800 */
[----:B------:R-:W-:-:S03]  /*3e640*/  LOP3.LUT R73, R73, R72, RZ, 0x3c, !PT ;  /* 0x0000004849497212 */ /* 0x000fc600078e3cff */
[----:B------:R-:W3:Y:S01]  /*3e650*/  LDL.LU R158, [R1+0x13c0] ;  /* 0x0013c000019e7983 */ /* 0x000ee20000300800 */
[----:B------:R-:W-:-:S03]  /*3e660*/  LOP3.LUT R57, R57, R56, RZ, 0x3c, !PT ;  /* 0x0000003839397212 */ /* 0x000fc600078e3cff */
[----:B------:R-:W-:Y:S04]  /*3e670*/  STL.64 [R1+0x8], R2 ;  /* 0x0000080201007387 */ /* 0x000fe80000100a00 */
[----:B------:R0:W-:Y:S04]  /*3e680*/  STL.64 [R1+0x1e30], R2 ;  /* 0x001e300201007387 */ /* 0x0001e80000100a00 */
[----:B------:R-:W-:Y:S04]  /*3e690*/  STL.64 [R1+0x10], R68 ;  /* 0x0000104401007387 */ /* 0x000fe80000100a00 */
[----:B------:R0:W-:Y:S04]  /*3e6a0*/  STL.64 [R1+0x1e40], R68 ;  /* 0x001e404401007387 */ /* 0x0001e80000100a00 */
[----:B------:R-:W-:Y:S04]  /*3e6b0*/  STL.64 [R1+0x18], R72 ;  /* 0x0000184801007387 */ /* 0x000fe80000100a00 */
[----:B------:R-:W-:Y:S04]  /*3e6c0*/  STL [R1+0x1e58], R72 ;  /* 0x001e584801007387 */ /* 0x000fe80000100800 */
[----:B------:R-:W-:Y:S04]  /*3e6d0*/  STL [R1+0x1e48], R73 ;  /* 0x001e484901007387 */ /* 0x000fe80000100800 */
[----:B------:R-:W-:Y:S01]  /*3e6e0*/  STL.64 [R1+0x20], R56 ;  /* 0x0000203801007387 */ /* 0x000fe20000100a00 */
[----:B------:R-:W-:-:S03]  /*3e6f0*/  IMAD.MOV.U32 R74, RZ, RZ, R161 ;  /* 0x000000ffff4a7224 */ /* 0x000fc600078e00a1 */
[----:B------:R0:W-:Y:S04]  /*3e700*/  STL.64 [R1+0x1e50], R56 ;  /* 0x001e503801007387 */ /* 0x0001e80000100a00 */
[----:B------:R-:W3:Y:S04]  /*3e710*/  LDL.LU R159, [R1+0x360] ;  /* 0x00036000019f7983 */ /* 0x000ee80000300800 */
[----:B------:R-:W3:Y:S04]  /*3e720*/  LDL.LU R18, [R1+0x13c4] ;  /* 0x0013c40001127983 */ /* 0x000ee80000300800 */
[----:B------:R-:W3:Y:S04]  /*3e730*/  LDL.LU R19, [R1+0x368] ;  /* 0x0003680001137983 */ /* 0x000ee80000300800 */
[----:B------:R-:W3:Y:S01]  /*3e740*/  LDL.LU R161, [R1+0x13c8] ;  /* 0x0013c80001a17983 */ /* 0x000ee20000300800 */
[----:B----4-:R-:W-:-:S03]  /*3e750*/  IMAD.MOV.U32 R77, RZ, RZ, R160 ;  /* 0x000000ffff4d7224 */ /* 0x010fc600078e00a0 */
[----:B------:R-:W4:Y:S01]  /*3e760*/  LDL.LU R160, [R1+0x370] ;  /* 0x0003700001a07983 */ /* 0x000f220000300800 */
[----:B------:R-:W-:-:S03]  /*3e770*/  IMAD.MOV.U32 R76, RZ, RZ, R66 ;  /* 0x000000ffff4c7224 */ /* 0x000fc600078e0042 */
[----:B------:R-:W4:Y:S01]  /*3e780*/  LDL.LU R66, [R1+0x13cc] ;  /* 0x0013cc0001427983 */ /* 0x000f220000300800 */
[----:B------:R-:W-:-:S03]  /*3e790*/  IMAD.MOV.U32 R61, RZ, RZ, R67 ;  /* 0x000000ffff3d7224 */ /* 0x000fc600078e0043 */
[----:B------:R-:W4:Y:S01]  /*3e7a0*/  LDL.LU R67, [R1+0x378] ;  /* 0x0003780001437983 */ /* 0x000f220000300800 */
[----:B------:R-:W-:-:S03]  /*3e7b0*/  IMAD.MOV.U32 R60, RZ, RZ, R0 ;  /* 0x000000ffff3c7224 */ /* 0x000fc600078e0000 */
[----:B------:R-:W4:Y:S01]  /*3e7c0*/  LDL.LU R0, [R1+0x13d0] ;  /* 0x0013d00001007983 */ /* 0x000f220000300800 */
[----:B------:R-:W-:-:S04]  /*3e7d0*/  LOP3.LUT R63, R63, R62, RZ, 0x3c, !PT ;  /* 0x0000003e3f3f7212 */ /* 0x000fc800078e3cff */
[C---:B------:R-:W-:Y:S01]  /*3e7e0*/  LOP3.LUT R62, R63.reuse, R62, RZ, 0x3c, !PT ;  /* 0x0000003e3f3e7212 */ /* 0x040fe200078e3cff */
[----:B------:R-:W-:Y:S03]  /*3e7f0*/  STL.64 [R1+0x320], R74 ;  /* 0x0003204a01007387 */ /* 0x000fe60000100a00 */
[----:B------:R-:W-:Y:S01]  /*3e800*/  LOP3.LUT R63, R63, R62, RZ, 0x3c, !PT ;  /* 0x0000003e3f3f7212 */ /* 0x000fe200078e3cff */
[----:B------:R0:W-:Y:S04]  /*3e810*/  STL.64 [R1+0x1e60], R74 ;  /* 0x001e604a01007387 */ /* 0x0001e80000100a00 */
[----:B------:R-:W-:Y:S04]  /*3e820*/  STL.64 [R1+0x328], R76 ;  /* 0x0003284c01007387 */ /* 0x000fe80000100a00 */
[----:B------:R-:W-:Y:S04]  /*3e830*/  STL [R1+0x1e78], R76 ;  /* 0x001e784c01007387 */ /* 0x000fe80000100800 */
[----:B------:R-:W-:Y:S04]  /*3e840*/  STL [R1+0x1e68], R77 ;  /* 0x001e684d01007387 */ /* 0x000fe80000100800 */
        /* <DEDUP_REMOVED lines=12> */
[----:B--2---:R-:W-:-:S04]  /*3e910*/  LOP3.LUT R103, R103, R102, RZ, 0x3c, !PT ;  /* 0x0000006667677212 */ /* 0x004fc800078e3cff */
[----:B------:R-:W-:Y:S02]  /*3e920*/  LOP3.LUT R102, R103, R102, RZ, 0x3c, !PT ;  /* 0x0000006667667212 */ /* 0x000fe400078e3cff */
[----:B---3--:R-:W-:Y:S02]  /*3e930*/  LOP3.LUT R71, R71, R70, RZ, 0x3c, !PT ;  /* 0x0000004647477212 */ /* 0x008fe400078e3cff */
[----:B------:R-:W-:Y:S02]  /*3e940*/  LOP3.LUT R103, R103, R102, RZ, 0x3c, !PT ;  /* 0x0000006667677212 */ /* 0x000fe400078e3cff */
[----:B------:R-:W-:Y:S02]  /*3e950*/  LOP3.LUT R70, R71, R70, RZ, 0x3c, !PT ;  /* 0x0000004647467212 */ /* 0x000fe400078e3cff */
[----:B------:R-:W-:Y:S02]  /*3e960*/  LOP3.LUT R55, R55, R54, RZ, 0x3c, !PT ;  /* 0x0000003637377212 */ /* 0x000fe400078e3cff */
[----:B------:R-:W-:-:S02]  /*3e970*/  LOP3.LUT R71, R71, R70, RZ, 0x3c, !PT ;  /* 0x0000004647477212 */ /* 0x000fc400078e3cff */
[C---:B------:R-:W-:Y:S01]  /*3e980*/  LOP3.LUT R54, R55.reuse, R54, RZ, 0x3c, !PT ;  /* 0x0000003637367212 */ /* 0x040fe200078e3cff */
[----:B------:R-:W-:Y:S03]  /*3e990*/  STL.64 [R1+0x340], R102 ;  /* 0x0003406601007387 */ /* 0x000fe60000100a00 */
[----:B------:R-:W-:Y:S01]  /*3e9a0*/  LOP3.LUT R55, R55, R54, RZ, 0x3c, !PT ;  /* 0x0000003637377212 */ /* 0x000fe200078e3cff */
[----:B------:R-:W-:Y:S01]  /*3e9b0*/  STL [R1+0x1e98], R102 ;  /* 0x001e986601007387 */ /* 0x000fe20000100800 */
[----:B------:R-:W-:-:S03]  /*3e9c0*/  IMAD.MOV.U32 R132, RZ, RZ, R158 ;  /* 0x000000ffff847224 */ /* 0x000fc600078e009e */
[----:B------:R-:W-:Y:S04]  /*3e9d0*/  STL [R1+0x1e88], R103 ;  /* 0x001e886701007387 */ /* 0x000fe80000100800 */
[----:B------:R-:W-:Y:S04]  /*3e9e0*/  STL.64 [R1+0x348], R70 ;  /* 0x0003484601007387 */ /* 0x000fe80000100a00 */
[----:B------:R-:W-:Y:S04]  /*3e9f0*/  STL.64 [R1+0x1e90], R70 ;  /* 0x001e904601007387 */ /* 0x000fe80000100a00 */
[----:B------:R-:W-:Y:S04]  /*3ea00*/  STL.64 [R1+0x350], R54 ;  /* 0x0003503601007387 */ /* 0x000fe80000100a00 */
[----:B------:R-:W-:Y:S04]  /*3ea10*/  STL.64 [R1+0x1ea0], R54 ;  /* 0x001ea03601007387 */ /* 0x000fe80000100a00 */
[----:B------:R-:W-:Y:S04]  /*3ea20*/  STL.64 [R1+0x358], R132 ;  /* 0x0003588401007387 */ /* 0x000fe80000100a00 */
[----:B------:R-:W-:Y:S04]  /*3ea30*/  STL [R1+0x1eb8], R132 ;  /* 0x001eb88401007387 */ /* 0x000fe80000100800 */
[----:B------:R-:W-:Y:S04]  /*3ea40*/  STL [R1+0x1ea8], R133 ;  /* 0x001ea88501007387 */ /* 0x000fe80000100800 */
[----:B------:R-:W2:Y:S04]  /*3ea50*/  LDL.LU R143, [R1+0x380] ;  /* 0x00038000018f7983 */ /* 0x000ea80000300800 */
[----:B------:R-:W3:Y:S01]  /*3ea60*/  LDL.LU R5, [R1+0x13e4] ;  /* 0x0013e40001057983 */ /* 0x000ee20000300800 */
[----:B------:R-:W-:-:S02]  /*3ea70*/  IMAD.MOV.U32 R137, RZ, RZ, R159 ;  /* 0x000000ffff897224 */ /* 0x000fc400078e009f */
[----:B------:R-:W-:Y:S01]  /*3ea80*/  IMAD.MOV.U32 R136, RZ, RZ, R18 ;  /* 0x000000ffff887224 */ /* 0x000fe200078e0012 */
[----:B------:R-:W3:Y:S01]  /*3ea90*/  LDL.LU R4, [R1+0x388] ;  /* 0x0003880001047983 */ /* 0x000ee20000300800 */
[----:B------:R-:W-:Y:S02]  /*3eaa0*/  IMAD.MOV.U32 R151, RZ, RZ, R19 ;  /* 0x000000ffff977224 */ /* 0x000fe400078e0013 */
[----:B------:R-:W-:Y:S02]  /*3eab0*/  IMAD.MOV.U32 R150, RZ, RZ, R161 ;  /* 0x000000ffff967224 */ /* 0x000fe400078e00a1 */
        /* <DEDUP_REMOVED lines=8> */
[----:B------:R-:W4:Y:S04]  /*3eb40*/  LDL.LU R0, [R1+0x13f0] ;  /* 0x0013f00001007983 */ /* 0x000f280000300800 */
[----:B------:R-:W-:Y:S04]  /*3eb50*/  STL.64 [R1+0x360], R136 ;  /* 0x0003608801007387 */ /* 0x000fe80000100a00 */
[----:B------:R0:W-:Y:S04]  /*3eb60*/  STL.64 [R1+0x1eb0], R136 ;  /* 0x001eb08801007387 */ /* 0x0001e80000100a00 */
[----:B------:R-:W-:Y:S04]  /*3eb70*/  STL.64 [R1+0x368], R150 ;  /* 0x0003689601007387 */ /* 0x000fe80000100a00 */
[----:B------:R0:W-:Y:S04]  /*3eb80*/  STL.64 [R1+0x1ec0], R150 ;  /* 0x001ec09601007387 */ /* 0x0001e80000100a00 */
[----:B------:R-:W-:Y:S04]  /*3eb90*/  STL.64 [R1+0x370], R18 ;  /* 0x0003701201007387 */ /* 0x000fe80000100a00 */
[----:B------:R-:W-:Y:S04]  /*3eba0*/  STL [R1+0x1ed8], R18 ;  /* 0x001ed81201007387 */ /* 0x000fe80000100800 */
[----:B------:R-:W-:Y:S04]  /*3ebb0*/  STL [R1+0x1ec8], R19 ;  /* 0x001ec81301007387 */ /* 0x000fe80000100800 */
[----:B------:R-:W-:Y:S04]  /*3ebc0*/  STL.64 [R1+0x378], R158 ;  /* 0x0003789e01007387 */ /* 0x000fe80000100a00 */
[----:B------:R0:W-:Y:S04]  /*3ebd0*/  STL.64 [R1+0x1ed0], R158 ;  /* 0x001ed09e01007387 */ /* 0x0001e80000100a00 */
[----:B------:R-:W4:Y:S01]  /*3ebe0*/  LDL.LU R144, [R1+0x3a0] ;  /* 0x0003a00001907983 */ /* 0x000f220000300800 */
[----:B------:R-:W-:-:S03]  /*3ebf0*/  LOP3.LUT R153, R153, R152, RZ, 0x3c, !PT ;  /* 0x0000009899997212 */ /* 0x000fc600078e3cff */
[----:B------:R-:W4:Y:S04]  /*3ec00*/  LDL.LU R145, [R1+0x13f4] ;  /* 0x0013f40001917983 */ /* 0x000f280000300800 */
[----:B------:R-:W4:Y:S01]  /*3ec10*/  LDL.LU R14, [R1+0x3a8] ;  /* 0x0003a800010e7983 */ /* 0x000f220000300800 */
[----:B------:R-:W-:Y:S02]  /*3ec20*/  LOP3.LUT R152, R153, R152, RZ, 0x3c, !PT ;  /* 0x0000009899987212 */ /* 0x000fe400078e3cff */
[-C--:B------:R-:W-:Y:S01]  /*3ec30*/  LOP3.LUT R17, R17, R16.reuse, RZ, 0x3c, !PT ;  /* 0x0000001011117212 */ /* 0x080fe200078e3cff */
[----:B------:R-:W4:Y:S04]  /*3ec40*/  LDL.LU R15, [R1+0x13f8] ;  /* 0x0013f800010f7983 */ /* 0x000f280000300800 */
[----:B0-----:R-:W4:Y:S01]  /*3ec50*/  LDL.LU R48, [R1+0x3b0] ;  /* 0x0003b00001307983 */ /* 0x001f220000300800 */
[----:B------:R-:W-:-:S02]  /*3ec60*/  LOP3.LUT R16, R17, R16, RZ, 0x3c, !PT ;  /* 0x0000001011107212 */ /* 0x000fc400078e3cff */
[----:B------:R-:W-:Y:S01]  /*3ec70*/  LOP3.LUT R105, R105, R104, RZ, 0x3c, !PT ;  /* 0x0000006869697212 */ /* 0x000fe200078e3cff */
[----:B------:R-:W4:Y:S01]  /*3ec80*/  LDL.LU R49, [R1+0x13fc] ;  /* 0x0013fc0001317983 */ /* 0x000f220000300800 */
[----:B------:R-:W-:Y:S02]  /*3ec90*/  LOP3.LUT R153, R153, R152, RZ, 0x3c, !PT ;  /* 0x0000009899997212 */ /* 0x000fe400078e3cff */
[----:B------:R-:W-:Y:S01]  /*3eca0*/  LOP3.LUT R104, R105, R104, RZ, 0x3c, !PT ;  /* 0x0000006869687212 */ /* 0x000fe200078e3cff */
[----:B------:R-:W4:Y:S01]  /*3ecb0*/  LDL.LU R33, [R1+0x3b8] ;  /* 0x0003b80001217983 */ /* 0x000f220000300800 */
[----:B------:R-:W-:Y:S01]  /*3ecc0*/  LOP3.LUT R17, R17, R16, RZ, 0x3c, !PT ;  /* 0x0000001011117212 */ /* 0x000fe200078e3cff */
[----:B------:R-:W-:Y:S01]  /*3ecd0*/  IMAD.MOV.U32 R108, RZ, RZ, R142 ;  /* 0x000000ffff6c7224 */ /* 0x000fe200078e008e */
[----:B------:R-:W-:Y:S01]  /*3ece0*/  LOP3.LUT R105, R105, R104, RZ, 0x3c, !PT ;  /* 0x0000006869697212 */ /* 0x000fe200078e3cff */
[----:B------:R-:W4:Y:S04]  /*3ecf0*/  LDL.LU R142, [R1+0x1400] ;  /* 0x00140000018e7983 */ /* 0x000f280000300800 */
        /* <DEDUP_REMOVED lines=8> */
[----:B------:R-:W-:Y:S01]  /*3ed80*/  STL.64 [R1+0x1ef8], R108 ;  /* 0x001ef86c01007387 */ /* 0x000fe20000100a00 */
[----:B--2---:R-:W-:-:S03]  /*3ed90*/  IMAD.MOV.U32 R111, RZ, RZ, R143 ;  /* 0x000000ffff6f7224 */ /* 0x004fc600078e008f */
[----:B------:R-:W2:Y:S01]  /*3eda0*/  LDL.LU R143, [R1+0x3c0] ;  /* 0x0003c000018f7983 */ /* 0x000ea20000300800 */
[----:B---3--:R-:W-:-:S03]  /*3edb0*/  IMAD.MOV.U32 R110, RZ, RZ, R5 ;  /* 0x000000ffff6e7224 */ /* 0x008fc600078e0005 */
[----:B------:R-:W3:Y:S01]  /*3edc0*/  LDL.LU R5, [R1+0x1404] ;  /* 0x0014040001057983 */ /* 0x000ee20000300800 */
[----:B------:R-:W-:-:S03]  /*3edd0*/  IMAD.MOV.U32 R39, RZ, RZ, R4 ;  /* 0x000000ffff277224 */ /* 0x000fc600078e0004 */
[----:B------:R-:W2:Y:S01]  /*3ede0*/  LDL.LU R4, [R1+0x3c8] ;  /* 0x0003c80001047983 */ /* 0x000ea20000300800 */
[----:B------:R-:W-:-:S03]  /*3edf0*/  IMAD.MOV.U32 R38, RZ, RZ, R161 ;  /* 0x000000ffff267224 */ /* 0x000fc600078e00a1 */
[----:B------:R-:W2:Y:S01]  /*3ee00*/  LDL.LU R161, [R1+0x1408] ;  /* 0x0014080001a17983 */ /* 0x000ea20000300800 */
        /* <DEDUP_REMOVED lines=17> */
[----:B-1----:R-:W4:Y:S01]  /*3ef20*/  LDL.LU R118, [R1+0x48] ;  /* 0x0000480001767983 */ /* 0x002f220000300800 */
[----:B------:R-:W-:-:S03]  /*3ef30*/  LOP3.LUT R145, R145, R144, RZ, 0x3c, !PT ;  /* 0x0000009091917212 */ /* 0x000fc600078e3cff */
[----:B------:R-:W4:Y:S01]  /*3ef40*/  LDL.LU R119, [R1+0x1414] ;  /* 0x0014140001777983 */ /* 0x000f220000300800 */
[----:B------:R-:W-:-:S03]  /*3ef50*/  LOP3.LUT R144, R145, R144, RZ, 0x3c, !PT ;  /* 0x0000009091907212 */ /* 0x000fc600078e3cff */
[----:B------:R-:W4:Y:S01]  /*3ef60*/  LDL.LU R23, [R1+0x50] ;  /* 0x0000500001177983 */ /* 0x000f220000300800 */
[----:B------:R-:W-:-:S03]  /*3ef70*/  LOP3.LUT R15, R15, R14, RZ, 0x3c, !PT ;  /* 0x0000000e0f0f7212 */ /* 0x000fc600078e3cff */
[----:B------:R-:W4:Y:S01]  /*3ef80*/  LDL.LU R37, [R1+0x1418] ;  /* 0x0014180001257983 */ /* 0x000f220000300800 */
[----:B------:R-:W-:Y:S02]  /*3ef90*/  LOP3.LUT R145, R145, R144, RZ, 0x3c, !PT ;  /* 0x0000009091917212 */ /* 0x000fe400078e3cff */
[----:B------:R-:W-:Y:S01]  /*3efa0*/  LOP3.LUT R14, R15, R14, RZ, 0x3c, !PT ;  /* 0x0000000e0f0e7212 */ /* 0x000fe200078e3cff */
[----:B------:R-:W4:Y:S01]  /*3efb0*/  LDL.LU R36, [R1+0x58] ;  /* 0x0000580001247983 */ /* 0x000f220000300800 */
[----:B------:R-:W-:-:S03]  /*3efc0*/  LOP3.LUT R49, R49, R48, RZ, 0x3c, !PT ;  /* 0x0000003031317212 */ /* 0x000fc600078e3cff */
[----:B------:R-:W4:Y:S01]  /*3efd0*/  LDL.LU R155, [R1+0x141c] ;  /* 0x00141c00019b7983 */ /* 0x000f220000300800 */
[----:B------:R-:W-:Y:S02]  /*3efe0*/  LOP3.LUT R15, R15, R14, RZ, 0x3c, !PT ;  /* 0x0000000e0f0f7212 */ /* 0x000fe400078e3cff */
[C---:B------:R-:W-:Y:S01]  /*3eff0*/  LOP3.LUT R48, R49.reuse, R48, RZ, 0x3c, !PT ;  /* 0x0000003031307212 */ /* 0x040fe200078e3cff */
[----:B------:R-:W4:Y:S01]  /*3f000*/  LDL.LU R154, [R1+0x60] ;  /* 0x00006000019a7983 */ /* 0x000f220000300800 */
[----:B------:R-:W-:Y:S02]  /*3f010*/  IMAD.MOV.U32 R113, RZ, RZ, R33 ;  /* 0x000000ffff717224 */ /* 0x000fe400078e0021 */
[----:B------:R-:W-:Y:S01]  /*3f020*/  LOP3.LUT R49, R49, R48, RZ, 0x3c, !PT ;  /* 0x0000003031317212 */ /* 0x000fe200078e3cff */
[----:B------:R-:W4:Y:S01]  /*3f030*/  LDL.LU R53, [R1+0x1420] ;  /* 0x0014200001357983 */ /* 0x000f220000300800 */
[----:B------:R-:W-:-:S03]  /*3f040*/  IMAD.MOV.U32 R112, RZ, RZ, R142 ;  /* 0x000000ffff707224 */ /* 0x000fc600078e008e */
[----:B------:R-:W-:Y:S04]  /*3f050*/  STL.64 [R1+0x3a0], R144 ;  /* 0x0003a09001007387 */ /* 0x000fe80000100a00 */
        /* <DEDUP_REMOVED lines=9> */
[----:B------:R-:W4:Y:S01]  /*3f0f0*/  LDL.LU R52, [R1+0x3e0] ;  /* 0x0003e00001347983 */ /* 0x000f220000300800 */
[----:B---3--:R-:W-:-:S03]  /*3f100*/  IMAD.MOV.U32 R142, RZ, RZ, R5 ;  /* 0x000000ffff8e7224 */ /* 0x008fc600078e0005 */
[----:B------:R-:W3:Y:S01]  /*3f110*/  LDL.LU R5, [R1+0x1424] ;  /* 0x0014240001057983 */ /* 0x000ee20000300800 */
[----:B--2---:R-:W-:-:S03]  /*3f120*/  IMAD.MOV.U32 R33, RZ, RZ, R4 ;  /* 0x000000ffff217224 */ /* 0x004fc600078e0004 */
[----:B------:R-:W2:Y:S01]  /*3f130*/  LDL.LU R4, [R1+0x3e8] ;  /* 0x0003e80001047983 */ /* 0x000ea20000300800 */
[----:B------:R-:W-:-:S03]  /*3f140*/  IMAD.MOV.U32 R32, RZ, RZ, R161 ;  /* 0x000000ffff207224 */ /* 0x000fc600078e00a1 */
[----:B------:R-:W2:Y:S01]  /*3f150*/  LDL.LU R161, [R1+0x1428] ;  /* 0x0014280001a17983 */ /* 0x000ea20000300800 */
[----:B----4-:R-:W-:-:S03]  /*3f160*/  IMAD.MOV.U32 R115, RZ, RZ, R160 ;  /* 0x000000ffff737224 */ /* 0x010fc600078e00a0 */
[----:B------:R-:W4:Y:S01]  /*3f170*/  LDL.LU R160, [R1+0x3f0] ;  /* 0x0003f00001a07983 */ /* 0x000f220000300800 */
[----:B------:R-:W-:-:S03]  /*3f180*/  IMAD.MOV.U32 R114, RZ, RZ, R66 ;  /* 0x000000ffff727224 */ /* 0x000fc600078e0042 */
[----:B------:R-:W2:Y:S01]  /*3f190*/  LDL.LU R66, [R1+0x142c] ;  /* 0x00142c0001427983 */ /* 0x000ea20000300800 */
[----:B------:R-:W-:-:S03]  /*3f1a0*/  IMAD.MOV.U32 R117, RZ, RZ, R67 ;  /* 0x000000ffff757224 */ /* 0x000fc600078e0043 */
[----:B------:R-:W2:Y:S01]  /*3f1b0*/  LDL.LU R67, [R1+0x3f8] ;  /* 0x0003f80001437983 */ /* 0x000ea20000300800 */
        /* <DEDUP_REMOVED lines=13> */
[----:B------:R-:W4:Y:S01]  /*3f290*/  LDL.LU R11, [R1+0x1434] ;  /* 0x00143400010b7983 */ /* 0x000f220000300800 */
[----:B------:R-:W-:-:S03]  /*3f2a0*/  LOP3.LUT R118, R119, R118, RZ, 0x3c, !PT ;  /* 0x0000007677767212 */ /* 0x000fc600078e3cff */
[----:B------:R-:W4:Y:S01]  /*3f2b0*/  LDL.LU R10, [R1+0x408] ;  /* 0x00040800010a7983 */ /* 0x000f220000300800 */
[----:B------:R-:W-:Y:S01]  /*3f2c0*/  IMAD.MOV.U32 R22, RZ, RZ, R37 ;  /* 0x000000ffff167224 */ /* 0x000fe200078e0025 */
[----:B------:R-:W-:Y:S02]  /*3f2d0*/  LOP3.LUT R119, R119, R118, RZ, 0x3c, !PT ;  /* 0x0000007677777212 */ /* 0x000fe400078e3cff */
        /* <DEDUP_REMOVED lines=18> */
[----:B------:R-:W-:-:S03]  /*3f400*/  IMAD.MOV.U32 R149, RZ, RZ, R52 ;  /* 0x000000ffff957224 */ /* 0x000fc600078e0034 */
[----:B------:R-:W4:Y:S01]  /*3f410*/  LDL.LU R52, [R1+0x420] ;  /* 0x0004200001347983 */ /* 0x000f220000300800 */
[----:B---3--:R-:W-:-:S03]  /*3f420*/  IMAD.MOV.U32 R148, RZ, RZ, R5 ;  /* 0x000000ffff947224 */ /* 0x008fc600078e0005 */
[----:B------:R-:W3:Y:S01]  /*3f430*/  LDL.LU R5, [R1+0x1444] ;  /* 0x0014440001057983 */ /* 0x000ee20000300800 */
[----:B--2---:R-:W-:-:S03]  /*3f440*/  IMAD.MOV.U32 R89, RZ, RZ, R67 ;  /* 0x000000ffff597224 */ /* 0x004fc600078e0043 */
[----:B------:R-:W2:Y:S01]  /*3f450*/  LDL.LU R67, [R1+0x428] ;  /* 0x0004280001437983 */ /* 0x000ea20000300800 */
[----:B----4-:R-:W-:-:S03]  /*3f460*/  IMAD.MOV.U32 R88, RZ, RZ, R0 ;  /* 0x000000ffff587224 */ /* 0x010fc600078e0000 */
[----:B------:R-:W4:Y:S01]  /*3f470*/  LDL.LU R0, [R1+0x1448] ;  /* 0x0014480001007983 */ /* 0x000f220000300800 */
[----:B------:R-:W-:-:S03]  /*3f480*/  IMAD.MOV.U32 R95, RZ, RZ, R4 ;  /* 0x000000ffff5f7224 */ /* 0x000fc600078e0004 */
[----:B------:R-:W3:Y:S01]  /*3f490*/  LDL.LU R4, [R1+0x430] ;  /* 0x0004300001047983 */ /* 0x000ee20000300800 */
[----:B------:R-:W-:Y:S02]  /*3f4a0*/  IMAD.MOV.U32 R94, RZ, RZ, R161 ;  /* 0x000000ffff5e7224 */ /* 0x000fe400078e00a1 */
[----:B------:R-:W-:Y:S01]  /*3f4b0*/  IMAD.MOV.U32 R65, RZ, RZ, R160 ;  /* 0x000000ffff417224 */ /* 0x000fe200078e00a0 */
[----:B------:R-:W3:Y:S01]  /*3f4c0*/  LDL.LU R161, [R1+0x144c] ;  /* 0x00144c0001a17983 */ /* 0x000ee20000300800 */
[----:B------:R-:W-:-:S03]  /*3f4d0*/  IMAD.MOV.U32 R64, RZ, RZ, R66 ;  /* 0x000000ffff407224 */ /* 0x000fc600078e0042 */
[----:B------:R-:W3:Y:S04]  /*3f4e0*/  LDL.LU R160, [R1+0x438] ;  /* 0x0004380001a07983 */ /* 0x000ee80000300800 */
[----:B------:R-:W3:Y:S04]  /*3f4f0*/  LDL.LU R66, [R1+0x1450] ;  /* 0x0014500001427983 */ /* 0x000ee80000300800 */
[----:B------:R-:W-:Y:S04]  /*3f500*/  STL.64 [R1+0x3e0], R148 ;  /* 0x0003e09401007387 */ /* 0x000fe80000100a00 */
[----:B------:R-:W-:Y:S04]  /*3f510*/  STL [R1+0x1fc0], R148 ;  /* 0x001fc09401007387 */ /* 0x000fe80000100800 */
[----:B------:R-:W-:Y:S04]  /*3f520*/  STL [R1+0x1fb0], R149 ;  /* 0x001fb09501007387 */ /* 0x000fe80000100800 */
[----:B------:R-:W-:Y:S04]  /*3f530*/  STL.64 [R1+0x3e8], R94 ;  /* 0x0003e85e01007387 */ /* 0x000fe80000100a00 */
[----:B------:R0:W-:Y:S04]  /*3f540*/  STL.64 [R1+0x1fb8], R94 ;  /* 0x001fb85e01007387 */ /* 0x0001e80000100a00 */
[----:B------:R-:W-:Y:S01]  /*3f550*/  STL.64 [R1+0x3f0], R64 ;  /* 0x0003f04001007387 */ /* 0x000fe20000100a00 */
[----:B------:R-:W-:-:S03]  /*3f560*/  IMAD.MOV.U32 R93, RZ, RZ, R30 ;  /* 0x000000ffff5d7224 */ /* 0x000fc600078e001e */
[----:B------:R-:W-:Y:S01]  /*3f570*/  STL.64 [R1+0x1fc8], R64 ;  /* 0x001fc84001007387 */ /* 0x000fe20000100a00 */
[----:B------:R-:W-:-:S03]  /*3f580*/  IMAD.MOV.U32 R92, RZ, RZ, R11 ;  /* 0x000000ffff5c7224 */ /* 0x000fc600078e000b */
[----:B------:R-:W-:Y:S01]  /*3f590*/  STL.64 [R1+0x3f8], R88 ;  /* 0x0003f85801007387 */ /* 0x000fe20000100a00 */
[----:B------:R-:W-:-:S03]  /*3f5a0*/  IMAD.MOV.U32 R123, RZ, RZ, R10 ;  /* 0x000000ffff7b7224 */ /* 0x000fc600078e000a */
[----:B------:R-:W-:Y:S01]  /*3f5b0*/  STL [R1+0x1fe0], R88 ;  /* 0x001fe05801007387 */ /* 0x000fe20000100800 */
[----:B------:R-:W-:-:S03]  /*3f5c0*/  IMAD.MOV.U32 R122, RZ, RZ, R37 ;  /* 0x000000ffff7a7224 */ /* 0x000fc600078e0025 */
[----:B------:R-:W-:Y:S04]  /*3f5d0*/  STL [R1+0x1fd0], R89 ;  /* 0x001fd05901007387 */ /* 0x000fe80000100800 */
[----:B------:R-:W3:Y:S01]  /*3f5e0*/  LDL.LU R30, [R1+0x68] ;  /* 0x00006800011e7983 */ /* 0x000ee20000300800 */
[----:B------:R-:W-:-:S03]  /*3f5f0*/  IMAD.MOV.U32 R125, RZ, RZ, R36 ;  /* 0x000000ffff7d7224 */ /* 0x000fc600078e0024 */
[----:B------:R-:W3:Y:S01]  /*3f600*/  LDL.LU R11, [R1+0x1454] ;  /* 0x00145400010b7983 */ /* 0x000ee20000300800 */
[----:B------:R-:W-:-:S03]  /*3f610*/  IMAD.MOV.U32 R124, RZ, RZ, R155 ;  /* 0x000000ffff7c7224 */ /* 0x000fc600078e009b */
        /* <DEDUP_REMOVED lines=19> */
[----:B----4-:R-:W-:-:S03]  /*3f750*/  IMAD.MOV.U32 R130, RZ, RZ, R0 ;  /* 0x000000ffff827224 */ /* 0x010fc600078e0000 */
[----:B------:R-:W4:Y:S01]  /*3f760*/  LDL.LU R0, [R1+0x1464] ;  /* 0x0014640001007983 */ /* 0x000f220000300800 */
[----:B---3--:R-:W-:Y:S02]  /*3f770*/  IMAD.MOV.U32 R40, RZ, RZ, R5 ;  /* 0x000000ffff287224 */ /* 0x008fe400078e0005 */
[----:B------:R-:W-:Y:S01]  /*3f780*/  IMAD.MOV.U32 R45, RZ, RZ, R4 ;  /* 0x000000ffff2d7224 */ /* 0x000fe200078e0004 */
[----:B------:R-:W3:Y:S01]  /*3f790*/  LDL.LU R5, [R1+0x448] ;  /* 0x0004480001057983 */ /* 0x000ee20000300800 */
[----:B------:R-:W-:-:S03]  /*3f7a0*/  IMAD.MOV.U32 R41, RZ, RZ, R52 ;  /* 0x000000ffff297224 */ /* 0x000fc600078e0034 */
[----:B------:R-:W3:Y:S04]  /*3f7b0*/  LDL.LU R4, [R1+0x1468] ;  /* 0x0014680001047983 */ /* 0x000ee80000300800 */
        /* <DEDUP_REMOVED lines=8> */
[----:B------:R0:W-:Y:S04]  /*3f840*/  STL.64 [R1+0x2008], R40 ;  /* 0x0020082801007387 */ /* 0x0001e80000100a00 */
[----:B------:R-:W-:Y:S04]  /*3f850*/  STL.64 [R1+0x428], R130 ;  /* 0x0004288201007387 */ /* 0x000fe80000100a00 */
[----:B------:R0:W-:Y:S04]  /*3f860*/  STL [R1+0x2020], R130 ;  /* 0x0020208201007387 */ /* 0x0001e80000100800 */
[----:B------:R-:W-:Y:S04]  /*3f870*/  STL [R1+0x2010], R131 ;  /* 0x0020108301007387 */ /* 0x000fe80000100800 */
[----:B------:R-:W-:Y:S04]  /*3f880*/  STL.64 [R1+0x430], R44 ;  /* 0x0004302c01007387 */ /* 0x000fe80000100a00 */
[----:B------:R0:W-:Y:S01]  /*3f890*/  STL.64 [R1+0x2018], R44 ;  /* 0x0020182c01007387 */ /* 0x0001e20000100a00 */
[----:B------:R-:W-:-:S03]  /*3f8a0*/  IMAD.MOV.U32 R139, RZ, RZ, R30 ;  /* 0x000000ffff8b7224 */ /* 0x000fc600078e001e */
[----:B------:R-:W-:Y:S01]  /*3f8b0*/  STL.64 [R1+0x438], R46 ;  /* 0x0004382e01007387 */ /* 0x000fe20000100a00 */
[----:B------:R-:W-:-:S03]  /*3f8c0*/  IMAD.MOV.U32 R138, RZ, RZ, R11 ;  /* 0x000000ffff8a7224 */ /* 0x000fc600078e000b */
[----:B------:R0:W-:Y:S01]  /*3f8d0*/  STL.64 [R1+0x2028], R46 ;  /* 0x0020282e01007387 */ /* 0x0001e20000100a00 */
[----:B------:R-:W-:-:S03]  /*3f8e0*/  IMAD.MOV.U32 R97, RZ, RZ, R10 ;  /* 0x000000ffff617224 */ /* 0x000fc600078e000a */
        /* <DEDUP_REMOVED lines=8> */
[----:B------:R-:W-:Y:S01]  /*3f970*/  STL [R1+0x2038], R97 ;  /* 0x0020386101007387 */ /* 0x000fe20000100800 */
[----:B------:R-:W-:-:S03]  /*3f980*/  IMAD.MOV.U32 R128, RZ, RZ, R53 ;  /* 0x000000ffff807224 */ /* 0x000fc600078e0035 */
        /* <DEDUP_REMOVED lines=10> */
[----:B--2---:R-:W-:-:S03]  /*3fa30*/  IMAD.MOV.U32 R163, RZ, RZ, R67 ;  /* 0x000000ffffa37224 */ /* 0x004fc600078e0043 */
[----:B------:R-:W2:Y:S01]  /*3fa40*/  LDL.LU R67, [R1+0x478] ;  /* 0x0004780001437983 */ /* 0x000ea20000300800 */
[----:B----4-:R-:W-:-:S03]  /*3fa50*/  IMAD.MOV.U32 R162, RZ, RZ, R0 ;  /* 0x000000ffffa27224 */ /* 0x010fc600078e0000 */
        /* <DEDUP_REMOVED lines=9> */
[----:B---3--:R-:W-:-:S03]  /*3faf0*/  IMAD.MOV.U32 R11, RZ, RZ, R52 ;  /* 0x000000ffff0b7224 */ /* 0x008fc600078e0034 */
[----:B------:R-:W3:Y:S04]  /*3fb00*/  LDL.LU R154, [R1+0x88] ;  /* 0x00008800019a7983 */ /* 0x000ee80000300800 */
        /* <DEDUP_REMOVED lines=17> */
[----:B------:R-:W-:Y:S01]  /*3fc20*/  STL [R1+0x2078], R29 ;  /* 0x0020781d01007387 */ /* 0x000fe20000100800 */
[----:B------:R-:W-:-:S02]  /*3fc30*/  IMAD.MOV.U32 R81, RZ, RZ, R80 ;  /* 0x000000ffff517224 */ /* 0x000fc400078e0050 */
[----:B------:R-:W-:Y:S02]  /*3fc40*/  IMAD.MOV.U32 R80, RZ, RZ, R91 ;  /* 0x000000ffff507224 */ /* 0x000fe400078e005b */
[----:B--2---:R-:W-:Y:S02]  /*3fc50*/  IMAD.MOV.U32 R83, RZ, RZ, R67 ;  /* 0x000000ffff537224 */ /* 0x004fe400078e0043 */
[----:B------:R-:W2:Y:S01]  /*3fc60*/  LDL.LU R67, [R1+0xa0] ;  /* 0x0000a00001437983 */ /* 0x000ea20000300800 */
[----:B----4-:R-:W-:-:S03]  /*3fc70*/  IMAD.MOV.U32 R82, RZ, RZ, R0 ;  /* 0x000000ffff527224 */ /* 0x010fc600078e0000 */
[----:B------:R-:W4:Y:S04]  /*3fc80*/  LDL.LU R0, [R1+0x14a0] ;  /* 0x0014a00001007983 */ /* 0x000f280000300800 */
[----:B------:R-:W-:Y:S01]  /*3fc90*/  STL.64 [R1+0x460], R30 ;  /* 0x0004601e01007387 */ /* 0x000fe20000100a00 */
[----:B------:R-:W-:-:S03]  /*3fca0*/  IMAD.MOV.U32 R91, RZ, RZ, R90 ;  /* 0x000000ffff5b7224 */ /* 0x000fc600078e005a */
[----:B------:R0:W-:Y:S01]  /*3fcb0*/  STL.64 [R1+0x2080], R30 ;  /* 0x0020801e01007387 */ /* 0x0001e20000100a00 */
[----:B------:R-:W-:-:S03]  /*3fcc0*/  IMAD.MOV.U32 R90, RZ, RZ, R127 ;  /* 0x000000ffff5a7224 */ /* 0x000fc600078e007f */
[----:B------:R-:W-:Y:S04]  /*3fcd0*/  STL.64 [R1+0x468], R36 ;  /* 0x0004682401007387 */ /* 0x000fe80000100a00 */
[----:B------:R0:W-:Y:S04]  /*3fce0*/  STL.64 [R1+0x2090], R36 ;  /* 0x0020902401007387 */ /* 0x0001e80000100a00 */
[----:B------:R-:W-:Y:S01]  /*3fcf0*/  STL.64 [R1+0x470], R80 ;  /* 0x0004705001007387 */ /* 0x000fe20000100a00 */
[----:B------:R-:W-:-:S03]  /*3fd00*/  IMAD.MOV.U32 R127, RZ, RZ, R126 ;  /* 0x000000ffff7f7224 */ /* 0x000fc600078e007e */
[----:B------:R-:W-:Y:S01]  /*3fd10*/  STL [R1+0x20a8], R80 ;  /* 0x0020a85001007387 */ /* 0x000fe20000100800 */
[----:B------:R-:W-:-:S03]  /*3fd20*/  IMAD.MOV.U32 R126, RZ, RZ, R157 ;  /* 0x000000ffff7e7224 */ /* 0x000fc600078e009d */
[----:B------:R-:W-:Y:S04]  /*3fd30*/  STL [R1+0x2098], R81 ;  /* 0x0020985101007387 */ /* 0x000fe80000100800 */
[----:B------:R-:W-:Y:S01]  /*3fd40*/  STL.64 [R1+0x478], R82 ;  /* 0x0004785201007387 */ /* 0x000fe20000100a00 */
[----:B------:R-:W-:-:S03]  /*3fd50*/  IMAD.MOV.U32 R164, RZ, RZ, R155 ;  /* 0x000000ffffa47224 */ /* 0x000fc600078e009b */
[----:B------:R0:W-:Y:S01]  /*3fd60*/  STL.64 [R1+0x20a0], R82 ;  /* 0x0020a05201007387 */ /* 0x0001e20000100a00 */
[----:B------:R-:W-:-:S03]  /*3fd70*/  IMAD.MOV.U32 R165, RZ, RZ, R156 ;  /* 0x000000ffffa57224 */ /* 0x000fc600078e009c */
[----:B------:R-:W-:Y:S04]  /*3fd80*/  STL.64 [R1+0x480], R90 ;  /* 0x0004805a01007387 */ /* 0x000fe80000100a00 */
[----:B------:R0:W-:Y:S04]  /*3fd90*/  STL.64 [R1+0x20b0], R90 ;  /* 0x0020b05a01007387 */ /* 0x0001e80000100a00 */
[----:B------:R-:W-:Y:S04]  /*3fda0*/  STL.64 [R1+0x488], R120 ;  /* 0x0004887801007387 */ /* 0x000fe80000100a00 */
[----:B------:R0:W-:Y:S04]  /*3fdb0*/  STL [R1+0x20c8], R120 ;  /* 0x0020c87801007387 */ /* 0x0001e80000100800 */
[----:B------:R-:W-:Y:S04]  /*3fdc0*/  STL [R1+0x20b8], R121 ;  /* 0x0020b87901007387 */ /* 0x000fe80000100800 */
[----:B------:R-:W-:Y:S04]  /*3fdd0*/  STL.64 [R1+0x490], R126 ;  /* 0x0004907e01007387 */ /* 0x000fe80000100a00 */
[----:B------:R0:W-:Y:S04]  /*3fde0*/  STL.64 [R1+0x20c0], R126 ;  /* 0x0020c07e01007387 */ /* 0x0001e80000100a00 */
[----:B------:R-:W-:Y:S04]  /*3fdf0*/  STL.64 [R1+0x498], R164 ;  /* 0x000498a401007387 */ /* 0x000fe80000100a00 */
        /* <DEDUP_REMOVED lines=17> */
[----:B---3--:R-:W-:-:S02]  /*3ff10*/  IMAD.MOV.U32 R9, RZ, RZ, R154 ;  /* 0x000000ffff097224 */ /* 0x008fc400078e009a */
        /* <DEDUP_REMOVED lines=10> */
[----:B------:R-:W3:Y:S01]  /*3ffc0*/  LDL.LU R66, [R1+0x14cc] ;  /* 0x0014cc0001427983 */ /* 0x000ee20000300800 */
[----:B--2---:R-:W-:-:S03]  /*3ffd0*/  IMAD.MOV.U32 R85, RZ, RZ, R67 ;  /* 0x000000ffff557224 */ /* 0x004fc600078e0043 */
[----:B------:R-:W2:Y:S01]  /*3ffe0*/  LDL.LU R67, [R1+0x4f8] ;  /* 0x0004f80001437983 */ /* 0x000ea20000300800 */
[----:B----4-:R-:W-:-:S03]  /*3fff0*/  IMAD.MOV.U32 R84, RZ, RZ, R0 ;  /* 0x000000ffff547224 */ /* 0x010fc600078e0000 */
[----:B------:R-:W4:Y:S04]  /*40000*/  LDL.LU R0, [R1+0x14d0] ;  /* 0x0014d00001007983 */ /* 0x000f280000300800 */
        /* <DEDUP_REMOVED lines=10> */
[----:B------:R-:W-:-:S04]  /*400b0*/  LOP3.LUT R79, R79, R78, RZ, 0x3c, !PT ;  /* 0x0000004e4f4f7212 */ /* 0x000fc800078e3cff */
[----:B------:R-:W-:Y:S02]  /*400c0*/  LOP3.LUT R78, R79, R78, RZ, 0x3c, !PT ;  /* 0x0000004e4f4e7212 */ /* 0x000fe400078e3cff */
[----:B------:R-:W-:Y:S02]  /*400d0*/  LOP3.LUT R141, R141, R140, RZ, 0x3c, !PT ;  /* 0x0000008c8d8d7212 */ /* 0x000fe400078e3cff */
[----:B------:R-:W-:Y:S02]  /*400e0*/  LOP3.LUT R79, R79, R78, RZ, 0x3c, !PT ;  /* 0x0000004e4f4f7212 */ /* 0x000fe400078e3cff */
[----:B------:R-:W-:-:S04]  /*400f0*/  LOP3.LUT R140, R141, R140, RZ, 0x3c, !PT ;  /* 0x0000008c8d8c7212 */ /* 0x000fc800078e3cff */
[----:B------:R-:W-:Y:S01]  /*40100*/  LOP3.LUT R141, R141, R140, RZ, 0x3c, !PT ;  /* 0x0000008c8d8d7212 */ /* 0x000fe200078e3cff */
[----:B------:R-:W-:Y:S01]  /*40110*/  IMAD.MOV.U32 R100, RZ, RZ, R99 ;  /* 0x000000ffff647224 */ /* 0x000fe200078e0063 */
[----:B------:R-:W-:Y:S01]  /*40120*/  STL.64 [R1+0x4a0], R78 ;  /* 0x0004a04e01007387 */ /* 0x000fe20000100a00 */
[----:B------:R-:W-:-:S03]  /*40130*/  IMAD.MOV.U32 R51, RZ, RZ, R98 ;  /* 0x000000ffff337224 */ /* 0x000fc600078e0062 */
        /* <DEDUP_REMOVED lines=8> */
[----:B------:R-:W-:Y:S01]  /*401c0*/  STL [R1+0x2128], R100 ;  /* 0x0021286401007387 */ /* 0x000fe20000100800 */
[----:B------:R-:W-:-:S03]  /*401d0*/  IMAD.MOV.U32 R68, RZ, RZ, R25 ;  /* 0x000000ffff447224 */ /* 0x000fc600078e0019 */
[----:B------:R-:W-:Y:S01]  /*401e0*/  STL [R1+0x2118], R101 ;  /* 0x0021186501007387 */ /* 0x000fe20000100800 */
[----:B------:R-:W-:-:S03]  /*401f0*/  IMAD.MOV.U32 R57, RZ, RZ, R24 ;  /* 0x000000ffff397224 */ /* 0x000fc600078e0018 */
[----:B------:R-:W-:Y:S01]  /*40200*/  STL.64 [R1+0x4b8], R50 ;  /* 0x0004b83201007387 */ /* 0x000fe20000100a00 */
[----:B------:R-:W-:-:S03]  /*40210*/  IMAD.MOV.U32 R56, RZ, RZ, R157 ;  /* 0x000000ffff387224 */ /* 0x000fc600078e009d */
[----:B------:R0:W-:Y:S01]  /*40220*/  STL.64 [R1+0x2120], R50 ;  /* 0x0021203201007387 */ /* 0x0001e20000100a00 */
[----:B------:R-:W-:-:S03]  /*40230*/  IMAD.MOV.U32 R75, RZ, RZ, R156 ;  /* 0x000000ffff4b7224 */ /* 0x000fc600078e009c */
[----:B------:R-:W-:Y:S01]  /*40240*/  STL.64 [R1+0x4c0], R2 ;  /* 0x0004c00201007387 */ /* 0x000fe20000100a00 */
[----:B------:R-:W-:-:S03]  /*40250*/  IMAD.MOV.U32 R74, RZ, RZ, R155 ;  /* 0x000000ffff4a7224 */ /* 0x000fc600078e009b */
[----:B------:R-:W-:Y:S04]  /*40260*/  STL.64 [R1+0x2130], R2 ;  /* 0x0021300201007387 */ /* 0x000fe80000100a00 */
[----:B------:R-:W-:Y:S04]  /*40270*/  STL.64 [R1+0x4c8], R68 ;  /* 0x0004c84401007387 */ /* 0x000fe80000100a00 */
[----:B------:R0:W-:Y:S04]  /*40280*/  STL [R1+0x2148], R68 ;  /* 0x0021484401007387 */ /* 0x0001e80000100800 */
[----:B------:R0:W-:Y:S04]  /*40290*/  STL [R1+0x2138], R69 ;  /* 0x0021384501007387 */ /* 0x0001e80000100800 */
        /* <DEDUP_REMOVED lines=10> */
[----:B------:R-:W0:Y:S04]  /*40340*/  LDL.LU R102, [R1+0x500] ;  /* 0x0005000001667983 */ /* 0x000e280000300800 */
[----:B------:R-:W4:Y:S04]  /*40350*/  LDL.LU R77, [R1+0x14e0] ;  /* 0x0014e000014d7983 */ /* 0x000f280000300800 */
[----:B------:R-:W4:Y:S04]  /*40360*/  LDL.LU R76, [R1+0x508] ;  /* 0x00050800014c7983 */ /* 0x000f280000300800 */
[----:B------:R-:W4:Y:S01]  /*40370*/  LDL.LU R73, [R1+0x14e4] ;  /* 0x0014e40001497983 */ /* 0x000f220000300800 */
[----:B---3--:R-:W-:-:S03]  /*40380*/  IMAD.MOV.U32 R62, RZ, RZ, R53 ;  /* 0x000000ffff3e7224 */ /* 0x008fc600078e0035 */
[----:B------:R-:W3:Y:S01]  /*40390*/  LDL.LU R25, [R1+0x510] ;  /* 0x0005100001197983 */ /* 0x000ee20000300800 */
[----:B------:R-:W-:-:S03]  /*403a0*/  IMAD.MOV.U32 R61, RZ, RZ, R52 ;  /* 0x000000ffff3d7224 */ /* 0x000fc600078e0034 */
        /* <DEDUP_REMOVED lines=22> */
[----:B------:R-:W3:Y:S01]  /*40510*/  LDL.LU R66, [R1+0x150c] ;  /* 0x00150c0001427983 */ /* 0x000ee20000300800 */
[----:B--2---:R-:W-:-:S03]  /*40520*/  IMAD.MOV.U32 R55, RZ, RZ, R67 ;  /* 0x000000ffff377224 */ /* 0x004fc600078e0043 */
[----:B------:R-:W2:Y:S01]  /*40530*/  LDL.LU R67, [R1+0x560] ;  /* 0x0005600001437983 */ /* 0x000ea20000300800 */
[----:B----4-:R-:W-:-:S03]  /*40540*/  IMAD.MOV.U32 R54, RZ, RZ, R0 ;  /* 0x000000ffff367224 */ /* 0x010fc600078e0000 */
[----:B------:R-:W4:Y:S04]  /*40550*/  LDL.LU R0, [R1+0x1510] ;  /* 0x0015100001007983 */ /* 0x000f280000300800 */
[----:B------:R-:W-:Y:S04]  /*40560*/  STL.64 [R1+0x4e0], R62 ;  /* 0x0004e03e01007387 */ /* 0x000fe80000100a00 */
[----:B------:R-:W-:Y:S04]  /*40570*/  STL.64 [R1+0x4e8], R60 ;  /* 0x0004e83c01007387 */ /* 0x000fe80000100a00 */
[----:B------:R-:W-:Y:S04]  /*40580*/  STL.64 [R1+0x4f0], R70 ;  /* 0x0004f04601007387 */ /* 0x000fe80000100a00 */
[----:B------:R-:W-:Y:S01]  /*40590*/  STL.64 [R1+0x4f8], R54 ;  /* 0x0004f83601007387 */ /* 0x000fe20000100a00 */
[----:B------:R-:W-:-:S04]  /*405a0*/  LOP3.LUT R137, R137, R136, RZ, 0x3c, !PT ;  /* 0x0000008889897212 */ /* 0x000fc800078e3cff */
[----:B------:R-:W-:-:S04]  /*405b0*/  LOP3.LUT R136, R137, R136, RZ, 0x3c, !PT ;  /* 0x0000008889887212 */ /* 0x000fc800078e3cff */
[----:B------:R-:W-:Y:S01]  /*405c0*/  LOP3.LUT R137, R137, R136, RZ, 0x3c, !PT ;  /* 0x0000008889897212 */ /* 0x000fe200078e3cff */
[----:B------:R-:W-:Y:S02]  /*405d0*/  IMAD.MOV.U32 R150, RZ, RZ, R133 ;  /* 0x000000ffff967224 */ /* 0x000fe400078e0085 */
[----:B------:R-:W-:Y:S02]  /*405e0*/  IMAD.MOV.U32 R159, RZ, RZ, R132 ;  /* 0x000000ffff9f7224 */ /* 0x000fe400078e0084 */
[----:B------:R-:W-:Y:S01]  /*405f0*/  STL.64 [R1+0xa8], R136 ;  /* 0x0000a88801007387 */ /* 0x000fe20000100a00 */
[----:B------:R-:W-:-:S03]  /*40600*/  IMAD.MOV.U32 R158, RZ, RZ, R103 ;  /* 0x000000ffff9e7224 */ /* 0x000fc600078e0067 */
[----:B------:R-:W-:Y:S01]  /*40610*/  STL.64 [R1+0xb0], R150 ;  /* 0x0000b09601007387 */ /* 0x000fe20000100a00 */
[----:B0-----:R-:W-:Y:S02]  /*40620*/  IMAD.MOV.U32 R153, RZ, RZ, R102 ;  /* 0x000000ffff997224 */ /* 0x001fe400078e0066 */
[----:B------:R-:W-:Y:S01]  /*40630*/  IMAD.MOV.U32 R152, RZ, RZ, R77 ;  /* 0x000000ffff987224 */ /* 0x000fe200078e004d */
[----:B------:R-:W-:Y:S01]  /*40640*/  STL.64 [R1+0xb8], R158 ;  /* 0x0000b89e01007387 */ /* 0x000fe20000100a00 */
[----:B------:R-:W-:Y:S02]  /*40650*/  IMAD.MOV.U32 R19, RZ, RZ, R76 ;  /* 0x000000ffff137224 */ /* 0x000fe400078e004c */
[----:B------:R-:W-:Y:S01]  /*40660*/  IMAD.MOV.U32 R18, RZ, RZ, R73 ;  /* 0x000000ffff127224 */ /* 0x000fe200078e0049 */
[----:B------:R-:W-:Y:S04]  /*40670*/  STL.64 [R1+0x500], R152 ;  /* 0x0005009801007387 */ /* 0x000fe80000100a00 */
[----:B------:R-:W-:Y:S04]  /*40680*/  STL.64 [R1+0x508], R18 ;  /* 0x0005081201007387 */ /* 0x000fe80000100a00 */
[----:B---3--:R-:W-:Y:S04]  /*40690*/  STL.64 [R1+0x510], R24 ;  /* 0x0005101801007387 */ /* 0x008fe80000100a00 */
[----:B------:R-:W-:Y:S04]  /*406a0*/  STL.64 [R1+0x518], R34 ;  /* 0x0005182201007387 */ /* 0x000fe80000100a00 */
[----:B------:R-:W-:Y:S01]  /*406b0*/  STL.64 [R1+0x520], R52 ;  /* 0x0005203401007387 */ /* 0x000fe20000100a00 */
[----:B------:R-:W-:-:S02]  /*406c0*/  IMAD.MOV.U32 R73, RZ, RZ, R72 ;  /* 0x000000ffff497224 */ /* 0x000fc400078e0048 */
[----:B------:R-:W-:Y:S01]  /*406d0*/  IMAD.MOV.U32 R72, RZ, RZ, R99 ;  /* 0x000000ffff487224 */ /* 0x000fe200078e0063 */
[----:B------:R-:W-:Y:S01]  /*406e0*/  STL.64 [R1+0x528], R58 ;  /* 0x0005283a01007387 */ /* 0x000fe20000100a00 */
[----:B------:R-:W-:Y:S02]  /*406f0*/  IMAD.MOV.U32 R77, RZ, RZ, R98 ;  /* 0x000000ffff4d7224 */ /* 0x000fe400078e0062 */
[----:B------:R-:W-:Y:S02]  /*40700*/  IMAD.MOV.U32 R76, RZ, RZ, R87 ;  /* 0x000000ffff4c7224 */ /* 0x000fe400078e0057 */
[----:B------:R-:W-:Y:S01]  /*40710*/  IMAD.MOV.U32 R87, RZ, RZ, R86 ;  /* 0x000000ffff577224 */ /* 0x000fe200078e0056 */
[----:B------:R-:W-:Y:S01]  /*40720*/  STL.64 [R1+0x530], R72 ;  /* 0x0005304801007387 */ /* 0x000fe20000100a00 */
[----:B------:R-:W-:-:S03]  /*40730*/  IMAD.MOV.U32 R86, RZ, RZ, R157 ;  /* 0x000000ffff567224 */ /* 0x000fc600078e009d */
[----:B------:R-:W-:Y:S04]  /*40740*/  STL.64 [R1+0x538], R76 ;  /* 0x0005384c01007387 */ /* 0x000fe80000100a00 */
[----:B------:R-:W-:Y:S04]  /*40750*/  STL.64 [R1+0x540], R86 ;  /* 0x0005405601007387 */ /* 0x000fe80000100a00 */
[----:B------:R-:W3:Y:S04]  /*40760*/  LDL.LU R110, [R1+0xc0] ;  /* 0x0000c000016e7983 */ /* 0x000ee80000300800 */
[----:B------:R-:W3:Y:S04]  /*40770*/  LDL.LU R111, [R1+0x1514] ;  /* 0x00151400016f7983 */ /* 0x000ee80000300800 */
[----:B------:R-:W3:Y:S04]  /*40780*/  LDL.LU R134, [R1+0xc8] ;  /* 0x0000c80001867983 */ /* 0x000ee80000300800 */
[----:B------:R-:W3:Y:S04]  /*40790*/  LDL.LU R135, [R1+0x1518] ;  /* 0x0015180001877983 */ /* 0x000ee80000300800 */
[----:B------:R-:W3:Y:S04]  /*407a0*/  LDL.LU R12, [R1+0x568] ;  /* 0x00056800010c7983 */ /* 0x000ee80000300800 */
[----:B------:R-:W3:Y:S04]  /*407b0*/  LDL.LU R13, [R1+0x151c] ;  /* 0x00151c00010d7983 */ /* 0x000ee80000300800 */
        /* <DEDUP_REMOVED lines=18> */
[----:B------:R-:W-:-:S02]  /*408e0*/  IMAD.MOV.U32 R99, RZ, RZ, R156 ;  /* 0x000000ffff637224 */ /* 0x000fc400078e009c */
[----:B------:R-:W-:Y:S01]  /*408f0*/  IMAD.MOV.U32 R98, RZ, RZ, R155 ;  /* 0x000000ffff627224 */ /* 0x000fe200078e009b */
[----:B------:R-:W3:Y:S01]  /*40900*/  LDL.LU R156, [R1+0x5b8] ;  /* 0x0005b800019c7983 */ /* 0x000ee20000300800 */
[----:B------:R-:W-:Y:S02]  /*40910*/  IMAD.MOV.U32 R133, RZ, RZ, R154 ;  /* 0x000000ffff857224 */ /* 0x000fe400078e009a */
[----:B------:R-:W-:Y:S01]  /*40920*/  IMAD.MOV.U32 R132, RZ, RZ, R161 ;  /* 0x000000ffff847224 */ /* 0x000fe200078e00a1 */
[----:B------:R-:W3:Y:S01]  /*40930*/  LDL.LU R155, [R1+0x1544] ;  /* 0x00154400019b7983 */ /* 0x000ee20000300800 */
[----:B------:R-:W-:-:S03]  /*40940*/  IMAD.MOV.U32 R17, RZ, RZ, R160 ;  /* 0x000000ffff117224 */ /* 0x000fc600078e00a0 */
[----:B------:R-:W3:Y:S01]  /*40950*/  LDL.LU R154, [R1+0x5c0] ;  /* 0x0005c000019a7983 */ /* 0x000ee20000300800 */
[----:B------:R-:W-:-:S03]  /*40960*/  IMAD.MOV.U32 R16, RZ, RZ, R66 ;  /* 0x000000ffff107224 */ /* 0x000fc600078e0042 */
[----:B------:R-:W3:Y:S01]  /*40970*/  LDL.LU R161, [R1+0x1548] ;  /* 0x0015480001a17983 */ /* 0x000ee20000300800 */
[----:B--2---:R-:W-:-:S03]  /*40980*/  IMAD.MOV.U32 R109, RZ, RZ, R67 ;  /* 0x000000ffff6d7224 */ /* 0x004fc600078e0043 */
[----:B------:R-:W2:Y:S01]  /*40990*/  LDL.LU R160, [R1+0x5c8] ;  /* 0x0005c80001a07983 */ /* 0x000ea20000300800 */
[----:B----4-:R-:W-:-:S03]  /*409a0*/  IMAD.MOV.U32 R108, RZ, RZ, R0 ;  /* 0x000000ffff6c7224 */ /* 0x010fc600078e0000 */
[----:B------:R-:W4:Y:S04]  /*409b0*/  LDL.LU R66, [R1+0x154c] ;  /* 0x00154c0001427983 */ /* 0x000f280000300800 */
[----:B------:R-:W2:Y:S04]  /*409c0*/  LDL.LU R67, [R1+0x5d0] ;  /* 0x0005d00001437983 */ /* 0x000ea80000300800 */
[----:B------:R-:W2:Y:S04]  /*409d0*/  LDL.LU R0, [R1+0x1550] ;  /* 0x0015500001007983 */ /* 0x000ea80000300800 */
[----:B------:R-:W-:Y:S04]  /*409e0*/  STL.64 [R1+0x548], R98 ;  /* 0x0005486201007387 */ /* 0x000fe80000100a00 */
[----:B------:R-:W-:Y:S04]  /*409f0*/  STL.64 [R1+0x550], R132 ;  /* 0x0005508401007387 */ /* 0x000fe80000100a00 */
[----:B------:R-:W-:Y:S04]  /*40a00*/  STL.64 [R1+0x558], R16 ;  /* 0x0005581001007387 */ /* 0x000fe80000100a00 */
[----:B------:R-:W-:Y:S01]  /*40a10*/  STL.64 [R1+0x560], R108 ;  /* 0x0005606c01007387 */ /* 0x000fe20000100a00 */
[----:B---3--:R-:W-:-:S04]  /*40a20*/  LOP3.LUT R111, R111, R110, RZ, 0x3c, !PT ;  /* 0x0000006e6f6f7212 */ /* 0x008fc800078e3cff */
[----:B------:R-:W-:Y:S02]  /*40a30*/  LOP3.LUT R110, R111, R110, RZ, 0x3c, !PT ;  /* 0x0000006e6f6e7212 */ /* 0x000fe400078e3cff */
[----:B------:R-:W-:-:S04]  /*40a40*/  LOP3.LUT R135, R135, R134, RZ, 0x3c, !PT ;  /* 0x0000008687877212 */ /* 0x000fc800078e3cff */
        /* <DEDUP_REMOVED lines=10> */
[----:B------:R-:W-:Y:S02]  /*40af0*/  LOP3.LUT R143, R143, R142, RZ, 0x3c, !PT ;  /* 0x0000008e8f8f7212 */ /* 0x000fe400078e3cff */
[----:B------:R-:W-:-:S02]  /*40b00*/  LOP3.LUT R15, R15, R14, RZ, 0x3c, !PT ;  /* 0x0000000e0f0f7212 */ /* 0x000fc400078e3cff */
[----:B------:R-:W-:Y:S01]  /*40b10*/  LOP3.LUT R142, R143, R142, RZ, 0x3c, !PT ;  /* 0x0000008e8f8e7212 */ /* 0x000fe200078e3cff */
[----:B------:R-:W-:Y:S01]  /*40b20*/  STL.64 [R1+0xc0], R110 ;  /* 0x0000c06e01007387 */ /* 0x000fe20000100a00 */
[----:B------:R-:W-:Y:S02]  /*40b30*/  LOP3.LUT R49, R49, R48, RZ, 0x3c, !PT ;  /* 0x0000003031317212 */ /* 0x000fe400078e3cff */
[----:B------:R-:W-:Y:S01]  /*40b40*/  LOP3.LUT R143, R143, R142, RZ, 0x3c, !PT ;  /* 0x0000008e8f8f7212 */ /* 0x000fe200078e3cff */
        /* <DEDUP_REMOVED lines=18> */
[----:B------:R-:W-:Y:S02]  /*40c70*/  IMAD.MOV.U32 R95, RZ, RZ, R102 ;  /* 0x000000ffff5f7224 */ /* 0x000fe400078e0066 */
[----:B------:R-:W-:Y:S01]  /*40c80*/  IMAD.MOV.U32 R94, RZ, RZ, R157 ;  /* 0x000000ffff5e7224 */ /* 0x000fe200078e009d */
        /* <DEDUP_REMOVED lines=32> */
[----:B--2---:R-:W-:-:S03]  /*40e90*/  IMAD.MOV.U32 R123, RZ, RZ, R160 ;  /* 0x000000ffff7b7224 */ /* 0x004fc600078e00a0 */
[----:B------:R-:W2:Y:S01]  /*40ea0*/  LDL.LU R154, [R1+0x630] ;  /* 0x00063000019a7983 */ /* 0x000ea20000300800 */
[----:B----4-:R-:W-:-:S03]  /*40eb0*/  IMAD.MOV.U32 R122, RZ, RZ, R66 ;  /* 0x000000ffff7a7224 */ /* 0x010fc600078e0042 */
[----:B------:R-:W4:Y:S01]  /*40ec0*/  LDL.LU R161, [R1+0x1588] ;  /* 0x0015880001a17983 */ /* 0x000f220000300800 */
[----:B------:R-:W-:-:S03]  /*40ed0*/  IMAD.MOV.U32 R21, RZ, RZ, R67 ;  /* 0x000000ffff157224 */ /* 0x000fc600078e0043 */
[----:B------:R-:W2:Y:S01]  /*40ee0*/  LDL.LU R160, [R1+0x638] ;  /* 0x0006380001a07983 */ /* 0x000ea20000300800 */
[----:B------:R-:W-:-:S03]  /*40ef0*/  IMAD.MOV.U32 R20, RZ, RZ, R0 ;  /* 0x000000ffff147224 */ /* 0x000fc600078e0000 */
[----:B------:R-:W2:Y:S04]  /*40f00*/  LDL.LU R66, [R1+0x158c] ;  /* 0x00158c0001427983 */ /* 0x000ea80000300800 */
[----:B------:R-:W2:Y:S04]  /*40f10*/  LDL.LU R67, [R1+0x640] ;  /* 0x0006400001437983 */ /* 0x000ea80000300800 */
[----:B------:R-:W2:Y:S04]  /*40f20*/  LDL.LU R0, [R1+0x1590] ;  /* 0x0015900001007983 */ /* 0x000ea80000300800 */
[----:B------:R-:W-:Y:S04]  /*40f30*/  STL.64 [R1+0x5b8], R64 ;  /* 0x0005b84001007387 */ /* 0x000fe80000100a00 */
[----:B------:R-:W-:Y:S04]  /*40f40*/  STL.64 [R1+0x5c0], R92 ;  /* 0x0005c05c01007387 */ /* 0x000fe80000100a00 */
[----:B------:R-:W-:Y:S04]  /*40f50*/  STL.64 [R1+0x5c8], R122 ;  /* 0x0005c87a01007387 */ /* 0x000fe80000100a00 */
[----:B------:R-:W-:Y:S01]  /*40f60*/  STL.64 [R1+0x5d0], R20 ;  /* 0x0005d01401007387 */ /* 0x000fe20000100a00 */
[----:B---3--:R-:W-:-:S04]  /*40f70*/  LOP3.LUT R41, R41, R40, RZ, 0x3c, !PT ;  /* 0x0000002829297212 */ /* 0x008fc800078e3cff */
[----:B------:R-:W-:Y:S01]  /*40f80*/  LOP3.LUT R40, R41, R40, RZ, 0x3c, !PT ;  /* 0x0000002829287212 */ /* 0x000fe200078e3cff */
[----:B------:R-:W-:-:S03]  /*40f90*/  IMAD.MOV.U32 R45, RZ, RZ, R130 ;  /* 0x000000ffff2d7224 */ /* 0x000fc600078e0082 */
[----:B------:R-:W-:Y:S01]  /*40fa0*/  LOP3.LUT R41, R41, R40, RZ, 0x3c, !PT ;  /* 0x0000002829297212 */ /* 0x000fe200078e3cff */
[----:B------:R-:W-:Y:S02]  /*40fb0*/  IMAD.MOV.U32 R44, RZ, RZ, R125 ;  /* 0x000000ffff2c7224 */ /* 0x000fe400078e007d */
[----:B------:R-:W-:Y:S02]  /*40fc0*/  IMAD.MOV.U32 R47, RZ, RZ, R124 ;  /* 0x000000ffff2f7224 */ /* 0x000fe400078e007c */
[----:B------:R-:W-:Y:S01]  /*40fd0*/  STL.64 [R1+0xd0], R40 ;  /* 0x0000d02801007387 */ /* 0x000fe20000100a00 */
[----:B------:R-:W-:-:S03]  /*40fe0*/  IMAD.MOV.U32 R46, RZ, RZ, R89 ;  /* 0x000000ffff2e7224 */ /* 0x000fc600078e0059 */
[----:B------:R-:W-:Y:S04]  /*40ff0*/  STL.64 [R1+0xd8], R44 ;  /* 0x0000d82c01007387 */ /* 0x000fe80000100a00 */
[----:B------:R-:W-:Y:S04]  /*41000*/  STL.64 [R1+0x5d8], R46 ;  /* 0x0005d82e01007387 */ /* 0x000fe80000100a00 */
[----:B------:R-:W-:Y:S01]  /*41010*/  STL.64 [R1+0x5e0], R22 ;  /* 0x0005e01601007387 */ /* 0x000fe20000100a00 */
[----:B------:R-:W-:Y:S02]  /*41020*/  IMAD.MOV.U32 R89, RZ, RZ, R88 ;  /* 0x000000ffff597224 */ /* 0x000fe400078e0058 */
[----:B------:R-:W-:Y:S01]  /*41030*/  IMAD.MOV.U32 R88, RZ, RZ, R149 ;  /* 0x000000ffff587224 */ /* 0x000fe200078e0095 */
[----:B------:R-:W-:Y:S04]  /*41040*/  STL.64 [R1+0x5e8], R38 ;  /* 0x0005e82601007387 */ /* 0x000fe80000100a00 */
[----:B------:R-:W-:Y:S04]  /*41050*/  STL.64 [R1+0x5f0], R88 ;  /* 0x0005f05801007387 */ /* 0x000fe80000100a00 */
[----:B------:R-:W-:Y:S04]  /*41060*/  STL.64 [R1+0x5f8], R102 ;  /* 0x0005f86601007387 */ /* 0x000fe80000100a00 */
[----:B------:R-:W-:Y:S04]  /*41070*/  STL.64 [R1+0x600], R104 ;  /* 0x0006006801007387 */ /* 0x000fe80000100a00 */
[----:B------:R-:W-:Y:S04]  /*41080*/  STL.64 [R1+0x608], R112 ;  /* 0x0006087001007387 */ /* 0x000fe80000100a00 */
[----:B------:R-:W-:Y:S01]  /*41090*/  STL.64 [R1+0x610], R114 ;  /* 0x0006107201007387 */ /* 0x000fe20000100a00 */
[----:B------:R-:W-:-:S02]  /*410a0*/  IMAD.MOV.U32 R125, RZ, RZ, R148 ;  /* 0x000000ffff7d7224 */ /* 0x000fc400078e0094 */
[----:B------:R-:W-:Y:S02]  /*410b0*/  IMAD.MOV.U32 R124, RZ, RZ, R145 ;  /* 0x000000ffff7c7224 */ /* 0x000fe400078e0091 */
        /* <DEDUP_REMOVED lines=42> */
[----:B------:R-:W4:Y:S04]  /*41360*/  LDL.LU R67, [R1+0x6b0] ;  /* 0x0006b00001437983 */ /* 0x000f280000300800 */
[----:B------:R-:W4:Y:S04]  /*41370*/  LDL.LU R0, [R1+0x15d0] ;  /* 0x0015d00001007983 */ /* 0x000f280000300800 */
        /* <DEDUP_REMOVED lines=21> */
[----:B------:R-:W-:Y:S01]  /*414d0*/  LOP3.LUT R83, R83, R82, RZ, 0x3c, !PT ;  /* 0x0000005253537212 */ /* 0x000fe200078e3cff */
[----:B------:R-:W-:Y:S01]  /*414e0*/  IMAD.MOV.U32 R127, RZ, RZ, R120 ;  /* 0x000000ffff7f7224 */ /* 0x000fe200078e0078 */
        /* <DEDUP_REMOVED lines=19> */
[----:B--2---:R-:W-:Y:S02]  /*41620*/  IMAD.MOV.U32 R141, RZ, RZ, R144 ;  /* 0x000000ffff8d7224 */ /* 0x004fe400078e0090 */
[----:B----4-:R-:W-:Y:S01]  /*41630*/  IMAD.MOV.U32 R140, RZ, RZ, R157 ;  /* 0x000000ffff8c7224 */ /* 0x010fe200078e009d */
[----:B------:R-:W-:Y:S04]  /*41640*/  STL.64 [R1+0x688], R78 ;  /* 0x0006884e01007387 */ /* 0x000fe80000100a00 */
[----:B------:R-:W-:Y:S01]  /*41650*/  STL.64 [R1+0x690], R140 ;  /* 0x0006908c01007387 */ /* 0x000fe20000100a00 */
[----:B------:R-:W-:-:S03]  /*41660*/  IMAD.MOV.U32 R51, RZ, RZ, R156 ;  /* 0x000000ffff337224 */ /* 0x000fc600078e009c */
[----:B------:R-:W2:Y:S01]  /*41670*/  LDL R68, [R1+0x978] ;  /* 0x0009780001447983 */ /* 0x000ea20000100800 */
[----:B------:R-:W-:Y:S02]  /*41680*/  IMAD.MOV.U32 R50, RZ, RZ, R155 ;  /* 0x000000ffff327224 */ /* 0x000fe400078e009b */
[----:B------:R-:W-:Y:S01]  /*41690*/  IMAD.MOV.U32 R3, RZ, RZ, R154 ;  /* 0x000000ffff037224 */ /* 0x000fe200078e009a */
[----:B------:R-:W3:Y:S01]  /*416a0*/  LDL R69, [R1+0x974] ;  /* 0x0009740001457983 */ /* 0x000ee20000100800 */
[----:B------:R-:W-:-:S03]  /*416b0*/  IMAD.MOV.U32 R2, RZ, RZ, R161 ;  /* 0x000000ffff027224 */ /* 0x000fc600078e00a1 */
[----:B------:R-:W4:Y:S01]  /*416c0*/  LDL R100, [R1+0x970] ;  /* 0x0009700001647983 */ /* 0x000f220000100800 */
[----:B------:R-:W-:Y:S02]  /*416d0*/  IMAD.MOV.U32 R57, RZ, RZ, R160 ;  /* 0x000000ffff397224 */ /* 0x000fe400078e00a0 */
[----:B------:R-:W-:Y:S02]  /*416e0*/  IMAD.MOV.U32 R56, RZ, RZ, R66 ;  /* 0x000000ffff387224 */ /* 0x000fe400078e0042 */
[----:B------:R-:W-:Y:S02]  /*416f0*/  IMAD.MOV.U32 R75, RZ, RZ, R67 ;  /* 0x000000ffff4b7224 */ /* 0x000fe400078e0043 */
[----:B------:R-:W-:-:S05]  /*41700*/  IMAD.MOV.U32 R74, RZ, RZ, R0 ;  /* 0x000000ffff4a7224 */ /* 0x000fca00078e0000 */
[----:B------:R0:W-:Y:S04]  /*41710*/  STL.64 [R1+0x6b0], R74 ;  /* 0x0006b04a01007387 */ /* 0x0001e80000100a00 */
[----:B------:R-:W-:Y:S04]  /*41720*/  STL.64 [R1+0x6a8], R56 ;  /* 0x0006a83801007387 */ /* 0x000fe80000100a00 */
[----:B------:R-:W-:Y:S04]  /*41730*/  STL.64 [R1+0x6a0], R2 ;  /* 0x0006a00201007387 */ /* 0x000fe80000100a00 */
[----:B------:R-:W-:Y:S04]  /*41740*/  STL.64 [R1+0x698], R50 ;  /* 0x0006983201007387 */ /* 0x000fe80000100a00 */
[----:B------:R-:W4:Y:S04]  /*41750*/  LDL R101, [R1+0x96c] ;  /* 0x00096c0001657983 */ /* 0x000f280000100800 */
        /* <DEDUP_REMOVED lines=25> */
[----:B--2---:R-:W2:Y:S04]  /*418f0*/  @!P3 LDG.E.U16 R68, desc[UR20][R74.64] ;  /* 0x000000144a44b981 */ /* 0x004ea8000c1e1500 */
[----:B---3--:R-:W3:Y:S04]  /*41900*/  @!P2 LDG.E.U16 R69, desc[UR20][R56.64] ;  /* 0x000000143845a981 */ /* 0x008ee8000c1e1500 */
[----:B----4-:R-:W4:Y:S04]  /*41910*/  @!P3 LDG.E.U16 R100, desc[UR20][R2.64] ;  /* 0x000000140264b981 */ /* 0x010f28000c1e1500 */
[----:B0-----:R-:W3:Y:S04]  /*41920*/  LDL.LU.64 R74, [R1+0x2150] ;  /* 0x00215000014a7983 */ /* 0x001ee80000300a00 */
[----:B------:R-:W4:Y:S04]  /*41930*/  @!P2 LDG.E.U16 R101, desc[UR20][R50.64] ;  /* 0x000000143265a981 */ /* 0x000f28000c1e1500 */
        /* <DEDUP_REMOVED lines=25> */
[----:B--2---:R0:W-:Y:S04]  /*41ad0*/  @!P3 STL [R1+0x978], R68 ;  /* 0x000978440100b387 */ /* 0x0041e80000100800 */
[----:B0-----:R-:W2:Y:S04]  /*41ae0*/  LDL.LU R68, [R1+0x2148] ;  /* 0x0021480001447983 */ /* 0x001ea80000300800 */
[----:B------:R-:W2:Y:S04]  /*41af0*/  LDL.LU.64 R56, [R1+0x2140] ;  /* 0x0021400001387983 */ /* 0x000ea80000300a00 */
[----:B---3--:R0:W-:Y:S04]  /*41b00*/  @!P2 STL [R1+0x974], R69 ;  /* 0x000974450100a387 */ /* 0x0081e80000100800 */
[----:B0-----:R-:W3:Y:S04]  /*41b10*/  LDL.LU R69, [R1+0x2138] ;  /* 0x0021380001457983 */ /* 0x001ee80000300800 */
[----:B------:R-:W2:Y:S04]  /*41b20*/  LDL.LU.64 R2, [R1+0x2130] ;  /* 0x0021300001027983 */ /* 0x000ea80000300a00 */
[----:B----4-:R0:W-:Y:S04]  /*41b30*/  @!P3 STL [R1+0x970], R100 ;  /* 0x000970640100b387 */ /* 0x0101e80000100800 */
[----:B0-----:R-:W4:Y:S04]  /*41b40*/  LDL.LU R100, [R1+0x2128] ;  /* 0x0021280001647983 */ /* 0x001f280000300800 */
[----:B------:R-:W2:Y:S04]  /*41b50*/  LDL.LU.64 R50, [R1+0x2120] ;  /* 0x0021200001327983 */ /* 0x000ea80000300a00 */
[----:B------:R0:W-:Y:S04]  /*41b60*/  @!P2 STL [R1+0x96c], R101 ;  /* 0x00096c650100a387 */ /* 0x0001e80000100800 */
[----:B0-----:R-:W4:Y:S04]  /*41b70*/  LDL.LU R101, [R1+0x2118] ;  /* 0x0021180001657983 */ /* 0x001f280000300800 */
[----:B------:R-:W2:Y:S04]  /*41b80*/  LDL.LU.64 R140, [R1+0x2110] ;  /* 0x00211000018c7983 */ /* 0x000ea80000300a00 */
[----:B------:R0:W-:Y:S04]  /*41b90*/  @!P3 STL [R1+0x968], R84 ;  /* 0x000968540100b387 */ /* 0x0001e80000100800 */
[----:B0-----:R-:W2:Y:S04]  /*41ba0*/  LDL.LU R84, [R1+0x2108] ;  /* 0x0021080001547983 */ /* 0x001ea80000300800 */
        /* <DEDUP_REMOVED lines=40> */
[----:B------:R-:W2:Y:S04]  /*41e30*/  LDL R130, [R1+0x904] ;  /* 0x0009040001827983 */ /* 0x000ea80000100800 */
[----:B------:R-:W3:Y:S04]  /*41e40*/  LDL R131, [R1+0x900] ;  /* 0x0009000001837983 */ /* 0x000ee80000100800 */
        /* <DEDUP_REMOVED lines=12> */
[----:B------:R0:W-:Y:S04]  /*41f10*/  @!P2 STL [R1+0x92c], R144 ;  /* 0x00092c900100a387 */ /* 0x0001e80000100800 */
[----:B0-----:R-:W4:Y:S04]  /*41f20*/  LDL R144, [R1+0x8cc] ;  /* 0x0008cc0001907983 */ /* 0x001f280000100800 */
[----:B------:R0:W-:Y:S04]  /*41f30*/  @!P3 STL [R1+0x930], R145 ;  /* 0x000930910100b387 */ /* 0x0001e80000100800 */
[----:B------:R-:W4:Y:S04]  /*41f40*/  LDL R38, [R1+0x8c4] ;  /* 0x0008c40001267983 */ /* 0x000f280000100800 */
[----:B------:R-:W4:Y:S04]  /*41f50*/  LDL R39, [R1+0x8c0] ;  /* 0x0008c00001277983 */ /* 0x000f280000100800 */
[----:B0-----:R-:W4:Y:S04]  /*41f60*/  LDL R145, [R1+0x8c8] ;  /* 0x0008c80001917983 */ /* 0x001f280000100800 */
[----:B------:R-:W4:Y:S04]  /*41f70*/  LDL R104, [R1+0x8bc] ;  /* 0x0008bc0001687983 */ /* 0x000f280000100800 */
[----:B------:R-:W4:Y:S04]  /*41f80*/  LDL R105, [R1+0x8b8] ;  /* 0x0008b80001697983 */ /* 0x000f280000100800 */
[----:B------:R-:W4:Y:S04]  /*41f90*/  LDL R102, [R1+0x8b0] ;  /* 0x0008b00001667983 */ /* 0x000f280000100800 */
[----:B------:R-:W4:Y:S04]  /*41fa0*/  LDL R103, [R1+0x8b4] ;  /* 0x0008b40001677983 */ /* 0x000f280000100800 */
[----:B------:R0:W-:Y:S04]  /*41fb0*/  @!P3 STL [R1+0x928], R157 ;  /* 0x0009289d0100b387 */ /* 0x0001e80000100800 */
[----:B0-----:R-:W4:Y:S04]  /*41fc0*/  LDL R157, [R1+0x8ac] ;  /* 0x0008ac00019d7983 */ /* 0x001f280000100800 */
        /* <DEDUP_REMOVED lines=16> */
[----:B--2---:R-:W2:Y:S04]  /*420d0*/  @!P2 LDG.E.U16 R130, desc[UR20][R46.64] ;  /* 0x000000142e82a981 */ /* 0x004ea8000c1e1500 */
[----:B---3--:R-:W3:Y:S04]  /*420e0*/  @!P3 LDG.E.U16 R131, desc[UR20][R44.64] ;  /* 0x000000142c83b981 */ /* 0x008ee8000c1e1500 */
[----:B----4-:R-:W4:Y:S04]  /*420f0*/  @!P2 LDG.E.U16 R124, desc[UR20][R40.64] ;  /* 0x00000014287ca981 */ /* 0x010f28000c1e1500 */
[----:B------:R-:W3:Y:S04]  /*42100*/  @!P3 LDG.E.U16 R125, desc[UR20][R20.64] ;  /* 0x00000014147db981 */ /* 0x000ee8000c1e1500 */
[----:B------:R-:W3:Y:S04]  /*42110*/  @!P2 LDG.E.U16 R88, desc[UR20][R122.64] ;  /* 0x000000147a58a981 */ /* 0x000ee8000c1e1500 */
        /* <DEDUP_REMOVED lines=9> */
[----:B------:R-:W4:Y:S04]  /*421b0*/  LDL.LU.64 R46, [R1+0x2028] ;  /* 0x00202800012e7983 */ /* 0x000f280000300a00 */
        /* <DEDUP_REMOVED lines=106> */
[----:B------:R-:W4:Y:S04]  /*42860*/  LDL R52, [R1+0x824] ;  /* 0x0008240001347983 */ /* 0x000f280000100800 */
[----:B------:R-:W4:Y:S04]  /*42870*/  LDL R53, [R1+0x828] ;  /* 0x0008280001357983 */ /* 0x000f280000100800 */
        /* <DEDUP_REMOVED lines=29> */
[----:B------:R0:W-:Y:S04]  /*42a50*/  @!P2 STL [R1+0x88c], R0 ;  /* 0x00088c000100a387 */ /* 0x0001e80000100800 */
[----:B0-----:R-:W4:Y:S04]  /*42a60*/  LDL R0, [R1+0x810] ;  /* 0x0008100001007983 */ /* 0x001f280000100800 */
        /* <DEDUP_REMOVED lines=30> */
[----:B------:R-:W2:Y:S04]  /*42c50*/  @!P3 LDG.E.U16 R0, desc[UR20][R4.64] ;  /* 0x000000140400b981 */ /* 0x000ea8000c1e1500 */
        /* <DEDUP_REMOVED lines=66> */
[----:B------:R-:W-:Y:S04]  /*43080*/  @!P3 STL [R1+0x830], R155 ;  /* 0x0008309b0100b387 */ /* 0x000fe80000100800 */
        /* <DEDUP_REMOVED lines=40> */
[----:B------:R-:W4:Y:S04]  /*43310*/  @!P3 LDG.E.U16 R160, desc[UR20][R158.64] ;  /* 0x000000149ea0b981 */ /* 0x000f28000c1e1500 */
[----:B0-----:R-:W4:Y:S04]  /*43320*/  LDL R0, [R1+0x6f4] ;  /* 0x0006f40001007983 */ /* 0x001f280000100800 */
[----:B------:R-:W4:Y:S04]  /*43330*/  LDL.LU.64 R162, [R1+0x1d98] ;  /* 0x001d980001a27983 */ /* 0x000f280000300a00 */
[----:B------:R-:W4:Y:S04]  /*43340*/  @!P2 LDG.E.U16 R161, desc[UR20][R18.64] ;  /* 0x0000001412a1a981 */ /* 0x000f28000c1e1500 */
[----:B------:R-:W4:Y:S04]  /*43350*/  @!P3 LDG.E.U16 R66, desc[UR20][R34.64] ;  /* 0x000000142242b981 */ /* 0x000f28000c1e1500 */
[----:B------:R-:W4:Y:S04]  /*43360*/  @!P2 LDG.E.U16 R67, desc[UR20][R50.64] ;  /* 0x000000143243a981 */ /* 0x000f28000c1e1500 */
[----:B--2---:R0:W-:Y:S04]  /*43370*/  @!P2 STL [R1+0x80c], R82 ;  /* 0x00080c520100a387 */ /* 0x0041e80000100800 */
[----:B0-----:R-:W2:Y:S04]  /*43380*/  LDL.LU R82, [R1+0x1d90] ;  /* 0x001d900001527983 */ /* 0x001ea80000300800 */
[----:B------:R-:W2:Y:S04]  /*43390*/  LDL.LU.64 R128, [R1+0x1d88] ;  /* 0x001d880001807983 */ /* 0x000ea80000300a00 */
[----:B---3--:R0:W-:Y:S04]  /*433a0*/  @!P3 STL [R1+0x808], R83 ;  /* 0x000808530100b387 */ /* 0x0081e80000100800 */
[----:B0-----:R-:W2:Y:S04]  /*433b0*/  LDL.LU R83, [R1+0x1d80] ;  /* 0x001d800001537983 */ /* 0x001ea80000300800 */
[----:B------:R-:W3:Y:S04]  /*433c0*/  LDL.LU.64 R106, [R1+0x1d78] ;  /* 0x001d7800016a7983 */ /* 0x000ee80000300a00 */
[----:B----4-:R0:W-:Y:S04]  /*433d0*/  @!P2 STL [R1+0x804], R80 ;  /* 0x000804500100a387 */ /* 0x0101e80000100800 */
[----:B0-----:R-:W4:Y:S04]  /*433e0*/  LDL.LU R80, [R1+0x1d70] ;  /* 0x001d700001507983 */ /* 0x001f280000300800 */
[----:B------:R-:W4:Y:S04]  /*433f0*/  LDL.LU.64 R96, [R1+0x1d68] ;  /* 0x001d680001607983 */ /* 0x000f280000300a00 */
[----:B------:R0:W-:Y:S04]  /*43400*/  @!P3 STL [R1+0x800], R81 ;  /* 0x000800510100b387 */ /* 0x0001e80000100800 */
        /* <DEDUP_REMOVED lines=45> */
[----:B--2---:R-:W2:Y:S04]  /*436e0*/  @!P3 LDG.E.U16 R155, desc[UR20][R82.64] ;  /* 0x00000014529bb981 */ /* 0x004ea8000c1e1500 */
[----:B---3--:R-:W3:Y:S04]  /*436f0*/  @!P2 LDG.E.U16 R0, desc[UR20][R106.64] ;  /* 0x000000146a00a981 */ /* 0x008ee8000c1e1500 */
        /* <DEDUP_REMOVED lines=27> */
[----:B0-----:R-:W3:Y:S04]  /*438b0*/  LDL.LU R66, [R1+0x1be0] ;  /* 0x001be00001427983 */ /* 0x001ee80000300800 */
[----:B------:R-:W4:Y:S04]  /*438c0*/  LDL.LU.64 R50, [R1+0x1bd8] ;  /* 0x001bd80001327983 */ /* 0x000f280000300a00 */
[----:B------:R0:W-:Y:S04]  /*438d0*/  @!P2 STL [R1+0x734], R67 ;  /* 0x000734430100a387 */ /* 0x0001e80000100800 */
[----:B0-----:R-:W4:Y:S04]  /*438e0*/  LDL.LU R67, [R1+0x1bd0] ;  /* 0x001bd00001437983 */ /* 0x001f280000300800 */
[----:B------:R-:W4:Y:S04]  /*438f0*/  LDL.LU.64 R82, [R1+0x1bc8] ;  /* 0x001bc80001527983 */ /* 0x000f280000300a00 */
[----:B--2---:R-:W2:Y:S04]  /*43900*/  @!P3 LDG.E.U16 R35, desc[UR20][R158.64] ;  /* 0x000000149e23b981 */ /* 0x004ea8000c1e1500 */
[----:B------:R-:W2:Y:S04]  /*43910*/  @!P2 LDG.E.U16 R34, desc[UR20][R18.64] ;  /* 0x000000141222a981 */ /* 0x000ea8000c1e1500 */
[----:B---3--:R-:W3:Y:S04]  /*43920*/  @!P2 LDG.E.U16 R66, desc[UR20][R32.64] ;  /* 0x000000142042a981 */ /* 0x008ee8000c1e1500 */
[----:B----4-:R-:W4:Y:S04]  /*43930*/  @!P3 LDG.E.U16 R51, desc[UR20][R142.64] ;  /* 0x000000148e33b981 */ /* 0x010f28000c1e1500 */
[----:B------:R-:W2:Y:S04]  /*43940*/  @!P2 LDG.E.U16 R50, desc[UR20][R4.64] ;  /* 0x000000140432a981 */ /* 0x000ea8000c1e1500 */
[----:B------:R-:W2:Y:S04]  /*43950*/  @!P3 LDG.E.U16 R67, desc[UR20][R52.64] ;  /* 0x000000143443b981 */ /* 0x000ea8000c1e1500 */
[----:B------:R-:W2:Y:S04]  /*43960*/  @!P3 LDG.E.U16 R83, desc[UR20][R92.64] ;  /* 0x000000145c53b981 */ /* 0x000ea8000c1e1500 */
[----:B------:R-:W3:Y:S04]  /*43970*/  @!P2 LDG.E.U16 R82, desc[UR20][R88.64] ;  /* 0x000000145852a981 */ /* 0x000ee8000c1e1500 */
[----:B--2---:R-:W-:Y:S04]  /*43980*/  STL [R1+0x1868], R83 ;  /* 0x0018685301007387 */ /* 0x004fe80000100800 */
[----:B---3--:R-:W-:Y:S04]  /*43990*/  STL [R1+0x186c], R82 ;  /* 0x00186c5201007387 */ /* 0x008fe80000100800 */
[----:B------:R-:W-:Y:S04]  /*439a0*/  STL [R1+0x1870], R67 ;  /* 0x0018704301007387 */ /* 0x000fe80000100800 */
[----:B------:R-:W-:Y:S04]  /*439b0*/  STL [R1+0x1874], R66 ;  /* 0x0018744201007387 */ /* 0x000fe80000100800 */
[----:B----4-:R-:W-:Y:S04]  /*439c0*/  STL [R1+0x1878], R51 ;  /* 0x0018783301007387 */ /* 0x010fe80000100800 */
[----:B------:R-:W-:Y:S04]  /*439d0*/  STL [R1+0x187c], R50 ;  /* 0x00187c3201007387 */ /* 0x000fe80000100800 */
[----:B------:R-:W2:Y:S04]  /*439e0*/  LDL.LU.64 R158, [R1+0x1bc0] ;  /* 0x001bc000019e7983 */ /* 0x000ea80000300a00 */
[----:B------:R0:W-:Y:S04]  /*439f0*/  @!P3 STL [R1+0x6f8], R155 ;  /* 0x0006f89b0100b387 */ /* 0x0001e80000100800 */
[----:B------:R-:W3:Y:S04]  /*43a00*/  LDL R92, [R1+0x7a4] ;  /* 0x0007a400015c7983 */ /* 0x000ee80000100800 */
[----:B------:R-:W4:Y:S04]  /*43a10*/  LDL R93, [R1+0x7a0] ;  /* 0x0007a000015d7983 */ /* 0x000f280000100800 */
[----:B0-----:R-:W2:Y:S04]  /*43a20*/  LDL R155, [R1+0x7a8] ;  /* 0x0007a800019b7983 */ /* 0x001ea80000100800 */
[----:B------:R-:W2:Y:S04]  /*43a30*/  LDL R88, [R1+0x79c] ;  /* 0x00079c0001587983 */ /* 0x000ea80000100800 */
        /* <DEDUP_REMOVED lines=13> */
[----:B------:R0:W-:Y:S04]  /*43b10*/  @!P2 STL [R1+0x6f4], R0 ;  /* 0x0006f4000100a387 */ /* 0x0001e80000100800 */
[----:B------:R-:W2:Y:S04]  /*43b20*/  LDL R66, [R1+0x75c] ;  /* 0x00075c0001427983 */ /* 0x000ea80000100800 */
[----:B------:R-:W2:Y:S04]  /*43b30*/  LDL R67, [R1+0x730] ;  /* 0x0007300001437983 */ /* 0x000ea80000100800 */
[----:B------:R-:W2:Y:S04]  /*43b40*/  LDL R82, [R1+0x72c] ;  /* 0x00072c0001527983 */ /* 0x000ea80000100800 */
[----:B------:R-:W2:Y:S04]  /*43b50*/  LDL R83, [R1+0x6f0] ;  /* 0x0006f00001537983 */ /* 0x000ea80000100800 */
[----:B------:R1:W-:Y:S04]  /*43b60*/  STL [R1+0x1880], R35 ;  /* 0x0018802301007387 */ /* 0x0003e80000100800 */
[----:B------:R-:W2:Y:S04]  /*43b70*/  LDL.LU.64 R18, [R1+0x1bb8] ;  /* 0x001bb80001127983 */ /* 0x000ea80000300a00 */
[----:B0-----:R-:W2:Y:S04]  /*43b80*/  LDL R0, [R1+0x6ec] ;  /* 0x0006ec0001007983 */ /* 0x001ea80000100800 */
[----:B---3--:R-:W3:Y:S04]  /*43b90*/  @!P2 LDG.E.U16 R92, desc[UR20][R48.64] ;  /* 0x00000014305ca981 */ /* 0x008ee8000c1e1500 */
[----:B----4-:R-:W4:Y:S04]  /*43ba0*/  @!P3 LDG.E.U16 R93, desc[UR20][R14.64] ;  /* 0x000000140e5db981 */ /* 0x010f28000c1e1500 */
[----:B--2---:R-:W2:Y:S04]  /*43bb0*/  @!P3 LDG.E.U16 R155, desc[UR20][R112.64] ;  /* 0x00000014709bb981 */ /* 0x004ea8000c1e1500 */
[----:B------:R-:W2:Y:S04]  /*43bc0*/  @!P2 LDG.E.U16 R88, desc[UR20][R144.64] ;  /* 0x000000149058a981 */ /* 0x000ea8000c1e1500 */
        /* <DEDUP_REMOVED lines=18> */
[----:B------:R0:W-:Y:S04]  /*43cf0*/  STL [R1+0x1884], R34 ;  /* 0x0018842201007387 */ /* 0x0001e80000100800 */
[----:B------:R-:W3:Y:S01]  /*43d00*/  @!P2 LDG.E.U16 R0, desc[UR20][R80.64] ;  /* 0x000000145000a981 */ /* 0x000ee2000c1e1500 */
[----:B-1----:R-:W-:-:S03]  /*43d10*/  PRMT R35, RZ, 0x7610, R35 ;  /* 0x00007610ff237816 */ /* 0x002fc60000000023 */
[----:B------:R-:W3:Y:S01]  /*43d20*/  @!P2 LDG.E.U16 R18, desc[UR20][R158.64] ;  /* 0x000000149e12a981 */ /* 0x000ee2000c1e1500 */
[----:B0-----:R-:W-:-:S03]  /*43d30*/  PRMT R34, RZ, 0x7610, R34 ;  /* 0x00007610ff227816 */ /* 0x001fc60000000022 */
[----:B------:R-:W3:Y:S04]  /*43d40*/  @!P3 LDG.E.U16 R35, desc[UR20][R86.64] ;  /* 0x000000145623b981 */ /* 0x000ee8000c1e1500 */
[----:B------:R-:W3:Y:S04]  /*43d50*/  @!P2 LDG.E.U16 R34, desc[UR20][R84.64] ;  /* 0x000000145422a981 */ /* 0x000ee8000c1e1500 */
[----:B--2---:R-:W-:Y:S04]  /*43d60*/  STL [R1+0x1888], R19 ;  /* 0x0018881301007387 */ /* 0x004fe80000100800 */
[----:B------:R-:W-:Y:S04]  /*43d70*/  STL [R1+0x17fc], R160 ;  /* 0x0017fca001007387 */ /* 0x000fe80000100800 */
[----:B------:R-:W-:Y:S04]  /*43d80*/  STL [R1+0x17f8], R161 ;  /* 0x0017f8a101007387 */ /* 0x000fe80000100800 */
[----:B------:R-:W-:Y:S04]  /*43d90*/  STL [R1+0x1804], R158 ;  /* 0x0018049e01007387 */ /* 0x000fe80000100800 */
[----:B------:R-:W-:Y:S04]  /*43da0*/  STL [R1+0x1800], R159 ;  /* 0x0018009f01007387 */ /* 0x000fe80000100800 */
[----:B------:R-:W2:Y:S04]  /*43db0*/  LDL.LU.64 R112, [R1+0x1bb0] ;  /* 0x001bb00001707983 */ /* 0x000ea80000300a00 */
[----:B------:R0:W-:Y:S04]  /*43dc0*/  @!P3 STL [R1+0x7a8], R155 ;  /* 0x0007a89b0100b387 */ /* 0x0001e80000100800 */
[----:B0-----:R-:W2:Y:S04]  /*43dd0*/  LDL.LU R155, [R1+0x1ba8] ;  /* 0x001ba800019b7983 */ /* 0x001ea80000300800 */
[----:B------:R-:W2:Y:S04]  /*43de0*/  LDL.LU.64 R48, [R1+0x1ba0] ;  /* 0x001ba00001307983 */ /* 0x000ea80000300a00 */
[----:B---3--:R0:W-:Y:S04]  /*43df0*/  @!P2 STL [R1+0x7a4], R92 ;  /* 0x0007a45c0100a387 */ /* 0x0081e80000100800 */
[----:B0-----:R-:W3:Y:S04]  /*43e00*/  LDL.LU R92, [R1+0x1b98] ;  /* 0x001b9800015c7983 */ /* 0x001ee80000300800 */
[----:B------:R-:W2:Y:S04]  /*43e10*/  LDL.LU.64 R14, [R1+0x1b90] ;  /* 0x001b9000010e7983 */ /* 0x000ea80000300a00 */
[----:B----4-:R0:W-:Y:S04]  /*43e20*/  @!P3 STL [R1+0x7a0], R93 ;  /* 0x0007a05d0100b387 */ /* 0x0101e80000100800 */
[----:B0-----:R-:W3:Y:S04]  /*43e30*/  LDL.LU R93, [R1+0x1b88] ;  /* 0x001b8800015d7983 */ /* 0x001ee80000300800 */
[----:B------:R-:W4:Y:S04]  /*43e40*/  LDL.LU.64 R144, [R1+0x1b80] ;  /* 0x001b800001907983 */ /* 0x000f280000300a00 */
        /* <DEDUP_REMOVED lines=36> */
[----:B------:R-:W2:Y:S04]  /*44090*/  LDL.LU.64 R70, [R1+0x1ab8] ;  /* 0x001ab80001467983 */ /* 0x000ea80000300a00 */
[----:B------:R-:W2:Y:S04]  /*440a0*/  LDL.LU.64 R102, [R1+0x1ab0] ;  /* 0x001ab00001667983 */ /* 0x000ea80000300a00 */
[----:B------:R-:W2:Y:S04]  /*440b0*/  LDL.LU.64 R100, [R1+0x1aa8] ;  /* 0x001aa80001647983 */ /* 0x000ea80000300a00 */
[----:B------:R-:W2:Y:S04]  /*440c0*/  LDL.LU.64 R98, [R1+0x1aa0] ;  /* 0x001aa00001627983 */ /* 0x000ea80000300a00 */
[----:B------:R-:W2:Y:S04]  /*440d0*/  LDL.LU.64 R96, [R1+0x1a98] ;  /* 0x001a980001607983 */ /* 0x000ea80000300a00 */
[----:B------:R0:W-:Y:S04]  /*440e0*/  @!P2 STL [R1+0x764], R50 ;  /* 0x000764320100a387 */ /* 0x0001e80000100800 */
[----:B0-----:R-:W2:Y:S04]  /*440f0*/  LDL R50, [R1+0x754] ;  /* 0x0007540001327983 */ /* 0x001ea80000100800 */
[----:B------:R0:W-:Y:S04]  /*44100*/  @!P3 STL [R1+0x760], R51 ;  /* 0x000760330100b387 */ /* 0x0001e80000100800 */
[----:B0-----:R-:W3:Y:S04]  /*44110*/  LDL R51, [R1+0x750] ;  /* 0x0007500001337983 */ /* 0x001ee80000100800 */
        /* <DEDUP_REMOVED lines=8> */
[----:B------:R-:W4:Y:S04]  /*441a0*/  LDL.LU.64 R80, [R1+0x1a90] ;  /* 0x001a900001507983 */ /* 0x000f280000300a00 */
[----:B--2---:R0:W2:Y:S04]  /*441b0*/  @!P2 LDG.E.U16 R50, desc[UR20][R62.64] ;  /* 0x000000143e32a981 */ /* 0x0040a8000c1e1500 */
[----:B---3--:R-:W3:Y:S04]  /*441c0*/  @!P3 LDG.E.U16 R51, desc[UR20][R76.64] ;  /* 0x000000144c33b981 */ /* 0x008ee8000c1e1500 */
[----:B----4-:R-:W4:Y:S04]  /*441d0*/  @!P2 LDG.E.U16 R66, desc[UR20][R74.64] ;  /* 0x000000144a42a981 */ /* 0x010f28000c1e1500 */
[----:B------:R-:W2:Y:S04]  /*441e0*/  @!P3 LDG.E.U16 R67, desc[UR20][R56.64] ;  /* 0x000000143843b981 */ /* 0x000ea8000c1e1500 */
[----:B------:R-:W2:Y:S04]  /*441f0*/  @!P2 LDG.E.U16 R82, desc[UR20][R72.64] ;  /* 0x000000144852a981 */ /* 0x000ea8000c1e1500 */
[----:B------:R-:W2:Y:S04]  /*44200*/  @!P3 LDG.E.U16 R83, desc[UR20][R140.64] ;  /* 0x000000148c53b981 */ /* 0x000ea8000c1e1500 */
[----:B------:R-:W2:Y:S04]  /*44210*/  @!P3 LDG.E.U16 R81, desc[UR20][R156.64] ;  /* 0x000000149c51b981 */ /* 0x000ea8000c1e1500 */
[----:B------:R1:W-:Y:S04]  /*44220*/  @!P2 STL [R1+0x6ec], R0 ;  /* 0x0006ec000100a387 */ /* 0x0003e80000100800 */
[----:B------:R-:W3:Y:S04]  /*44230*/  @!P2 LDG.E.U16 R80, desc[UR20][R64.64] ;  /* 0x000000144050a981 */ /* 0x000ee8000c1e1500 */
[----:B-1----:R-:W3:Y:S04]  /*44240*/  LDL.LU R0, [R1+0x1a88] ;  /* 0x001a880001007983 */ /* 0x002ee80000300800 */
[----:B------:R-:W3:Y:S04]  /*44250*/  LDL.LU.64 R156, [R1+0x1a80] ;  /* 0x001a8000019c7983 */ /* 0x000ee80000300a00 */
[----:B--2---:R1:W-:Y:S04]  /*44260*/  STL [R1+0x1844], R81 ;  /* 0x0018445101007387 */ /* 0x0043e80000100800 */
[----:B-1----:R-:W2:Y:S04]  /*44270*/  LDL R81, [R1+0x758] ;  /* 0x0007580001517983 */ /* 0x002ea80000100800 */
[----:B------:R-:W4:Y:S04]  /*44280*/  LDL.LU.64 R64, [R1+0x1a78] ;  /* 0x001a780001407983 */ /* 0x000f280000300a00 */
[----:B---3--:R-:W3:Y:S04]  /*44290*/  @!P2 LDG.E.U16 R0, desc[UR20][R46.64] ;  /* 0x000000142e00a981 */ /* 0x008ee8000c1e1500 */
[----:B--2---:R-:W2:Y:S04]  /*442a0*/  @!P3 LDG.E.U16 R81, desc[UR20][R60.64] ;  /* 0x000000143c51b981 */ /* 0x004ea8000c1e1500 */
[----:B----4-:R-:W4:Y:S04]  /*442b0*/  @!P3 LDG.E.U16 R65, desc[UR20][R154.64] ;  /* 0x000000149a41b981 */ /* 0x010f28000c1e1500 */
[----:B------:R-:W-:Y:S04]  /*442c0*/  STL [R1+0x1848], R80 ;  /* 0x0018485001007387 */ /* 0x000fe80000100800 */
[----:B------:R-:W2:Y:S04]  /*442d0*/  @!P2 LDG.E.U16 R64, desc[UR20][R48.64] ;  /* 0x000000143040a981 */ /* 0x000ea8000c1e1500 */
[----:B------:R-:W2:Y:S04]  /*442e0*/  LDL.LU.64 R154, [R1+0x1a70] ;  /* 0x001a7000019a7983 */ /* 0x000ea80000300a00 */
[----:B----4-:R-:W-:Y:S04]  /*442f0*/  STL [R1+0x184c], R65 ;  /* 0x00184c4101007387 */ /* 0x010fe80000100800 */
[----:B------:R-:W4:Y:S04]  /*44300*/  LDL.LU.64 R48, [R1+0x1a68] ;  /* 0x001a680001307983 */ /* 0x000f280000300a00 */
[----:B----4-:R-:W4:Y:S04]  /*44310*/  @!P3 LDG.E.U16 R49, desc[UR20][R16.64] ;  /* 0x000000141031b981 */ /* 0x010f28000c1e1500 */
[----:B------:R-:W3:Y:S04]  /*44320*/  @!P2 LDG.E.U16 R48, desc[UR20][R32.64] ;  /* 0x000000142030a981 */ /* 0x000ee8000c1e1500 */
[----:B--2---:R1:W-:Y:S04]  /*44330*/  STL [R1+0x1850], R64 ;  /* 0x0018504001007387 */ /* 0x0043e80000100800 */
[----:B-1----:R-:W2:Y:S04]  /*44340*/  LDL.64 R64, [R1+0x120] ;  /* 0x0001200001407983 */ /* 0x002ea80000100a00 */
[----:B------:R-:W2:Y:S04]  /*44350*/  LDL.LU.64 R16, [R1+0x1a60] ;  /* 0x001a600001107983 */ /* 0x000ea80000300a00 */
[----:B----4-:R-:W-:Y:S04]  /*44360*/  STL [R1+0x1854], R49 ;  /* 0x0018543101007387 */ /* 0x010fe80000100800 */
[----:B------:R-:W4:Y:S04]  /*44370*/  LDL.LU.64 R32, [R1+0x1a58] ;  /* 0x001a580001207983 */ /* 0x000f280000300a00 */
[----:B---3--:R1:W-:Y:S04]  /*44380*/  STL [R1+0x1858], R48 ;  /* 0x0018583001007387 */ /* 0x0083e80000100800 */
[----:B-1----:R-:W3:Y:S04]  /*44390*/  LDL.64 R48, [R1+0x128] ;  /* 0x0001280001307983 */ /* 0x002ee80000100a00 */
[----:B--2---:R-:W2:Y:S01]  /*443a0*/  @!P3 LDG.E.U16 R17, desc[UR20][R156.64] ;  /* 0x000000149c11b981 */ /* 0x004ea2000c1e1500 */
[----:B------:R-:W-:-:S03]  /*443b0*/  PRMT R19, RZ, 0x7610, R19 ;  /* 0x00007610ff137816 */ /* 0x000fc60000000013 */
[----:B------:R-:W2:Y:S04]  /*443c0*/  @!P2 LDG.E.U16 R16, desc[UR20][R154.64] ;  /* 0x000000149a10a981 */ /* 0x000ea8000c1e1500 */
[----:B----4-:R-:W4:Y:S04]  /*443d0*/  @!P2 LDG.E.U16 R32, desc[UR20][R64.64] ;  /* 0x000000144020a981 */ /* 0x010f28000c1e1500 */
[----:B---3--:R-:W3:Y:S04]  /*443e0*/  @!P3 LDG.E.U16 R33, desc[UR20][R48.64] ;  /* 0x000000143021b981 */ /* 0x008ee8000c1e1500 */
[----:B---3--:R-:W-:Y:S04]  /*443f0*/  STL [R1+0x185c], R33 ;  /* 0x00185c2101007387 */ /* 0x008fe80000100800 */
[----:B----4-:R-:W-:Y:S04]  /*44400*/  STL [R1+0x1860], R32 ;  /* 0x0018602001007387 */ /* 0x010fe80000100800 */
[----:B--2---:R-:W-:Y:S04]  /*44410*/  STL [R1+0x1864], R17 ;  /* 0x0018641101007387 */ /* 0x004fe80000100800 */
[----:B------:R-:W-:Y:S04]  /*44420*/  STL [R1+0x180c], R156 ;  /* 0x00180c9c01007387 */ /* 0x000fe80000100800 */
[----:B------:R-:W-:Y:S04]  /*44430*/  STL [R1+0x1808], R157 ;  /* 0x0018089d01007387 */ /* 0x000fe80000100800 */
[----:B------:R-:W-:Y:S04]  /*44440*/  STL [R1+0x1814], R154 ;  /* 0x0018149a01007387 */ /* 0x000fe80000100800 */
[----:B------:R-:W-:Y:S04]  /*44450*/  STL [R1+0x1810], R155 ;  /* 0x0018109b01007387 */ /* 0x000fe80000100800 */
[----:B------:R-:W2:Y:S04]  /*44460*/  LDL.LU.64 R60, [R1+0x1a50] ;  /* 0x001a5000013c7983 */ /* 0x000ea80000300a00 */
[----:B------:R-:W3:Y:S04]  /*44470*/  LDL.LU.64 R62, [R1+0x1a48] ;  /* 0x001a4800013e7983 */ /* 0x000ee80000300a00 */
[----:B------:R-:W4:Y:S04]  /*44480*/  LDL.LU.64 R76, [R1+0x1a40] ;  /* 0x001a4000014c7983 */ /* 0x000f280000300a00 */
[----:B------:R-:W2:Y:S04]  /*44490*/  LDL.LU.64 R74, [R1+0x1a38] ;  /* 0x001a3800014a7983 */ /* 0x000ea80000300a00 */
[----:B------:R-:W2:Y:S04]  /*444a0*/  LDL.LU.64 R56, [R1+0x1a30] ;  /* 0x001a300001387983 */ /* 0x000ea80000300a00 */
[----:B------:R-:W2:Y:S04]  /*444b0*/  LDL.LU.64 R72, [R1+0x1a28] ;  /* 0x001a280001487983 */ /* 0x000ea80000300a00 */
[----:B------:R-:W2:Y:S04]  /*444c0*/  LDL.LU.64 R140, [R1+0x1a20] ;  /* 0x001a2000018c7983 */ /* 0x000ea80000300a00 */
[----:B---3--:R-:W3:Y:S04]  /*444d0*/  @!P2 LDG.E.U16 R62, desc[UR20][R78.64] ;  /* 0x000000144e3ea981 */ /* 0x008ee8000c1e1500 */
[----:B------:R-:W2:Y:S04]  /*444e0*/  @!P3 LDG.E.U16 R63, desc[UR20][R138.64] ;  /* 0x000000148a3fb981 */ /* 0x000ea8000c1e1500 */
[----:B------:R-:W2:Y:S04]  /*444f0*/  LDL.LU.64 R78, [R1+0x1a18] ;  /* 0x001a1800014e7983 */ /* 0x000ea80000300a00 */
[----:B---3--:R1:W-:Y:S04]  /*44500*/  STL [R1+0x724], R62 ;  /* 0x0007243e01007387 */ /* 0x0083e80000100800 */
[----:B-1----:R-:W0:Y:S04]  /*44510*/  LDL.LU R62, [R1+0x1a10] ;  /* 0x001a1000013e7983 */ /* 0x002e280000300800 */
[----:B------:R-:W3:Y:S04]  /*44520*/  LDL.LU.64 R138, [R1+0x1a08] ;  /* 0x001a0800018a7983 */ /* 0x000ee80000300a00 */
[----:B--2---:R1:W-:Y:S04]  /*44530*/  STL [R1+0x6e8], R63 ;  /* 0x0006e83f01007387 */ /* 0x0043e80000100800 */
[----:B------:R-:W2:Y:S04]  /*44540*/  @!P3 LDG.E.U16 R79, desc[UR20][R94.64] ;  /* 0x000000145e4fb981 */ /* 0x000ea8000c1e1500 */
[----:B------:R-:W2:Y:S04]  /*44550*/  @!P2 LDG.E.U16 R78, desc[UR20][R30.64] ;  /* 0x000000141e4ea981 */ /* 0x000ea8000c1e1500 */
[----:B-1----:R-:W2:Y:S04]  /*44560*/  LDL.LU R63, [R1+0x1a00] ;  /* 0x001a0000013f7983 */ /* 0x002ea80000300800 */
[----:B------:R-:W3:Y:S04]  /*44570*/  LDL.LU.64 R46, [R1+0x19f8] ;  /* 0x0019f800012e7983 */ /* 0x000ee80000300a00 */
[----:B------:R1:W-:Y:S04]  /*44580*/  STL [R1+0x6e4], R0 ;  /* 0x0006e40001007387 */ /* 0x0003e80000100800 */
[----:B-1----:R-:W4:Y:S04]  /*44590*/  LDL.LU R0, [R1+0x19f0] ;  /* 0x0019f00001007983 */ /* 0x002f280000300800 */
[----:B------:R-:W4:Y:S01]  /*445a0*/  LDL.LU.64 R94, [R1+0x19e8] ;  /* 0x0019e800015e7983 */ /* 0x000f220000300a00 */
[----:B0-----:R-:W-:-:S06]  /*445b0*/  PRMT R62, RZ, 0x7610, R62 ;  /* 0x00007610ff3e7816 */ /* 0x001fcc000000003e */
[----:B------:R-:W4:Y:S01]  /*445c0*/  @!P2 LDG.E.U16 R62, desc[UR20][R92.64] ;  /* 0x000000145c3ea981 */ /* 0x000f22000c1e1500 */
[----:B--2---:R-:W-:-:S03]  /*445d0*/  PRMT R63, RZ, 0x7610, R63 ;  /* 0x00007610ff3f7816 */ /* 0x004fc6000000003f */
[----:B------:R-:W-:Y:S04]  /*445e0*/  STL [R1+0x1834], R79 ;  /* 0x0018344f01007387 */ /* 0x000fe80000100800 */
[----:B------:R-:W2:Y:S04]  /*445f0*/  LDL.LU.64 R30, [R1+0x19e0] ;  /* 0x0019e000011e7983 */ /* 0x000ea80000300a00 */
[----:B------:R-:W2:Y:S04]  /*44600*/  @!P3 LDG.E.U16 R63, desc[UR20][R14.64] ;  /* 0x000000140e3fb981 */ /* 0x000ea8000c1e1500 */
[----:B------:R-:W-:Y:S01]  /*44610*/  STL [R1+0x1838], R78 ;  /* 0x0018384e01007387 */ /* 0x000fe20000100800 */
[----:B---3--:R-:W-:-:S03]  /*44620*/  PRMT R47, RZ, 0x7610, R47 ;  /* 0x00007610ff2f7816 */ /* 0x008fc6000000002f */
[----:B------:R-:W-:Y:S04]  /*44630*/  @!P3 STL [R1+0x758], R81 ;  /* 0x000758510100b387 */ /* 0x000fe80000100800 */
[----:B------:R-:W-:Y:S01]  /*44640*/  @!P2 STL [R1+0x754], R50 ;  /* 0x000754320100a387 */ /* 0x000fe20000100800 */
[----:B------:R-:W-:-:S03]  /*44650*/  PRMT R46, RZ, 0x7610, R46 ;  /* 0x00007610ff2e7816 */ /* 0x000fc6000000002e */
[----:B------:R-:W-:Y:S04]  /*44660*/  @!P3 STL [R1+0x750], R51 ;  /* 0x000750330100b387 */ /* 0x000fe80000100800 */
[----:B------:R-:W3:Y:S04]  /*44670*/  LDL.LU.64 R14, [R1+0x19d8] ;  /* 0x0019d800010e7983 */ /* 0x000ee80000300a00 */
[----:B------:R-:W3:Y:S04]  /*44680*/  @!P3 LDG.E.U16 R47, desc[UR20][R152.64] ;  /* 0x00000014982fb981 */ /* 0x000ee8000c1e1500 */
[----:B------:R-:W3:Y:S04]  /*44690*/  @!P2 LDG.E.U16 R46, desc[UR20][R150.64] ;  /* 0x00000014962ea981 */ /* 0x000ee8000c1e1500 */
[----:B--2---:R-:W-:Y:S04]  /*446a0*/  STL [R1+0x183c], R63 ;  /* 0x00183c3f01007387 */ /* 0x004fe80000100800 */
[----:B------:R-:W-:Y:S04]  /*446b0*/  @!P2 STL [R1+0x74c], R66 ;  /* 0x00074c420100a387 */ /* 0x000fe80000100800 */
[----:B------:R-:W2:Y:S01]  /*446c0*/  LDL.LU.64 R92, [R1+0x19d0] ;  /* 0x0019d000015c7983 */ /* 0x000ea20000300a00 */
[----:B------:R-:W-:-:S03]  /*446d0*/  PRMT R31, RZ, 0x7610, R31 ;  /* 0x00007610ff1f7816 */ /* 0x000fc6000000001f */
[----:B------:R-:W-:Y:S01]  /*446e0*/  @!P3 STL [R1+0x748], R67 ;  /* 0x000748430100b387 */ /* 0x000fe20000100800 */
[----:B------:R-:W-:-:S03]  /*446f0*/  PRMT R30, RZ, 0x7610, R30 ;  /* 0x00007610ff1e7816 */ /* 0x000fc6000000001e */
[----:B----4-:R-:W-:Y:S04]  /*44700*/  STL [R1+0x1840], R62 ;  /* 0x0018403e01007387 */ /* 0x010fe80000100800 */
[----:B------:R-:W-:Y:S04]  /*44710*/  @!P2 STL [R1+0x744], R82 ;  /* 0x000744520100a387 */ /* 0x000fe80000100800 */
[----:B------:R-:W4:Y:S04]  /*44720*/  LDL.LU.64 R152, [R1+0x19c8] ;  /* 0x0019c80001987983 */ /* 0x000f280000300a00 */
[----:B------:R0:W-:Y:S04]  /*44730*/  @!P3 STL [R1+0x728], R83 ;  /* 0x000728530100b387 */ /* 0x0001e80000100800 */
[----:B------:R-:W2:Y:S04]  /*44740*/  LDL.LU.64 R150, [R1+0x19c0] ;  /* 0x0019c00001967983 */ /* 0x000ea80000300a00 */
[----:B------:R1:W3:Y:S04]  /*44750*/  @!P3 LDG.E.U16 R31, desc[UR20][R60.64] ;  /* 0x000000143c1fb981 */ /* 0x0002e8000c1e1500 */
[----:B0-----:R-:W3:Y:S04]  /*44760*/  LDL.64 R82, [R1+0x108] ;  /* 0x0001080001527983 */ /* 0x001ee80000100a00 */
[----:B------:R0:W3:Y:S04]  /*44770*/  @!P2 LDG.E.U16 R30, desc[UR20][R76.64] ;  /* 0x000000144c1ea981 */ /* 0x0000e8000c1e1500 */
[----:B------:R-:W1:Y:S04]  /*44780*/  LDL.LU.64 R60, [R1+0x19b8] ;  /* 0x0019b800013c7983 */ /* 0x000e680000300a00 */
[----:B------:R-:W0:Y:S01]  /*44790*/  LDL.LU.64 R76, [R1+0x19b0] ;  /* 0x0019b000014c7983 */ /* 0x000e220000300a00 */
[----:B------:R-:W-:-:S02]  /*447a0*/  PRMT R33, RZ, 0x7610, R33 ;  /* 0x00007610ff217816 */ /* 0x000fc40000000021 */
[----:B------:R-:W-:-:S04]  /*447b0*/  PRMT R32, RZ, 0x7610, R32 ;  /* 0x00007610ff207816 */ /* 0x000fc80000000020 */
[----:B------:R0:W3:Y:S04]  /*447c0*/  @!P3 LDG.E.U16 R33, desc[UR20][R28.64] ;  /* 0x000000141c21b981 */ /* 0x0000e8000c1e1500 */
[----:B------:R0:W3:Y:S04]  /*447d0*/  @!P2 LDG.E.U16 R32, desc[UR20][R44.64] ;  /* 0x000000142c20a981 */ /* 0x0000e8000c1e1500 */
[----:B----4-:R-:W-:Y:S04]  /*447e0*/  STL [R1+0x181c], R152 ;  /* 0x00181c9801007387 */ /* 0x010fe80000100800 */
[----:B------:R-:W-:Y:S04]  /*447f0*/  STL [R1+0x1818], R153 ;  /* 0x0018189901007387 */ /* 0x000fe80000100800 */
[----:B--2---:R-:W-:Y:S04]  /*44800*/  STL [R1+0x1824], R150 ;  /* 0x0018249601007387 */ /* 0x004fe80000100800 */
[----:B------:R-:W-:Y:S04]  /*44810*/  STL [R1+0x1820], R151 ;  /* 0x0018209701007387 */ /* 0x000fe80000100800 */
[----:B------:R-:W2:Y:S04]  /*44820*/  LDL.LU.64 R86, [R1+0x19a8] ;  /* 0x0019a80001567983 */ /* 0x000ea80000300a00 */
[----:B------:R-:W4:Y:S04]  /*44830*/  LDL.LU.64 R84, [R1+0x19a0] ;  /* 0x0019a00001547983 */ /* 0x000f280000300a00 */
[----:B------:R-:W2:Y:S01]  /*44840*/  LDL.LU.64 R28, [R1+0x1998] ;  /* 0x00199800011c7983 */ /* 0x000ea20000300a00 */
[----:B-1----:R-:W-:-:S03]  /*44850*/  PRMT R61, RZ, 0x7610, R61 ;  /* 0x00007610ff3d7816 */ /* 0x002fc6000000003d */
[----:B------:R-:W3:Y:S01]  /*44860*/  LDL.LU.64 R44, [R1+0x1990] ;  /* 0x00199000012c7983 */ /* 0x000ee20000300a00 */
[----:B0-----:R-:W-:Y:S02]  /*44870*/  PRMT R77, RZ, 0x7610, R77 ;  /* 0x00007610ff4d7816 */ /* 0x001fe4000000004d */
[----:B------:R-:W-:Y:S01]  /*44880*/  PRMT R76, RZ, 0x7610, R76 ;  /* 0x00007610ff4c7816 */ /* 0x000fe2000000004c */
[----:B------:R-:W4:Y:S01]  /*44890*/  @!P3 LDG.E.U16 R61, desc[UR20][R144.64] ;  /* 0x00000014903db981 */ /* 0x000f22000c1e1500 */
[----:B------:R-:W-:-:S03]  /*448a0*/  PRMT R60, RZ, 0x7610, R60 ;  /* 0x00007610ff3c7816 */ /* 0x000fc6000000003c */
[----:B------:R-:W4:Y:S04]  /*448b0*/  @!P3 LDG.E.U16 R77, desc[UR20][R148.64] ;  /* 0x00000014944db981 */ /* 0x000f28000c1e1500 */
[----:B------:R-:W4:Y:S04]  /*448c0*/  @!P2 LDG.E.U16 R76, desc[UR20][R146.64] ;  /* 0x00000014924ca981 */ /* 0x000f28000c1e1500 */
[----:B------:R0:W4:Y:S04]  /*448d0*/  @!P2 LDG.E.U16 R60, desc[UR20][R12.64] ;  /* 0x000000140c3ca981 */ /* 0x000128000c1e1500 */
[----:B------:R-:W4:Y:S04]  /*448e0*/  LDL.LU.64 R148, [R1+0x1988] ;  /* 0x0019880001947983 */ /* 0x000f280000300a00 */
[----:B------:R-:W4:Y:S04]  /*448f0*/  LDL.LU.64 R146, [R1+0x1980] ;  /* 0x0019800001927983 */ /* 0x000f280000300a00 */
[----:B------:R-:W4:Y:S04]  /*44900*/  LDL.LU.64 R144, [R1+0x1978] ;  /* 0x0019780001907983 */ /* 0x000f280000300a00 */
[----:B------:R-:W0:Y:S01]  /*44910*/  LDL.LU.64 R12, [R1+0x1970] ;  /* 0x00197000010c7983 */ /* 0x000e220000300a00 */
[----:B--2---:R-:W-:-:S02]  /*44920*/  PRMT R28, RZ, 0x7610, R28 ;  /* 0x00007610ff1c7816 */ /* 0x004fc4000000001c */
[----:B---3--:R-:W-:Y:S02]  /*44930*/  PRMT R45, RZ, 0x7610, R45 ;  /* 0x00007610ff2d7816 */ /* 0x008fe4000000002d */
[----:B------:R-:W-:Y:S02]  /*44940*/  PRMT R44, RZ, 0x7610, R44 ;  /* 0x00007610ff2c7816 */ /* 0x000fe4000000002c */
[----:B------:R-:W2:Y:S04]  /*44950*/  @!P2 LDG.E.U16 R28, desc[UR20][R74.64] ;  /* 0x000000144a1ca981 */ /* 0x000ea8000c1e1500 */
[----:B------:R-:W3:Y:S04]  /*44960*/  @!P3 LDG.E.U16 R45, desc[UR20][R142.64] ;  /* 0x000000148e2db981 */ /* 0x000ee8000c1e1500 */
[----:B------:R-:W2:Y:S04]  /*44970*/  @!P2 LDG.E.U16 R44, desc[UR20][R136.64] ;  /* 0x00000014882ca981 */ /* 0x000ea8000c1e1500 */
[----:B------:R-:W2:Y:S04]  /*44980*/  LDL.LU.64 R142, [R1+0x1968] ;  /* 0x00196800018e7983 */ /* 0x000ea80000300a00 */
[----:B------:R-:W2:Y:S04]  /*44990*/  LDL.LU.64 R136, [R1+0x1960] ;  /* 0x0019600001887983 */ /* 0x000ea80000300a00 */
[----:B------:R-:W2:Y:S04]  /*449a0*/  LDL.LU.64 R74, [R1+0x1958] ;  /* 0x00195800014a7983 */ /* 0x000ea80000300a00 */
[----:B------:R-:W-:Y:S01]  /*449b0*/  STL [R1+0x720], R35 ;  /* 0x0007202301007387 */ /* 0x000fe20000100800 */
[----:B0-----:R-:W-:-:S03]  /*449c0*/  PRMT R12, RZ, 0x7610, R12 ;  /* 0x00007610ff0c7816 */ /* 0x001fc6000000000c */
[----:B------:R-:W-:Y:S04]  /*449d0*/  STL [R1+0x71c], R34 ;  /* 0x00071c2201007387 */ /* 0x000fe80000100800 */
[----:B----4-:R-:W-:Y:S04]  /*449e0*/  STL [R1+0x182c], R148 ;  /* 0x00182c9401007387 */ /* 0x010fe80000100800 */
[----:B------:R-:W-:Y:S04]  /*449f0*/  STL [R1+0x6e0], R33 ;  /* 0x0006e02101007387 */ /* 0x000fe80000100800 */
[----:B------:R-:W-:Y:S04]  /*44a00*/  STL.S16 [R1+0x714], R19 ;  /* 0x0007141301007387 */ /* 0x000fe80000100600 */
[----:B------:R-:W-:Y:S04]  /*44a10*/  STL [R1+0x1828], R149 ;  /* 0x0018289501007387 */ /* 0x000fe80000100800 */
[----:B------:R-:W-:Y:S04]  /*44a20*/  STL [R1+0x6dc], R32 ;  /* 0x0006dc2001007387 */ /* 0x000fe80000100800 */
[----:B------:R-:W4:Y:S04]  /*44a30*/  @!P2 LDG.E.U16 R12, desc[UR20][R146.64] ;  /* 0x00000014920ca981 */ /* 0x000f28000c1e1500 */
[----:B------:R0:W-:Y:S04]  /*44a40*/  STL [R1+0x1830], R147 ;  /* 0x0018309301007387 */ /* 0x0001e80000100800 */
[----:B0-----:R-:W3:Y:S01]  /*44a50*/  LDL.LU R147, [R1+0x714] ;  /* 0x0007140001937983 */ /* 0x001ee20000300800 */
[----:B------:R-:W-:-:S02]  /*44a60*/  PRMT R13, RZ, 0x7610, R13 ;  /* 0x00007610ff0d7816 */ /* 0x000fc4000000000d */
[----:B------:R-:W-:-:S04]  /*44a70*/  PRMT R17, RZ, 0x7610, R17 ;  /* 0x00007610ff117816 */ /* 0x000fc80000000011 */
[----:B------:R0:W4:Y:S04]  /*44a80*/  @!P3 LDG.E.U16 R13, desc[UR20][R148.64] ;  /* 0x00000014940db981 */ /* 0x000128000c1e1500 */
[----:B------:R1:W4:Y:S01]  /*44a90*/  @!P3 LDG.E.U16 R17, desc[UR20][R42.64] ;  /* 0x000000142a11b981 */ /* 0x000322000c1e1500 */
[----:B0-----:R-:W-:Y:S02]  /*44aa0*/  PRMT R148, RZ, 0x7610, R148 ;  /* 0x00007610ff947816 */ /* 0x001fe40000000094 */
[----:B------:R-:W-:Y:S01]  /*44ab0*/  PRMT R149, RZ, 0x7610, R149 ;  /* 0x00007610ff957816 */ /* 0x000fe20000000095 */
[----:B------:R-:W1:Y:S04]  /*44ac0*/  LDL.LU.64 R42, [R1+0x1950] ;  /* 0x00195000012a7983 */ /* 0x000e680000300a00 */
[----:B------:R-:W4:Y:S04]  /*44ad0*/  @!P3 LDG.E.U16 R148, desc[UR20][R130.64] ;  /* 0x000000148294b981 */ /* 0x000f28000c1e1500 */
[----:B------:R-:W4:Y:S01]  /*44ae0*/  @!P2 LDG.E.U16 R149, desc[UR20][R90.64] ;  /* 0x000000145a95a981 */ /* 0x000f22000c1e1500 */
[----:B--2---:R-:W-:-:S02]  /*44af0*/  PRMT R75, RZ, 0x7610, R75 ;  /* 0x00007610ff4b7816 */ /* 0x004fc4000000004b */
[----:B------:R-:W-:-:S04]  /*44b00*/  PRMT R74, RZ, 0x7610, R74 ;  /* 0x00007610ff4a7816 */ /* 0x000fc8000000004a */
[----:B------:R-:W2:Y:S04]  /*44b10*/  @!P3 LDG.E.U16 R75, desc[UR20][R10.64] ;  /* 0x000000140a4bb981 */ /* 0x000ea8000c1e1500 */
[----:B------:R-:W2:Y:S04]  /*44b20*/  @!P2 LDG.E.U16 R74, desc[UR20][R26.64] ;  /* 0x000000141a4aa981 */ /* 0x000ea8000c1e1500 */
[----:B---3--:R-:W3:Y:S04]  /*44b30*/  @!P2 LDG.E.U16 R147, desc[UR20][R58.64] ;  /* 0x000000143a93a981 */ /* 0x008ee8000c1e1500 */
[----:B------:R-:W2:Y:S04]  /*44b40*/  LDL.LU.64 R58, [R1+0x1948] ;  /* 0x00194800013a7983 */ /* 0x000ea80000300a00 */
[----:B------:R-:W3:Y:S04]  /*44b50*/  LDL.LU.64 R130, [R1+0x1940] ;  /* 0x0019400001827983 */ /* 0x000ee80000300a00 */
[----:B------:R-:W3:Y:S04]  /*44b60*/  LDL.LU.64 R90, [R1+0x1938] ;  /* 0x00193800015a7983 */ /* 0x000ee80000300a00 */
[----:B------:R-:W3:Y:S04]  /*44b70*/  LDL.LU.64 R10, [R1+0x1930] ;  /* 0x00193000010a7983 */ /* 0x000ee80000300a00 */
[----:B------:R-:W3:Y:S01]  /*44b80*/  LDL.LU.64 R26, [R1+0x1928] ;  /* 0x00192800011a7983 */ /* 0x000ee20000300a00 */
[----:B------:R-:W-:-:S02]  /*44b90*/  PRMT R14, RZ, 0x7610, R14 ;  /* 0x00007610ff0e7816 */ /* 0x000fc4000000000e */
[----:B-1----:R-:W-:Y:S02]  /*44ba0*/  PRMT R43, RZ, 0x7610, R43 ;  /* 0x00007610ff2b7816 */ /* 0x002fe4000000002b */
[----:B------:R-:W-:Y:S02]  /*44bb0*/  PRMT R15, RZ, 0x7610, R15 ;  /* 0x00007610ff0f7816 */ /* 0x000fe4000000000f */
[----:B------:R-:W-:Y:S01]  /*44bc0*/  PRMT R42, RZ, 0x7610, R42 ;  /* 0x00007610ff2a7816 */ /* 0x000fe2000000002a */
[----:B------:R0:W4:Y:S01]  /*44bd0*/  @!P2 LDG.E.U16 R14, desc[UR20][R150.64] ;  /* 0x00000014960ea981 */ /* 0x000122000c1e1500 */
[----:B------:R-:W-:-:S03]  /*44be0*/  PRMT R154, RZ, 0x7610, R154 ;  /* 0x00007610ff9a7816 */ /* 0x000fc6000000009a */
[----:B------:R-:W4:Y:S04]  /*44bf0*/  @!P3 LDG.E.U16 R43, desc[UR20][R132.64] ;  /* 0x00000014842bb981 */ /* 0x000f28000c1e1500 */
[----:B------:R1:W4:Y:S01]  /*44c00*/  @!P3 LDG.E.U16 R15, desc[UR20][R152.64] ;  /* 0x00000014980fb981 */ /* 0x000322000c1e1500 */
[----:B0-----:R-:W-:Y:S02]  /*44c10*/  PRMT R150, RZ, 0x7610, R150 ;  /* 0x00007610ff967816 */ /* 0x001fe40000000096 */
[----:B------:R-:W-:Y:S01]  /*44c20*/  PRMT R151, RZ, 0x7610, R151 ;  /* 0x00007610ff977816 */ /* 0x000fe20000000097 */
[----:B------:R-:W4:Y:S04]  /*44c30*/  @!P2 LDG.E.U16 R42, desc[UR20][R4.64] ;  /* 0x00000014042aa981 */ /* 0x000f28000c1e1500 */
[----:B------:R-:W4:Y:S01]  /*44c40*/  @!P3 LDG.E.U16 R150, desc[UR20][R6.64] ;  /* 0x000000140696b981 */ /* 0x000f22000c1e1500 */
[----:B-1----:R-:W-:-:S03]  /*44c50*/  PRMT R152, RZ, 0x7610, R152 ;  /* 0x00007610ff987816 */ /* 0x002fc60000000098 */
[----:B------:R-:W4:Y:S04]  /*44c60*/  @!P2 LDG.E.U16 R151, desc[UR20][R8.64] ;  /* 0x000000140897a981 */ /* 0x000f28000c1e1500 */
[----:B------:R-:W4:Y:S04]  /*44c70*/  @!P3 LDG.E.U16 R154, desc[UR20][R24.64] ;  /* 0x00000014189ab981 */ /* 0x000f28000c1e1500 */
[----:B------:R-:W4:Y:S01]  /*44c80*/  @!P3 LDG.E.U16 R152, desc[UR20][R40.64] ;  /* 0x000000142898b981 */ /* 0x000f22000c1e1500 */
[----:B--2---:R-:W-:Y:S02]  /*44c90*/  PRMT R59, RZ, 0x7610, R59 ;  /* 0x00007610ff3b7816 */ /* 0x004fe4000000003b */
[----:B------:R-:W-:-:S04]  /*44ca0*/  PRMT R58, RZ, 0x7610, R58 ;  /* 0x00007610ff3a7816 */ /* 0x000fc8000000003a */
[----:B------:R-:W2:Y:S04]  /*44cb0*/  @!P3 LDG.E.U16 R59, desc[UR20][R88.64] ;  /* 0x00000014583bb981 */ /* 0x000ea8000c1e1500 */
[----:B------:R-:W2:Y:S01]  /*44cc0*/  @!P2 LDG.E.U16 R58, desc[UR20][R134.64] ;  /* 0x00000014863aa981 */ /* 0x000ea2000c1e1500 */
[----:B---3--:R-:W-:-:S03]  /*44cd0*/  PRMT R27, RZ, 0x7610, R27 ;  /* 0x00007610ff1b7816 */ /* 0x008fc6000000001b */
[----:B------:R-:W3:Y:S01]  /*44ce0*/  LDL.LU.64 R88, [R1+0x1920] ;  /* 0x0019200001587983 */ /* 0x000ee20000300a00 */
[----:B------:R-:W-:-:S03]  /*44cf0*/  PRMT R26, RZ, 0x7610, R26 ;  /* 0x00007610ff1a7816 */ /* 0x000fc6000000001a */
[----:B------:R-:W2:Y:S04]  /*44d00*/  LDL.LU.64 R134, [R1+0x1918] ;  /* 0x0019180001867983 */ /* 0x000ea80000300a00 */
[----:B------:R-:W2:Y:S04]  /*44d10*/  LDL.LU.64 R132, [R1+0x1910] ;  /* 0x0019100001847983 */ /* 0x000ea80000300a00 */
[----:B------:R-:W2:Y:S04]  /*44d20*/  LDL.LU.64 R4, [R1+0x1908] ;  /* 0x0019080001047983 */ /* 0x000ea80000300a00 */
[----:B------:R0:W2:Y:S04]  /*44d30*/  @!P3 LDG.E.U16 R27, desc[UR20][R56.64] ;  /* 0x00000014381bb981 */ /* 0x0000a8000c1e1500 */
[----:B----4-:R1:W-:Y:S04]  /*44d40*/  STL [R1+0x718], R17 ;  /* 0x0007181101007387 */ /* 0x0103e80000100800 */
[----:B------:R4:W2:Y:S04]  /*44d50*/  @!P2 LDG.E.U16 R26, desc[UR20][R72.64] ;  /* 0x00000014481aa981 */ /* 0x0008a8000c1e1500 */
[----:B------:R-:W0:Y:S04]  /*44d60*/  LDL.LU.64 R56, [R1+0x1900] ;  /* 0x0019000001387983 */ /* 0x000e280000300a00 */
[----:B------:R-:W4:Y:S04]  /*44d70*/  LDL.LU.64 R72, [R1+0x18f8] ;  /* 0x0018f80001487983 */ /* 0x000f280000300a00 */
[----:B------:R-:W2:Y:S04]  /*44d80*/  LDL.LU.64 R6, [R1+0x18f0] ;  /* 0x0018f00001067983 */ /* 0x000ea80000300a00 */
[----:B------:R-:W2:Y:S04]  /*44d90*/  LDL.LU.64 R8, [R1+0x18e8] ;  /* 0x0018e80001087983 */ /* 0x000ea80000300a00 */
[----:B------:R-:W2:Y:S04]  /*44da0*/  LDL.LU.64 R24, [R1+0x18e0] ;  /* 0x0018e00001187983 */ /* 0x000ea80000300a00 */
[----:B------:R-:W2:Y:S01]  /*44db0*/  LDL.LU.64 R40, [R1+0x18d8] ;  /* 0x0018d80001287983 */ /* 0x000ea20000300a00 */
[----:B------:R-:W-:-:S02]  /*44dc0*/  PRMT R153, RZ, 0x7610, R153 ;  /* 0x00007610ff997816 */ /* 0x000fc40000000099 */
[----:B------:R-:W-:Y:S02]  /*44dd0*/  PRMT R158, RZ, 0x7610, R158 ;  /* 0x00007610ff9e7816 */ /* 0x000fe4000000009e */
[----:B------:R-:W-:Y:S02]  /*44de0*/  PRMT R159, RZ, 0x7610, R159 ;  /* 0x00007610ff9f7816 */ /* 0x000fe4000000009f */
[----:B------:R0:W3:Y:S04]  /*44df0*/  @!P2 LDG.E.U16 R153, desc[UR20][R20.64] ;  /* 0x000000141499a981 */ /* 0x0000e8000c1e1500 */
[----:B------:R-:W3:Y:S04]  /*44e00*/  @!P3 LDG.E.U16 R158, desc[UR20][R68.64] ;  /* 0x00000014449eb981 */ /* 0x000ee8000c1e1500 */
[----:B------:R-:W3:Y:S04]  /*44e10*/  @!P2 LDG.E.U16 R159, desc[UR20][R2.64] ;  /* 0x00000014029fa981 */ /* 0x000ee8000c1e1500 */
[----:B------:R-:W3:Y:S01]  /*44e20*/  LDL.LU.64 R20, [R1+0x18d0] ;  /* 0x0018d00001147983 */ /* 0x000ee20000300a00 */
[----:B------:R-:W-:-:S06]  /*44e30*/  PRMT R29, RZ, 0x7610, R29 ;  /* 0x00007610ff1d7816 */ /* 0x000fcc000000001d */
[----:B------:R-:W3:Y:S01]  /*44e40*/  @!P3 LDG.E.U16 R29, desc[UR20][R82.64] ;  /* 0x00000014521db981 */ /* 0x000ee2000c1e1500 */
[----:B0-----:R-:W-:Y:S02]  /*44e50*/  PRMT R57, RZ, 0x7610, R57 ;  /* 0x00007610ff397816 */ /* 0x001fe40000000039 */
[----:B------:R-:W-:Y:S02]  /*44e60*/  PRMT R56, RZ, 0x7610, R56 ;  /* 0x00007610ff387816 */ /* 0x000fe40000000038 */
[----:B----4-:R-:W-:Y:S02]  /*44e70*/  PRMT R73, RZ, 0x7610, R73 ;  /* 0x00007610ff497816 */ /* 0x010fe40000000049 */
[----:B------:R-:W4:Y:S01]  /*44e80*/  @!P3 LDG.E.U16 R57, desc[UR20][R38.64] ;  /* 0x000000142639b981 */ /* 0x000f22000c1e1500 */
[----:B------:R-:W-:-:S03]  /*44e90*/  PRMT R72, RZ, 0x7610, R72 ;  /* 0x00007610ff487816 */ /* 0x000fc60000000048 */
[----:B------:R-:W4:Y:S04]  /*44ea0*/  @!P2 LDG.E.U16 R56, desc[UR20][R52.64] ;  /* 0x000000143438a981 */ /* 0x000f28000c1e1500 */
[----:B------:R0:W4:Y:S04]  /*44eb0*/  @!P3 LDG.E.U16 R73, desc[UR20][R22.64] ;  /* 0x000000141649b981 */ /* 0x000128000c1e1500 */
[----:B------:R0:W4:Y:S01]  /*44ec0*/  @!P2 LDG.E.U16 R72, desc[UR20][R36.64] ;  /* 0x000000142448a981 */ /* 0x000122000c1e1500 */
[----:B--2---:R-:W-:Y:S02]  /*44ed0*/  PRMT R41, RZ, 0x7610, R41 ;  /* 0x00007610ff297816 */ /* 0x004fe40000000029 */
[----:B------:R-:W-:Y:S01]  /*44ee0*/  PRMT R40, RZ, 0x7610, R40 ;  /* 0x00007610ff287816 */ /* 0x000fe20000000028 */
[----:B------:R-:W0:Y:S04]  /*44ef0*/  LDL.LU.64 R22, [R1+0x18c8] ;  /* 0x0018c80001167983 */ /* 0x000e280000300a00 */
[----:B------:R-:W2:Y:S04]  /*44f00*/  LDL.LU.64 R36, [R1+0x18c0] ;  /* 0x0018c00001247983 */ /* 0x000ea80000300a00 */
[----:B------:R-:W4:Y:S04]  /*44f10*/  LDL.LU.64 R38, [R1+0x18b8] ;  /* 0x0018b80001267983 */ /* 0x000f280000300a00 */
[----:B------:R-:W4:Y:S04]  /*44f20*/  LDL.LU.64 R52, [R1+0x18b0] ;  /* 0x0018b00001347983 */ /* 0x000f280000300a00 */
[----:B------:R0:W4:Y:S04]  /*44f30*/  @!P3 LDG.E.U16 R41, desc[UR20][R54.64] ;  /* 0x000000143629b981 */ /* 0x000128000c1e1500 */
[----:B------:R0:W4:Y:S04]  /*44f40*/  @!P2 LDG.E.U16 R40, desc[UR20][R70.64] ;  /* 0x000000144628a981 */ /* 0x000128000c1e1500 */
[----:B------:R-:W4:Y:S04]  /*44f50*/  LDL.LU.64 R54, [R1+0x18a8] ;  /* 0x0018a80001367983 */ /* 0x000f280000300a00 */
[----:B------:R-:W4:Y:S04]  /*44f60*/  LDL.LU.64 R70, [R1+0x18a0] ;  /* 0x0018a00001467983 */ /* 0x000f280000300a00 */
[----:B------:R-:W4:Y:S04]  /*44f70*/  LDL.LU.64 R68, [R1+0x1898] ;  /* 0x0018980001447983 */ /* 0x000f280000300a00 */
[----:B------:R-:W4:Y:S04]  /*44f80*/  LDL.LU.64 R2, [R1+0x1890] ;  /* 0x0018900001027983 */ /* 0x000f280000300a00 */
        /* <DEDUP_REMOVED lines=12> */
[----:B------:R-:W-:Y:S02]  /*45050*/  PRMT R25, RZ, 0x7610, R25 ;  /* 0x00007610ff197816 */ /* 0x000fe40000000019 */
[----:B------:R-:W-:Y:S01]  /*45060*/  PRMT R24, RZ, 0x7610, R24 ;  /* 0x00007610ff187816 */ /* 0x000fe20000000018 */
[----:B------:R-:W4:Y:S01]  /*45070*/  @!P3 LDG.E.U16 R11, desc[UR20][R144.64] ;  /* 0x00000014900bb981 */ /* 0x000f22000c1e1500 */
[----:B------:R-:W-:Y:S02]  /*45080*/  PRMT R9, RZ, 0x7610, R9 ;  /* 0x00007610ff097816 */ /* 0x000fe40000000009 */
[----:B------:R-:W-:Y:S01]  /*45090*/  PRMT R8, RZ, 0x7610, R8 ;  /* 0x00007610ff087816 */ /* 0x000fe20000000008 */
[----:B------:R-:W4:Y:S01]  /*450a0*/  @!P2 LDG.E.U16 R10, desc[UR20][R142.64] ;  /* 0x000000148e0aa981 */ /* 0x000f22000c1e1500 */
[----:B------:R-:W-:-:S02]  /*450b0*/  PRMT R155, RZ, 0x7610, R155 ;  /* 0x00007610ff9b7816 */ /* 0x000fc4000000009b */
[----:B------:R-:W-:Y:S01]  /*450c0*/  PRMT R156, RZ, 0x7610, R156 ;  /* 0x00007610ff9c7816 */ /* 0x000fe2000000009c */
[----:B------:R-:W4:Y:S01]  /*450d0*/  @!P3 LDG.E.U16 R25, desc[UR20][R140.64] ;  /* 0x000000148c19b981 */ /* 0x000f22000c1e1500 */
        /* <DEDUP_REMOVED lines=9> */
[----:B---3--:R-:W-:Y:S02]  /*45170*/  PRMT R21, RZ, 0x7610, R21 ;  /* 0x00007610ff157816 */ /* 0x008fe40000000015 */
[----:B------:R-:W-:Y:S01]  /*45180*/  PRMT R20, RZ, 0x7610, R20 ;  /* 0x00007610ff147816 */ /* 0x000fe20000000014 */
[----:B------:R-:W3:Y:S01]  /*45190*/  @!P2 LDG.E.U16 R155, desc[UR20][R164.64] ;  /* 0x00000014a49ba981 */ /* 0x000ee2000c1e1500 */
[----:B------:R-:W-:Y:S02]  /*451a0*/  PRMT R5, RZ, 0x7610, R5 ;  /* 0x00007610ff057816 */ /* 0x000fe40000000005 */
[----:B------:R-:W-:Y:S01]  /*451b0*/  PRMT R4, RZ, 0x7610, R4 ;  /* 0x00007610ff047816 */ /* 0x000fe20000000004 */
[----:B------:R-:W3:Y:S04]  /*451c0*/  @!P3 LDG.E.U16 R156, desc[UR20][R126.64] ;  /* 0x000000147e9cb981 */ /* 0x000ee8000c1e1500 */
        /* <DEDUP_REMOVED lines=22> */
[----:B0-----:R-:W-:-:S02]  /*45330*/  PRMT R23, RZ, 0x7610, R23 ;  /* 0x00007610ff177816 */ /* 0x001fc40000000017 */
[----:B------:R-:W-:Y:S02]  /*45340*/  PRMT R22, RZ, 0x7610, R22 ;  /* 0x00007610ff167816 */ /* 0x000fe40000000016 */
[----:B--2---:R-:W-:Y:S02]  /*45350*/  PRMT R37, RZ, 0x7610, R37 ;  /* 0x00007610ff257816 */ /* 0x004fe40000000025 */
[----:B------:R-:W-:Y:S01]  /*45360*/  PRMT R36, RZ, 0x7610, R36 ;  /* 0x00007610ff247816 */ /* 0x000fe20000000024 */
[----:B------:R-:W2:Y:S01]  /*45370*/  @!P3 LDG.E.U16 R23, desc[UR20][R94.64] ;  /* 0x000000145e17b981 */ /* 0x000ea2000c1e1500 */
[----:B----4-:R-:W-:Y:S02]  /*45380*/  PRMT R39, RZ, 0x7610, R39 ;  /* 0x00007610ff277816 */ /* 0x010fe40000000027 */
[----:B------:R-:W-:Y:S01]  /*45390*/  PRMT R38, RZ, 0x7610, R38 ;  /* 0x00007610ff267816 */ /* 0x000fe20000000026 */
[----:B------:R-:W4:Y:S01]  /*453a0*/  @!P2 LDG.E.U16 R22, desc[UR20][R92.64] ;  /* 0x000000145c16a981 */ /* 0x000f22000c1e1500 */
[----:B------:R-:W-:-:S02]  /*453b0*/  PRMT R53, RZ, 0x7610, R53 ;  /* 0x00007610ff357816 */ /* 0x000fc40000000035 */
[----:B------:R-:W-:Y:S01]  /*453c0*/  PRMT R52, RZ, 0x7610, R52 ;  /* 0x00007610ff347816 */ /* 0x000fe20000000034 */
[----:B------:R-:W2:Y:S04]  /*453d0*/  @!P3 LDG.E.U16 R39, desc[UR20][R102.64] ;  /* 0x000000146627b981 */ /* 0x000ea8000c1e1500 */
[----:B------:R-:W2:Y:S04]  /*453e0*/  @!P2 LDG.E.U16 R38, desc[UR20][R100.64] ;  /* 0x000000146426a981 */ /* 0x000ea8000c1e1500 */
[----:B------:R-:W2:Y:S01]  /*453f0*/  @!P3 LDG.E.U16 R53, desc[UR20][R106.64] ;  /* 0x000000146a35b981 */ /* 0x000ea2000c1e1500 */
[----:B------:R-:W-:-:S03]  /*45400*/  PRMT R55, RZ, 0x7610, R55 ;  /* 0x00007610ff377816 */ /* 0x000fc60000000037 */
[----:B------:R-:W2:Y:S01]  /*45410*/  @!P2 LDG.E.U16 R52, desc[UR20][R104.64] ;  /* 0x000000146834a981 */ /* 0x000ea2000c1e1500 */
[----:B------:R-:W-:Y:S02]  /*45420*/  PRMT R54, RZ, 0x7610, R54 ;  /* 0x00007610ff367816 */ /* 0x000fe40000000036 */
[----:B------:R-:W-:Y:S01]  /*45430*/  PRMT R71, RZ, 0x7610, R71 ;  /* 0x00007610ff477816 */ /* 0x000fe20000000047 */
[----:B------:R-:W2:Y:S01]  /*45440*/  @!P3 LDG.E.U16 R37, desc[UR20][R98.64] ;  /* 0x000000146225b981 */ /* 0x000ea2000c1e1500 */
[----:B------:R-:W-:Y:S02]  /*45450*/  PRMT R70, RZ, 0x7610, R70 ;  /* 0x00007610ff467816 */ /* 0x000fe40000000046 */
[----:B------:R-:W-:Y:S01]  /*45460*/  PRMT R69, RZ, 0x7610, R69 ;  /* 0x00007610ff457816 */ /* 0x000fe20000000045 */
[----:B------:R-:W2:Y:S01]  /*45470*/  @!P3 LDG.E.U16 R55, desc[UR20][R110.64] ;  /* 0x000000146e37b981 */ /* 0x000ea2000c1e1500 */
[----:B------:R-:W-:Y:S02]  /*45480*/  PRMT R68, RZ, 0x7610, R68 ;  /* 0x00007610ff447816 */ /* 0x000fe40000000044 */
[----:B------:R-:W-:Y:S01]  /*45490*/  PRMT R2, RZ, 0x7610, R2 ;  /* 0x00007610ff027816 */ /* 0x000fe20000000002 */
[----:B------:R-:W2:Y:S04]  /*454a0*/  @!P3 LDG.E.U16 R71, desc[UR20][R118.64] ;  /* 0x000000147647b981 */ /* 0x000ea8000c1e1500 */
[----:B------:R-:W2:Y:S04]  /*454b0*/  @!P2 LDG.E.U16 R70, desc[UR20][R116.64] ;  /* 0x000000147446a981 */ /* 0x000ea8000c1e1500 */
[----:B------:R-:W2:Y:S04]  /*454c0*/  @!P2 LDG.E.U16 R54, desc[UR20][R108.64] ;  /* 0x000000146c36a981 */ /* 0x000ea8000c1e1500 */
[----:B------:R-:W2:Y:S04]  /*454d0*/  @!P3 LDG.E.U16 R2, desc[UR20][R122.64] ;  /* 0x000000147a02b981 */ /* 0x000ea8000c1e1500 */
[----:B------:R-:W2:Y:S04]  /*454e0*/  @!P3 LDG.E.U16 R69, desc[UR20][R114.64] ;  /* 0x000000147245b981 */ /* 0x000ea8000c1e1500 */
[----:B------:R-:W2:Y:S04]  /*454f0*/  @!P2 LDG.E.U16 R68, desc[UR20][R112.64] ;  /* 0x000000147044a981 */ /* 0x000ea8000c1e1500 */
[----:B------:R-:W2:Y:S01]  /*45500*/  @!P2 LDG.E.U16 R36, desc[UR20][R96.64] ;  /* 0x000000146024a981 */ /* 0x000ea2000c1e1500 */
[----:B------:R-:W-:Y:S06]  /*45510*/  BAR.SYNC.DEFER_BLOCKING 0x0 ;  /* 0x0000000000007b1d */ /* 0x000fec0000010000 */
[----:B------:R0:W-:Y:S04]  /*45520*/  STS.U16 [R3+UR4+0x10000], R19 ;  /* 0x0100001303007988 */ /* 0x0001e80008000404 */
[----:B------:R1:W-:Y:S04]  /*45530*/  STS.U16 [R3+UR4+0x18000], R34 ;  /* 0x0180002203007988 */ /* 0x0003e80008000404 */
[----:B------:R1:W-:Y:S04]  /*45540*/  STS.U16 [R3+UR4+0x10400], R35 ;  /* 0x0104002303007988 */ /* 0x0003e80008000404 */
[----:B0-----:R-:W2:Y:S04]  /*45550*/  LDL.LU R19, [R1+0x1888] ;  /* 0x0018880001137983 */ /* 0x001ea80000300800 */
[----:B-1----:R-:W4:Y:S04]  /*45560*/  LDL.LU R34, [R1+0x1884] ;  /* 0x0018840001227983 */ /* 0x002f280000300800 */
[----:B------:R-:W4:Y:S04]  /*45570*/  LDL.LU R35, [R1+0x1880] ;  /* 0x0018800001237983 */ /* 0x000f280000300800 */
[----:B------:R0:W-:Y:S04]  /*45580*/  STS.U16 [R3+UR4+0x18400], R50 ;  /* 0x0184003203007988 */ /* 0x0001e80008000404 */
[----:B------:R1:W-:Y:S04]  /*45590*/  STS.U16 [R3+UR4+0x10800], R51 ;  /* 0x0108003303007988 */ /* 0x0003e80008000404 */
[----:B------:R1:W-:Y:S04]  /*455a0*/  STS.U16 [R3+UR4+0x18800], R66 ;  /* 0x0188004203007988 */ /* 0x0003e80008000404 */
[----:B0-----:R-:W4:Y:S04]  /*455b0*/  LDL.LU R50, [R1+0x187c] ;  /* 0x00187c0001327983 */ /* 0x001f280000300800 */
        /* <DEDUP_REMOVED lines=8> */
[----:B---3--:R0:W-:Y:S04]  /*45640*/  STS.U16 [R3+UR4+0x19800], R17 ;  /* 0x0198001103007988 */ /* 0x0081e80008000404 */
[----:B------:R1:W-:Y:S04]  /*45650*/  STS.U16 [R3+UR4+0x11c00], R32 ;  /* 0x011c002003007988 */ /* 0x0003e80008000404 */
[----:B------:R3:W-:Y:S04]  /*45660*/  STS.U16 [R3+UR4+0x19c00], R33 ;  /* 0x019c002103007988 */ /* 0x0007e80008000404 */
[----:B0-----:R-:W4:Y:S04]  /*45670*/  LDL.LU R17, [R1+0x970] ;  /* 0x0009700001117983 */ /* 0x001f280000300800 */
[----:B-1----:R-:W4:Y:S04]  /*45680*/  LDL.LU R32, [R1+0x96c] ;  /* 0x00096c0001207983 */ /* 0x002f280000300800 */
[----:B------:R0:W-:Y:S04]  /*45690*/  STS.U16 [R3+UR4+0x12000], R48 ;  /* 0x0120003003007988 */ /* 0x0001e80008000404 */
[----:B---3--:R-:W3:Y:S04]  /*456a0*/  LDL.LU R33, [R1+0x930] ;  /* 0x0009300001217983 */ /* 0x008ee80000300800 */
        /* <DEDUP_REMOVED lines=16> */
[----:B0-----:R-:W3:Y:S04]  /*457b0*/  LDL.LU R79, [R1+0x6ec] ;  /* 0x0006ec00014f7983 */ /* 0x001ee80000300800 */
[----:B------:R-:W-:Y:S04]  /*457c0*/  STS.U16 [R3+UR4+0x1bc00], R18 ;  /* 0x01bc001203007988 */ /* 0x000fe80008000404 */
[----:B--2---:R-:W-:Y:S04]  /*457d0*/  STS.U16 [R3+UR4+0x13c00], R19 ;  /* 0x013c001303007988 */ /* 0x004fe80008000404 */
[----:B----4-:R-:W-:Y:S04]  /*457e0*/  STS.U16 [R3+UR4+0x1b800], R34 ;  /* 0x01b8002203007988 */ /* 0x010fe80008000404 */
[----:B------:R-:W-:Y:S04]  /*457f0*/  STS.U16 [R3+UR4+0x13800], R35 ;  /* 0x0138002303007988 */ /* 0x000fe80008000404 */
[----:B------:R-:W-:Y:S04]  /*45800*/  STS.U16 [R3+UR4+0x1b400], R50 ;  /* 0x01b4003203007988 */ /* 0x000fe80008000404 */
[----:B------:R-:W-:Y:S04]  /*45810*/  STS.U16 [R3+UR4+0x13400], R51 ;  /* 0x0134003303007988 */ /* 0x000fe80008000404 */
[----:B------:R-:W-:Y:S04]  /*45820*/  STS.U16 [R3+UR4+0x1b000], R66 ;  /* 0x01b0004203007988 */ /* 0x000fe80008000404 */
[----:B------:R-:W-:Y:S04]  /*45830*/  STS.U16 [R3+UR4+0x13000], R67 ;  /* 0x0130004303007988 */ /* 0x000fe80008000404 */
[----:B------:R-:W-:Y:S04]  /*45840*/  STS.U16 [R3+UR4+0x1ac00], R82 ;  /* 0x01ac005203007988 */ /* 0x000fe80008000404 */
[----:B------:R0:W-:Y:S04]  /*45850*/  STS.U16 [R3+UR4+0x12c00], R83 ;  /* 0x012c005303007988 */ /* 0x0001e80008000404 */
[----:B0-----:R-:W2:Y:S04]  /*45860*/  LDL.LU R83, [R1+0x730] ;  /* 0x0007300001537983 */ /* 0x001ea80000300800 */
[----:B------:R-:W4:Y:S04]  /*45870*/  LDL.LU R82, [R1+0x76c] ;  /* 0x00076c0001527983 */ /* 0x000f280000300800 */
[----:B------:R-:W2:Y:S04]  /*45880*/  LDL.LU R67, [R1+0x770] ;  /* 0x0007700001437983 */ /* 0x000ea80000300800 */
[----:B------:R-:W2:Y:S04]  /*45890*/  LDL.LU R66, [R1+0x7ac] ;  /* 0x0007ac0001427983 */ /* 0x000ea80000300800 */
[----:B------:R-:W2:Y:S04]  /*458a0*/  LDL.LU R51, [R1+0x7b0] ;  /* 0x0007b00001337983 */ /* 0x000ea80000300800 */
[----:B------:R-:W2:Y:S04]  /*458b0*/  LDL.LU R50, [R1+0x7ec] ;  /* 0x0007ec0001327983 */ /* 0x000ea80000300800 */
[----:B------:R-:W2:Y:S04]  /*458c0*/  LDL.LU R35, [R1+0x7f0] ;  /* 0x0007f00001237983 */ /* 0x000ea80000300800 */
[----:B------:R-:W2:Y:S04]  /*458d0*/  LDL.LU R34, [R1+0x82c] ;  /* 0x00082c0001227983 */ /* 0x000ea80000300800 */
[----:B------:R-:W2:Y:S04]  /*458e0*/  LDL.LU R19, [R1+0x830] ;  /* 0x0008300001137983 */ /* 0x000ea80000300800 */
[----:B------:R-:W2:Y:S04]  /*458f0*/  LDL.LU R18, [R1+0x86c] ;  /* 0x00086c0001127983 */ /* 0x000ea80000300800 */
[----:B------:R0:W-:Y:S02]  /*45900*/  STS.U16 [R3+UR4+0x19000], R62 ;  /* 0x0190003e03007988 */ /* 0x0001e40008000404 */
[----:B0-----:R-:W-:-:S05]  /*45910*/  LOP3.LUT R62, R3, 0x10, RZ, 0x3c, !PT ;  /* 0x00000010033e7812 */ /* 0x001fca00078e3cff */
[----:B------:R0:W-:Y:S04]  /*45920*/  STS.U16 [R62+UR4+0x10080], R17 ;  /* 0x010080113e007988 */ /* 0x0001e80008000404 */
[----:B------:R1:W-:Y:S04]  /*45930*/  STS.U16 [R62+UR4+0x18080], R32 ;  /* 0x018080203e007988 */ /* 0x0003e80008000404 */
[----:B---3--:R3:W-:Y:S04]  /*45940*/  STS.U16 [R62+UR4+0x10480], R33 ;  /* 0x010480213e007988 */ /* 0x0087e80008000404 */
[----:B0-----:R-:W4:Y:S04]  /*45950*/  LDL.LU R17, [R1+0x1864] ;  /* 0x0018640001117983 */ /* 0x001f280000300800 */
[----:B-1----:R-:W4:Y:S04]  /*45960*/  LDL.LU R32, [R1+0x1860] ;  /* 0x0018600001207983 */ /* 0x002f280000300800 */
[----:B---3--:R-:W3:Y:S04]  /*45970*/  LDL.LU R33, [R1+0x185c] ;  /* 0x00185c0001217983 */ /* 0x008ee80000300800 */
        /* <DEDUP_REMOVED lines=8> */
[----:B------:R1:W-:Y:S04]  /*45a00*/  STS.U16 [R62+UR4+0x11080], R81 ;  /* 0x011080513e007988 */ /* 0x0003e80008000404 */
[----:B0-----:R-:W3:Y:S04]  /*45a10*/  LDL.LU R65, [R1+0x184c] ;  /* 0x00184c0001417983 */ /* 0x001ee80000300800 */
[----:B-1----:R-:W3:Y:S04]  /*45a20*/  LDL.LU R80, [R1+0x1848] ;  /* 0x0018480001507983 */ /* 0x002ee80000300800 */
[----:B------:R-:W3:Y:S04]  /*45a30*/  LDL.LU R81, [R1+0x1844] ;  /* 0x0018440001517983 */ /* 0x000ee80000300800 */
[----:B--2---:R-:W-:Y:S04]  /*45a40*/  STS.U16 [R62+UR4+0x19080], R18 ;  /* 0x019080123e007988 */ /* 0x004fe80008000404 */
[----:B------:R-:W-:Y:S04]  /*45a50*/  STS.U16 [R62+UR4+0x11480], R19 ;  /* 0x011480133e007988 */ /* 0x000fe80008000404 */
[----:B------:R-:W-:Y:S04]  /*45a60*/  STS.U16 [R62+UR4+0x19480], R34 ;  /* 0x019480223e007988 */ /* 0x000fe80008000404 */
[----:B------:R-:W-:Y:S04]  /*45a70*/  STS.U16 [R62+UR4+0x11880], R35 ;  /* 0x011880233e007988 */ /* 0x000fe80008000404 */
[----:B------:R-:W-:Y:S04]  /*45a80*/  STS.U16 [R62+UR4+0x19880], R50 ;  /* 0x019880323e007988 */ /* 0x000fe80008000404 */
[----:B------:R-:W-:Y:S04]  /*45a90*/  STS.U16 [R62+UR4+0x11c80], R51 ;  /* 0x011c80333e007988 */ /* 0x000fe80008000404 */
[----:B------:R-:W-:Y:S04]  /*45aa0*/  STS.U16 [R62+UR4+0x19c80], R66 ;  /* 0x019c80423e007988 */ /* 0x000fe80008000404 */
[----:B------:R-:W-:Y:S04]  /*45ab0*/  STS.U16 [R62+UR4+0x12080], R67 ;  /* 0x012080433e007988 */ /* 0x000fe80008000404 */
[----:B----4-:R-:W-:Y:S04]  /*45ac0*/  STS.U16 [R62+UR4+0x1a080], R82 ;  /* 0x01a080523e007988 */ /* 0x010fe80008000404 */
[----:B------:R-:W-:Y:S04]  /*45ad0*/  STS.U16 [R62+UR4+0x12480], R83 ;  /* 0x012480533e007988 */ /* 0x000fe80008000404 */
[----:B------:R0:W-:Y:S04]  /*45ae0*/  STS.U16 [R62+UR4+0x1a480], R63 ;  /* 0x01a4803f3e007988 */ /* 0x0001e80008000404 */
[----:B------:R1:W-:Y:S04]  /*45af0*/  STS.U16 [R62+UR4+0x12880], R78 ;  /* 0x0128804e3e007988 */ /* 0x0003e80008000404 */
[----:B------:R2:W-:Y:S04]  /*45b00*/  STS.U16 [R62+UR4+0x1a880], R79 ;  /* 0x01a8804f3e007988 */ /* 0x0005e80008000404 */
[----:B0-----:R-:W4:Y:S04]  /*45b10*/  LDL.LU R63, [R1+0x968] ;  /* 0x00096800013f7983 */ /* 0x001f280000300800 */
[----:B-1----:R-:W4:Y:S04]  /*45b20*/  LDL.LU R78, [R1+0x964] ;  /* 0x00096400014e7983 */ /* 0x002f280000300800 */
[----:B--2---:R-:W2:Y:S04]  /*45b30*/  LDL.LU R79, [R1+0x928] ;  /* 0x00092800014f7983 */ /* 0x004ea80000300800 */
        /* <DEDUP_REMOVED lines=10> */
[----:B---3--:R0:W-:Y:S04]  /*45be0*/  STS.U16 [R62+UR4+0x12c80], R81 ;  /* 0x012c80513e007988 */ /* 0x0081e80008000404 */
[----:B------:R1:W-:Y:S04]  /*45bf0*/  STS.U16 [R62+UR4+0x1ac80], R80 ;  /* 0x01ac80503e007988 */ /* 0x0003e80008000404 */
[----:B------:R3:W-:Y:S04]  /*45c00*/  STS.U16 [R62+UR4+0x13080], R65 ;  /* 0x013080413e007988 */ /* 0x0007e80008000404 */
[----:B0-----:R-:W2:Y:S04]  /*45c10*/  LDL.LU R81, [R1+0x824] ;  /* 0x0008240001517983 */ /* 0x001ea80000300800 */
[----:B-1----:R-:W2:Y:S04]  /*45c20*/  LDL.LU R80, [R1+0x828] ;  /* 0x0008280001507983 */ /* 0x002ea80000300800 */
        /* <DEDUP_REMOVED lines=13> */
[----:B------:R0:W-:Y:S02]  /*45d00*/  STS.U16 [R62+UR4+0x1bc80], R16 ;  /* 0x01bc80103e007988 */ /* 0x0001e40008000404 */
[----:B0-----:R-:W-:-:S02]  /*45d10*/  LOP3.LUT R16, R3, 0x20, RZ, 0x3c, !PT ;  /* 0x0000002003107812 */ /* 0x001fc400078e3cff */
[----:B------:R-:W3:Y:S04]  /*45d20*/  LDL.LU R62, [R1+0x1840] ;  /* 0x00184000013e7983 */ /* 0x000ee80000300800 */
[----:B----4-:R0:W-:Y:S04]  /*45d30*/  STS.U16 [R16+UR4+0x10100], R63 ;  /* 0x0101003f10007988 */ /* 0x0101e80008000404 */
[----:B------:R1:W-:Y:S04]  /*45d40*/  STS.U16 [R16+UR4+0x18100], R78 ;  /* 0x0181004e10007988 */ /* 0x0003e80008000404 */
[----:B--2---:R2:W-:Y:S04]  /*45d50*/  STS.U16 [R16+UR4+0x10500], R79 ;  /* 0x0105004f10007988 */ /* 0x0045e80008000404 */
[----:B0-----:R-:W4:Y:S04]  /*45d60*/  LDL.LU R63, [R1+0x183c] ;  /* 0x00183c00013f7983 */ /* 0x001f280000300800 */
[----:B-1----:R-:W4:Y:S04]  /*45d70*/  LDL.LU R78, [R1+0x1838] ;  /* 0x00183800014e7983 */ /* 0x002f280000300800 */
[----:B--2---:R-:W2:Y:S04]  /*45d80*/  LDL.LU R79, [R1+0x1834] ;  /* 0x00183400014f7983 */ /* 0x004ea80000300800 */
        /* <DEDUP_REMOVED lines=37> */
[----:B-1----:R-:W3:Y:S04]  /*45fe0*/  LDL.LU R83, [R1+0x6e0] ;  /* 0x0006e00001537983 */ /* 0x002ee80000300800 */
[----:B--2---:R0:W-:Y:S04]  /*45ff0*/  STS.U16 [R16+UR4+0x12d00], R79 ;  /* 0x012d004f10007988 */ /* 0x0041e80008000404 */
[----:B----4-:R1:W-:Y:S04]  /*46000*/  STS.U16 [R16+UR4+0x1ad00], R78 ;  /* 0x01ad004e10007988 */ /* 0x0103e80008000404 */
[----:B0-----:R-:W2:Y:S04]  /*46010*/  LDL.LU R79, [R1+0x95c] ;  /* 0x00095c00014f7983 */ /* 0x001ea80000300800 */
[----:B-1----:R-:W4:Y:S04]  /*46020*/  LDL.LU R78, [R1+0x960] ;  /* 0x00096000014e7983 */ /* 0x002f280000300800 */
[----:B------:R0:W-:Y:S02]  /*46030*/  STS.U16 [R16+UR4+0x13100], R63 ;  /* 0x0131003f10007988 */ /* 0x0001e40008000404 */
[----:B0-----:R-:W-:-:S02]  /*46040*/  LOP3.LUT R63, R3, 0x20, RZ, 0x3c, !PT ;  /* 0x00000020033f7812 */ /* 0x001fc400078e3cff */
        /* <DEDUP_REMOVED lines=9> */
[----:B--2---:R0:W-:Y:S04]  /*460e0*/  STS.U16 [R16+UR4+0x18180], R79 ;  /* 0x0181804f10007988 */ /* 0x0041e80008000404 */
[----:B0-----:R-:W2:Y:S04]  /*460f0*/  LDL.LU R79, [R1+0x6dc] ;  /* 0x0006dc00014f7983 */ /* 0x001ea80000300800 */
[----:B------:R0:W-:Y:S04]  /*46100*/  STS.U16 [R16+UR4+0x10580], R17 ;  /* 0x0105801110007988 */ /* 0x0001e80008000404 */
[----:B------:R1:W-:Y:S04]  /*46110*/  STS.U16 [R16+UR4+0x18580], R32 ;  /* 0x0185802010007988 */ /* 0x0003e80008000404 */
[----:B---3--:R3:W-:Y:S04]  /*46120*/  STS.U16 [R16+UR4+0x10980], R33 ;  /* 0x0109802110007988 */ /* 0x0087e80008000404 */
        /* <DEDUP_REMOVED lines=34> */
[----:B-1----:R-:W3:Y:S01]  /*46350*/  LDL.LU R83, [R1+0x718] ;  /* 0x0007180001537983 */ /* 0x002ee20000300800 */
[----:B------:R-:W-:-:S03]  /*46360*/  LOP3.LUT R14, R3, 0x40, RZ, 0x3c, !PT ;  /* 0x00000040030e7812 */ /* 0x000fc600078e3cff */
        /* <DEDUP_REMOVED lines=13> */
[----:B---3--:R-:W-:Y:S04]  /*46440*/  STS.U16 [R14+UR4+0x10600], R33 ;  /* 0x010600210e007988 */ /* 0x008fe80008000404 */
        /* <DEDUP_REMOVED lines=17> */
[----:B0-----:R0:W5:Y:S04]  /*46560*/  LDL.LU R147, [R1+0x1830] ;  /* 0x0018300001937983 */ /* 0x0011680000300800 */
[----:B------:R-:W2:Y:S04]  /*46570*/  LDL.LU R32, [R1+0x950] ;  /* 0x0009500001207983 */ /* 0x000ea80000300800 */
        /* <DEDUP_REMOVED lines=18> */
[----:B------:R0:W-:Y:S04]  /*466a0*/  STS.U16 [R14+UR4+0x1aa00], R149 ;  /* 0x01aa00950e007988 */ /* 0x0001e80008000404 */
        /* <DEDUP_REMOVED lines=11> */
[----:B-1----:R1:W5:Y:S04]  /*46760*/  LDL.LU R148, [R1+0x182c] ;  /* 0x00182c0001947983 */ /* 0x0023680000300800 */
[----:B0-----:R1:W5:Y:S04]  /*46770*/  LDL.LU R149, [R1+0x1828] ;  /* 0x0018280001957983 */ /* 0x0013680000300800 */
[----:B--2---:R-:W-:Y:S04]  /*46780*/  STS.U16 [R12+UR4+0x10280], R32 ;  /* 0x010280200c007988 */ /* 0x004fe80008000404 */
[----:B---3--:R-:W-:Y:S04]  /*46790*/  STS.U16 [R12+UR4+0x18280], R33 ;  /* 0x018280210c007988 */ /* 0x008fe80008000404 */
[----:B----4-:R-:W-:Y:S04]  /*467a0*/  STS.U16 [R12+UR4+0x10680], R48 ;  /* 0x010680300c007988 */ /* 0x010fe80008000404 */
        /* <DEDUP_REMOVED lines=16> */
[----:B------:R2:W-:Y:S04]  /*468b0*/  STS.U16 [R12+UR4+0x1a680], R151 ;  /* 0x01a680970c007988 */ /* 0x0005e80008000404 */
[----:B0-----:R1:W5:Y:S04]  /*468c0*/  LDL.LU R150, [R1+0x1824] ;  /* 0x0018240001967983 */ /* 0x0013680000300800 */
[----:B--2---:R1:W5:Y:S04]  /*468d0*/  LDL.LU R151, [R1+0x1820] ;  /* 0x0018200001977983 */ /* 0x0043680000300800 */
        /* <DEDUP_REMOVED lines=31> */
[----:B0-----:R1:W5:Y:S04]  /*46ad0*/  LDL.LU R152, [R1+0x181c] ;  /* 0x00181c0001987983 */ /* 0x0013680000300800 */
[----:B------:R1:W5:Y:S04]  /*46ae0*/  LDL.LU R153, [R1+0x1818] ;  /* 0x0018180001997983 */ /* 0x0003680000300800 */
[----:B--2---:R-:W-:Y:S04]  /*46af0*/  STS.U16 [R10+UR4+0x10300], R32 ;  /* 0x010300200a007988 */ /* 0x004fe80008000404 */
[----:B---3--:R-:W-:Y:S04]  /*46b00*/  STS.U16 [R10+UR4+0x18300], R33 ;  /* 0x018300210a007988 */ /* 0x008fe80008000404 */
[----:B----4-:R0:W-:Y:S04]  /*46b10*/  STS.U16 [R10+UR4+0x10700], R48 ;  /* 0x010700300a007988 */ /* 0x0101e80008000404 */
[----:B------:R2:W-:Y:S04]  /*46b20*/  STS.U16 [R10+UR4+0x18700], R49 ;  /* 0x018700310a007988 */ /* 0x0005e80008000404 */
[----:B------:R3:W-:Y:S04]  /*46b30*/  STS.U16 [R10+UR4+0x10b00], R64 ;  /* 0x010b00400a007988 */ /* 0x0007e80008000404 */
[----:B0-----:R-:W4:Y:S04]  /*46b40*/  LDL.LU R48, [R1+0x940] ;  /* 0x0009400001307983 */ /* 0x001f280000300800 */
[----:B--2---:R-:W2:Y:S04]  /*46b50*/  LDL.LU R49, [R1+0x93c] ;  /* 0x00093c0001317983 */ /* 0x004ea80000300800 */
        /* <DEDUP_REMOVED lines=27> */
[----:B------:R0:W-:Y:S04]  /*46d10*/  STS.U16 [R10+UR4+0x12700], R154 ;  /* 0x0127009a0a007988 */ /* 0x0001e80008000404 */
[----:B------:R1:W-:Y:S04]  /*46d20*/  STS.U16 [R10+UR4+0x1a700], R155 ;  /* 0x01a7009b0a007988 */ /* 0x0003e80008000404 */
        /* <DEDUP_REMOVED lines=14> */
[----:B-1----:R0:W5:Y:S04]  /*46e10*/  LDL.LU R155, [R1+0x1810] ;  /* 0x00181000019b7983 */ /* 0x0021680000300800 */
[----:B------:R0:W5:Y:S04]  /*46e20*/  LDL.LU R156, [R1+0x180c] ;  /* 0x00180c00019c7983 */ /* 0x0001680000300800 */
[----:B------:R0:W5:Y:S04]  /*46e30*/  LDL.LU R157, [R1+0x1808] ;  /* 0x00180800019d7983 */ /* 0x0001680000300800 */
[----:B----4-:R-:W-:Y:S04]  /*46e40*/  STS.U16 [R8+UR4+0x10380], R48 ;  /* 0x0103803008007988 */ /* 0x010fe80008000404 */
[----:B--2---:R-:W-:Y:S04]  /*46e50*/  STS.U16 [R8+UR4+0x18380], R49 ;  /* 0x0183803108007988 */ /* 0x004fe80008000404 */
        /* <DEDUP_REMOVED lines=16> */
[----:B------:R3:W-:Y:S04]  /*46f60*/  STS.U16 [R8+UR4+0x12780], R160 ;  /* 0x012780a008007988 */ /* 0x0007e80008000404 */
[----:B-1----:R0:W5:Y:S04]  /*46f70*/  LDL.LU R158, [R1+0x1804] ;  /* 0x00180400019e7983 */ /* 0x0021680000300800 */
[----:B--2---:R0:W5:Y:S04]  /*46f80*/  LDL.LU R159, [R1+0x1800] ;  /* 0x00180000019f7983 */ /* 0x0041680000300800 */
[----:B---3--:R0:W5:Y:S04]  /*46f90*/  LDL.LU R160, [R1+0x17fc] ;  /* 0x0017fc0001a07983 */ /* 0x0081680000300800 */
        /* <DEDUP_REMOVED lines=17> */
[----:B-1----:R-:W1:Y:S01]  /*470b0*/  FENCE.VIEW.ASYNC.S ;  /* 0x00000000000073c6 */ /* 0x002e620000000000 */
[----:B------:R-:W-:-:S04]  /*470c0*/  ULEA UR8, UR15, UR4, 0x3 ;  /* 0x000000040f087291 */ /* 0x000fc8000f8e18ff */
[----:B------:R-:W-:Y:S01]  /*470d0*/  UIADD3 UR8, UPT, UPT, UR8, 0x20000, URZ ;  /* 0x0002000008087890 */ /* 0x000fe2000fffe0ff */
[----:B-1----:R-:W-:Y:S06]  /*470e0*/  BAR.SYNC.DEFER_BLOCKING 0x0 ;  /* 0x0000000000007b1d */ /* 0x002fec0000010000 */
[----:B0-----:R-:W-:Y:S05]  /*470f0*/  @P1 BRA `(.L_x_10) ;  /* 0x0000000000e81947 */ /* 0x001fea0003800000 */
[----:B------:R-:W-:Y:S02]  /*47100*/  UIADD3 UR73, UPT, UPT, UR5, 0x88, URZ ;  /* 0x0000008805497890 */ /* 0x000fe4000fffe0ff */
[----:B------:R-:W-:Y:S02]  /*47110*/  UIADD3 UR74, UPT, UPT, UR5, 0x90, URZ ;  /* 0x00000090054a7890 */ /* 0x000fe4000fffe0ff */
[----:B------:R-:W-:Y:S02]  /*47120*/  UIADD3 UR75, UPT, UPT, UR5, 0x98, URZ ;  /* 0x00000098054b7890 */ /* 0x000fe4000fffe0ff */
[----:B------:R-:W-:Y:S02]  /*47130*/  UIADD3 UR76, UPT, UPT, UR5, 0xa0, URZ ;  /* 0x000000a0054c7890 */ /* 0x000fe4000fffe0ff */
[----:B------:R-:W-:Y:S02]  /*47140*/  UIADD3 UR77, UPT, UPT, UR5, 0xa8, URZ ;  /* 0x000000a8054d7890 */ /* 0x000fe4000fffe0ff */
[----:B------:R-:W-:Y:S01]  /*47150*/  UIADD3 UR68, UPT, UPT, UR5, 0xb0, URZ ;  /* 0x000000b005447890 */ /* 0x000fe2000fffe0ff */
[----:B------:R-:W-:Y:S01]  /*47160*/  UMOV UR54, 0x0 ;  /* 0x0000000000367882 */ /* 0x000fe20000000000 */
[----:B------:R-:W-:Y:S01]  /*47170*/  UMOV UR55, 0x8200490 ;  /* 0x0820049000377882 */ /* 0x000fe20000000000 */
[----:B------:R-:W-:Y:S01]  /*47180*/  UIADD3 UR69, UPT, UPT, UR5, 0xb8, URZ ;  /* 0x000000b805457890 */ /* 0x000fe2000fffe0ff */
[----:B------:R-:W-:Y:S01]  /*47190*/  UMOV UR56, UR10 ;  /* 0x0000000a00387c82 */ /* 0x000fe20008000000 */
[----:B------:R-:W-:Y:S01]  /*471a0*/  UMOV UR57, 0x40004040 ;  /* 0x4000404000397882 */ /* 0x000fe20000000000 */
[----:B------:R-:W-:Y:S01]  /*471b0*/  UMOV UR58, 0x0 ;  /* 0x00000000003a7882 */ /* 0x000fe20000000000 */
[----:B------:R-:W-:Y:S01]  /*471c0*/  UMOV UR59, 0x8200490 ;  /* 0x08200490003b7882 */ /* 0x000fe20000000000 */
[----:B------:R-:W-:-:S02]  /*471d0*/  UIADD3 UR70, UPT, UPT, UR5, 0xc0, URZ ;  /* 0x000000c005467890 */ /* 0x000fc4000fffe0ff */
[----:B------:R-:W-:Y:S01]  /*471e0*/  UTCHMMA tmem[UR11], gdesc[UR56], tmem[UR5], tmem[UR54], idesc[UR55], UPT ;  /* 0x00ff36380b0079ea */ /* 0x000fe2000b800005 */
[----:B------:R-:W-:Y:S01]  /*471f0*/  UMOV UR60, 0x0 ;  /* 0x00000000003c7882 */ /* 0x000fe20000000000 */
[----:B------:R-:W-:Y:S01]  /*47200*/  UMOV UR61, 0x8200490 ;  /* 0x08200490003d7882 */ /* 0x000fe20000000000 */
[----:B------:R-:W-:Y:S02]  /*47210*/  UIADD3 UR71, UPT, UPT, UR5, 0xc8, URZ ;  /* 0x000000c805477890 */ /* 0x000fe4000fffe0ff */
[----:B------:R0:W-:Y:S01]  /*47220*/  UTCHMMA tmem[UR73], gdesc[UR16], tmem[UR5], tmem[UR58], idesc[UR59], UPT ;  /* 0x00ff3a10490079ea */ /* 0x0001e2000b800005 */
[----:B------:R-:W-:Y:S01]  /*47230*/  UMOV UR62, 0x0 ;  /* 0x00000000003e7882 */ /* 0x000fe20000000000 */
[----:B------:R-:W-:Y:S01]  /*47240*/  UMOV UR63, 0x8200490 ;  /* 0x08200490003f7882 */ /* 0x000fe20000000000 */
[----:B------:R-:W-:Y:S02]  /*47250*/  UIADD3 UR72, UPT, UPT, UR5, 0xd0, URZ ;  /* 0x000000d005487890 */ /* 0x000fe4000fffe0ff */
[----:B------:R1:W-:Y:S01]  /*47260*/  UTCHMMA tmem[UR74], gdesc[UR18], tmem[UR5], tmem[UR60], idesc[UR61], UPT ;  /* 0x00ff3c124a0079ea */ /* 0x0003e2000b800005 */
[----:B------:R-:W-:Y:S01]  /*47270*/  UMOV UR64, 0x0 ;  /* 0x0000000000407882 */ /* 0x000fe20000000000 */
[----:B------:R-:W-:Y:S01]  /*47280*/  UMOV UR65, 0x8200490 ;  /* 0x0820049000417882 */ /* 0x000fe20000000000 */
[----:B------:R-:W-:Y:S01]  /*47290*/  UMOV UR66, 0x0 ;  /* 0x0000000000427882 */ /* 0x000fe20000000000 */
[----:B------:R-:W-:Y:S01]  /*472a0*/  UMOV UR67, 0x8200490 ;  /* 0x0820049000437882 */ /* 0x000fe20000000000 */
[----:B------:R2:W-:Y:S01]  /*472b0*/  UTCHMMA tmem[UR75], gdesc[UR22], tmem[UR5], tmem[UR62], idesc[UR63], UPT ;  /* 0x00ff3e164b0079ea */ /* 0x0005e2000b800005 */
[----:B0-----:R-:W-:-:S02]  /*472c0*/  UIADD3 UR73, UPT, UPT, UR5, 0xd8, URZ ;  /* 0x000000d805497890 */ /* 0x001fc4000fffe0ff */
[----:B------:R0:W-:Y:S01]  /*472d0*/  UTCHMMA tmem[UR76], gdesc[UR24], tmem[UR5], tmem[UR64], idesc[UR65], UPT ;  /* 0x00ff40184c0079ea */ /* 0x0001e2000b800005 */
[----:B------:R-:W-:Y:S01]  /*472e0*/  UMOV UR48, 0x0 ;  /* 0x0000000000307882 */ /* 0x000fe20000000000 */
[----:B------:R-:W-:Y:S01]  /*472f0*/  UMOV UR49, 0x8200490 ;  /* 0x0820049000317882 */ /* 0x000fe20000000000 */
[----:B-1----:R-:W-:Y:S02]  /*47300*/  UIADD3 UR74, UPT, UPT, UR5, 0xe0, URZ ;  /* 0x000000e0054a7890 */ /* 0x002fe4000fffe0ff */
[----:B------:R1:W-:Y:S01]  /*47310*/  UTCHMMA tmem[UR77], gdesc[UR26], tmem[UR5], tmem[UR66], idesc[UR67], UPT ;  /* 0x00ff421a4d0079ea */ /* 0x0003e2000b800005 */
[----:B------:R-:W-:Y:S01]  /*47320*/  UMOV UR50, 0x0 ;  /* 0x0000000000327882 */ /* 0x000fe20000000000 */
[----:B------:R-:W-:Y:S01]  /*47330*/  UMOV UR51, 0x8200490 ;  /* 0x0820049000337882 */ /* 0x000fe20000000000 */
[----:B------:R-:W-:Y:S01]  /*47340*/  UMOV UR52, 0x0 ;  /* 0x0000000000347882 */ /* 0x000fe20000000000 */
[----:B--2---:R-:W-:Y:S02]  /*47350*/  UIADD3 UR75, UPT, UPT, UR5, 0xe8, URZ ;  /* 0x000000e8054b7890 */ /* 0x004fe4000fffe0ff */
        /* <DEDUP_REMOVED lines=8> */
[----:B------:R0:W-:Y:S01]  /*473e0*/  UTCHMMA tmem[UR71], gdesc[UR34], tmem[UR5], tmem[UR54], idesc[UR55], UPT ;  /* 0x00ff3622470079ea */ /* 0x0001e2000b800005 */
[----:B------:R0:W-:Y:S01]  /*473f0*/  UTCHMMA tmem[UR72], gdesc[UR36], tmem[UR5], tmem[UR56], idesc[UR57], UPT ;  /* 0x00ff3824480079ea */ /* 0x0001e2000b800005 */
[----:B------:R0:W-:Y:S01]  /*47400*/  UTCHMMA tmem[UR73], gdesc[UR38], tmem[UR5], tmem[UR58], idesc[UR59], UPT ;  /* 0x00ff3a26490079ea */ /* 0x0001e2000b800005 */
[----:B--2---:R-:W-:Y:S01]  /*47410*/  UMOV UR48, UR8 ;  /* 0x0000000800307c82 */ /* 0x004fe20008000000 */
[----:B------:R-:W-:Y:S01]  /*47420*/  UMOV UR49, URZ ;  /* 0x000000ff00317c82 */ /* 0x000fe20008000000 */
[----:B------:R0:W-:Y:S01]  /*47430*/  UTCHMMA tmem[UR74], gdesc[UR40], tmem[UR5], tmem[UR60], idesc[UR61], UPT ;  /* 0x00ff3c284a0079ea */ /* 0x0001e2000b800005 */
[----:B------:R0:W-:Y:S01]  /*47440*/  UTCHMMA tmem[UR75], gdesc[UR42], tmem[UR5], tmem[UR62], idesc[UR63], UPT ;  /* 0x00ff3e2a4b0079ea */ /* 0x0001e2000b800005 */
[----:B------:R-:W-:Y:S01]  /*47450*/  UMOV UR48, UR48 ;  /* 0x0000003000307c82 */ /* 0x000fe20008000000 */
[----:B------:R0:W-:Y:S01]  /*47460*/  UTCHMMA tmem[UR76], gdesc[UR44], tmem[UR5], tmem[UR64], idesc[UR65], UPT ;  /* 0x00ff402c4c0079ea */ /* 0x0001e2000b800005 */
[----:B------:R0:W-:Y:S01]  /*47470*/  UTCHMMA tmem[UR77], gdesc[UR46], tmem[UR5], tmem[UR66], idesc[UR67], UPT ;  /* 0x00ff422e4d0079ea */ /* 0x0001e2000b800005 */
[----:B------:R0:W-:Y:S01]  /*47480*/  UTCBAR [UR48], URZ ;  /* 0x000000ff300073e9 */ /* 0x0001e200080000ff */
[----:B------:R-:W-:Y:S01]  /*47490*/  NOP ;  /* 0x0000000000007918 */ /* 0x000fe20000000000 */
.L_x_10:
[----:B------:R-:W2:Y:S04]  /*474a0*/  LDL R5, [R1+0x15ec] ;  /* 0x0015ec0001057983 */ /* 0x000ea80000100800 */
[----:B------:R-:W2:Y:S01]  /*474b0*/  LDL R4, [R1+0x97c] ;  /* 0x00097c0001047983 */ /* 0x000ea20000100800 */
[----:B------:R-:W-:-:S04]  /*474c0*/  UIADD3 UR15, UPT, UPT, UR15, 0x1, URZ ;  /* 0x000000010f0f7890 */ /* 0x000fc8000fffe0ff */
[----:B------:R-:W-:-:S04]  /*474d0*/  UISETP.GT.AND UP1, UPT, UR15, 0x1, UPT ;  /* 0x000000010f00788c */ /* 0x000fc8000bf24270 */
[----:B0-----:R-:W-:Y:S02]  /*474e0*/  USEL UR48, URZ, 0x1, !UP1 ;  /* 0x00000001ff307887 */ /* 0x001fe4000c800000 */
[----:B------:R-:W-:Y:S02]  /*474f0*/  USEL UR15, UR15, URZ, !UP1 ;  /* 0x000000ff0f0f7287 */ /* 0x000fe4000c800000 */
[----:B------:R-:W-:-:S03]  /*47500*/  ULOP3.LUT UR49, UR7, UR48, URZ, 0x3c, !UPT ;  /* 0x0000003007317292 */ /* 0x000fc6000f8e3cff */
[----:B------:R-:W-:-:S04]  /*47510*/  UMOV UR48, UR7 ;  /* 0x0000000700307c82 */ /* 0x000fc80008000000 */
[----:B------:R-:W-:Y:S01]  /*47520*/  UMOV UR7, UR49 ;  /* 0x0000003100077c82 */ /* 0x000fe20008000000 */
[----:B--2---:R-:W-:-:S13]  /*47530*/  ISETP.NE.U32.AND P2, PT, R4, R5, PT ;  /* 0x000000050400720c */ /* 0x004fda0003f45070 */
[----:B------:R-:W-:Y:S05]  /*47540*/  @P2 BRA `(.L_x_11) ;  /* 0xfffffde8008c2947 */ /* 0x000fea000383ffff */
.L_x_8:
[----:B------:R-:W2:Y:S01]  /*47550*/  LDL R9, [R1+0x6b8] ;  /* 0x0006b80001097983 */ /* 0x000ea20000100800 */
[----:B------:R-:W3:Y:S01]  /*47560*/  LDC R8, c[0x0][0x3a0] ;  /* 0x0000e800ff087b82 */ /* 0x000ee20000000800 */
[----:B------:R-:W4:Y:S02]  /*47570*/  LDCU.128 UR12, c[0x0][0x390] ;  /* 0x00007200ff0c77ac */ /* 0x000f240008000c00 */
[----:B------:R-:W4:Y:S01]  /*47580*/  LDL.LU R7, [R1+0x15f0] ;  /* 0x0015f00001077983 */ /* 0x000f220000300800 */
[----:B------:R-:W2:Y:S03]  /*47590*/  LDCU UR7, c[0x0][0x3b8] ;  /* 0x00007700ff0777ac */ /* 0x000ea60008000800 */
[----:B0-----:R-:W4:Y:S01]  /*475a0*/  LDL.LU R5, [R1+0x1608] ;  /* 0x0016080001057983 */ /* 0x001f220000300800 */
[----:B------:R-:W0:Y:S03]  /*475b0*/  LDCU UR9, c[0x0][0x3b4] ;  /* 0x00007680ff0977ac */ /* 0x000e260008000800 */
[----:B------:R-:W4:Y:S04]  /*475c0*/  LDL.LU R6, [R1+0x1604] ;  /* 0x0016040001067983 */ /* 0x000f280000300800 */
[----:B------:R-:W4:Y:S01]  /*475d0*/  LDL.LU R4, [R1+0x1600] ;  /* 0x0016000001047983 */ /* 0x000f220000300800 */
[----:B---3--:R-:W-:-:S05]  /*475e0*/  VIADD R8, R8, 0xff ;  /* 0x000000ff08087836 */ /* 0x008fca0000000000 */
[----:B------:R-:W-:Y:S01]  /*475f0*/  ISETP.GE.AND P6, PT, R8, 0x100, PT ;  /* 0x000001000800780c */ /* 0x000fe20003fc6270 */
[----:B--2---:R-:W-:Y:S01]  /*47600*/  IMAD R3, R9, UR7, RZ ;  /* 0x0000000709037c24 */ /* 0x004fe2000f8e02ff */
[C---:B----4-:R-:W-:Y:S01]  /*47610*/  ISETP.GE.AND P2, PT, R7.reuse, UR14, PT ;  /* 0x0000000e07007c0c */ /* 0x050fe2000bf46270 */
[----:B0----5:R-:W-:-:S03]  /*47620*/  IMAD R2, R7, UR9, RZ ;  /* 0x0000000907027c24 */ /* 0x021fc6000f8e02ff */
[----:B------:R-:W-:Y:S01]  /*47630*/  ISETP.LT.AND P4, PT, R5, UR15, !P2 ;  /* 0x0000000f05007c0c */ /* 0x000fe2000d781270 */
[----:B------:R-:W-:Y:S01]  /*47640*/  VIADD R5, R3, UR7 ;  /* 0x0000000703057c36 */ /* 0x000fe20008000000 */
[----:B------:R-:W-:Y:S02]  /*47650*/  LEA R0, P5, R2, UR12, 0x1 ;  /* 0x0000000c02007c11 */ /* 0x000fe4000f8a08ff */
[----:B------:R-:W-:Y:S01]  /*47660*/  ISETP.LT.AND P3, PT, R6, UR15, !P2 ;  /* 0x0000000f06007c0c */ /* 0x000fe2000d761270 */
[----:B------:R-:W-:Y:S01]  /*47670*/  VIADD R7, R5, UR7 ;  /* 0x0000000705077c36 */ /* 0x000fe20008000000 */
[----:B------:R-:W-:Y:S02]  /*47680*/  LEA.HI.X.SX32 R2, R2, UR13, 0x1, P5 ;  /* 0x0000000d02027c11 */ /* 0x000fe4000a8f0eff */
[----:B------:R-:W-:Y:S01]  /*47690*/  ISETP.LT.AND P1, PT, R4, UR15, !P2 ;  /* 0x0000000f04007c0c */ /* 0x000fe2000d721270 */
[----:B------:R-:W-:Y:S01]  /*476a0*/  VIADD R9, R7, UR7 ;  /* 0x0000000707097c36 */ /* 0x000fe20008000000 */
[----:B------:R-:W-:Y:S11]  /*476b0*/  @!P6 BRA `(.L_x_12) ;  /* 0x000000000010e947 */ /* 0x000ff60003800000 */
[----:B------:R-:W-:-:S06]  /*476c0*/  USHF.L.U32 UR48, UR48, 0x1f, URZ ;  /* 0x0000001f30307899 */ /* 0x000fcc00080006ff */
[----:B------:R-:W-:-:S04]  /*476d0*/  IMAD.U32 R4, RZ, RZ, UR48 ;  /* 0x00000030ff047e24 */ /* 0x000fc8000f8e00ff */
[----:B------:R-:W0:Y:S02]  /*476e0*/  SYNCS.PHASECHK.TRANS64.TRYWAIT P5, [UR8], R4 ;  /* 0x00000004ff0075a7 */ /* 0x000e2400080a1108 */
[----:B0-----:R-:W-:Y:S05]  /*476f0*/  @!P5 BRA `(.L_x_13) ;  /* 0x00000040006cd947 */ /* 0x001fea0003800000 */
.L_x_12:
[----:B------:R-:W2:Y:S01]  /*47700*/  LDL.LU R10, [R1+0x161c] ;  /* 0x00161c00010a7983 */ /* 0x000ea20000300800 */
[----:B------:R-:W-:Y:S01]  /*47710*/  BAR.SYNC.DEFER_BLOCKING 0x0 ;  /* 0x0000000000007b1d */ /* 0x000fe20000010000 */
[-C--:B------:R-:W-:Y:S01]  /*47720*/  LEA R154, P5, R3, R0.reuse, 0x1 ;  /* 0x00000000039a7211 */ /* 0x080fe200078a08ff */
[----:B------:R-:W-:Y:S01]  /*47730*/  VIADD R11, R9, UR7 ;  /* 0x00000007090b7c36 */ /* 0x000fe20008000000 */
[----:B------:R-:W-:-:S03]  /*47740*/  LEA R152, P6, R5, R0, 0x1 ;  /* 0x0000000005987211 */ /* 0x000fc600078c08ff */
[----:B------:R-:W0:Y:S01]  /*47750*/  LDCU UR9, c[0x0][0x39c] ;  /* 0x00007380ff0977ac */ /* 0x000e220008000800 */
[----:B------:R-:W3:Y:S01]  /*47760*/  LDL.LU R8, [R1+0x1618] ;  /* 0x0016180001087983 */ /* 0x000ee20000300800 */
[----:B------:R-:W4:Y:S03]  /*47770*/  LDCU UR8, c[0x0][0x39c] ;  /* 0x00007380ff0877ac */ /* 0x000f260008000800 */
[----:B------:R-:W5:Y:S01]  /*47780*/  LDL.LU R6, [R1+0x6b8] ;  /* 0x0006b80001067983 */ /* 0x000f620000300800 */
[-C--:B------:R-:W-:Y:S01]  /*47790*/  LEA.HI.X.SX32 R155, R3, R2.reuse, 0x1, P5 ;  /* 0x00000002039b7211 */ /* 0x080fe200028f0eff */
[----:B------:R-:W1:Y:S02]  /*477a0*/  @!P0 SYNCS.CCTL.IV [UR4+0x20000] ;  /* 0x02000000ff0089b1 */ /* 0x000e640008000004 */
[----:B-1----:R-:W-:Y:S01]  /*477b0*/  BAR.SYNC.DEFER_BLOCKING 0x0 ;  /* 0x0000000000007b1d */ /* 0x002fe20000010000 */
[----:B------:R-:W-:Y:S01]  /*477c0*/  VIADD R3, R11, UR7 ;  /* 0x000000070b037c36 */ /* 0x000fe20008000000 */
[----:B------:R-:W-:-:S02]  /*477d0*/  LEA.HI.X.SX32 R153, R5, R2, 0x1, P6 ;  /* 0x0000000205997211 */ /* 0x000fc400030f0eff */
[-C--:B------:R-:W-:Y:S01]  /*477e0*/  LEA R132, P5, R7, R0.reuse, 0x1 ;  /* 0x0000000007847211 */ /* 0x080fe200078a08ff */
[----:B------:R-:W-:Y:S01]  /*477f0*/  VIADD R5, R3, UR7 ;  /* 0x0000000703057c36 */ /* 0x000fe20008000000 */
[----:B------:R-:W-:Y:S02]  /*47800*/  LEA R134, P6, R9, R0, 0x1 ;  /* 0x0000000009867211 */ /* 0x000fe400078c08ff */
[-C--:B------:R-:W-:Y:S01]  /*47810*/  LEA.HI.X.SX32 R133, R7, R2.reuse, 0x1, P5 ;  /* 0x0000000207857211 */ /* 0x080fe200028f0eff */
[----:B------:R-:W-:Y:S01]  /*47820*/  VIADD R7, R5, UR7 ;  /* 0x0000000705077c36 */ /* 0x000fe20008000000 */
[----:B------:R-:W-:Y:S01]  /*47830*/  LEA.HI.X.SX32 R135, R9, R2, 0x1, P6 ;  /* 0x0000000209877211 */ /* 0x000fe200030f0eff */
[----:B------:R-:W4:Y:S01]  /*47840*/  LDL.LU R162, [R1+0x1648] ;  /* 0x0016480001a27983 */ /* 0x000f220000300800 */
[----:B------:R-:W-:Y:S01]  /*47850*/  LEA R150, P5, R11, R0, 0x1 ;  /* 0x000000000b967211 */ /* 0x000fe200078a08ff */
[----:B------:R-:W-:Y:S02]  /*47860*/  VIADD R9, R7, UR7 ;  /* 0x0000000707097c36 */ /* 0x000fe40008000000 */
[----:B------:R-:W4:Y:S01]  /*47870*/  LDL.LU R161, [R1+0x164c] ;  /* 0x00164c0001a17983 */ /* 0x000f220000300800 */
[----:B------:R-:W-:Y:S01]  /*47880*/  LEA.HI.X.SX32 R151, R11, R2, 0x1, P5 ;  /* 0x000000020b977211 */ /* 0x000fe200028f0eff */
[----:B------:R-:W-:Y:S01]  /*47890*/  VIADD R11, R9, UR7 ;  /* 0x00000007090b7c36 */ /* 0x000fe20008000000 */
[C---:B------:R-:W-:Y:S01]  /*478a0*/  LEA R146, P5, R5.reuse, R0, 0x1 ;  /* 0x0000000005927211 */ /* 0x040fe200078a08ff */
[----:B------:R-:W4:Y:S03]  /*478b0*/  LDL.LU R159, [R1+0x1650] ;  /* 0x00165000019f7983 */ /* 0x000f260000300800 */
[----:B------:R-:W-:Y:S01]  /*478c0*/  LEA.HI.X.SX32 R147, R5, R2, 0x1, P5 ;  /* 0x0000000205937211 */ /* 0x000fe200028f0eff */
[----:B------:R-:W4:Y:S01]  /*478d0*/  LDL.LU R160, [R1+0x1654] ;  /* 0x0016540001a07983 */ /* 0x000f220000300800 */
[----:B------:R-:W1:Y:S01]  /*478e0*/  @!P0 SYNCS.CCTL.IV [UR4+0x20008] ;  /* 0x02000800ff0089b1 */ /* 0x000e620008000004 */
[-C--:B------:R-:W-:Y:S01]  /*478f0*/  LEA R148, P0, R3, R0.reuse, 0x1 ;  /* 0x0000000003947211 */ /* 0x080fe200078008ff */
[----:B------:R-:W0:Y:S01]  /*47900*/  LDCU UR4, c[0x0][0x39c] ;  /* 0x00007380ff0477ac */ /* 0x000e220008000800 */
[----:B------:R-:W-:Y:S01]  /*47910*/  LEA R142, P5, R9, R0, 0x1 ;  /* 0x00000000098e7211 */ /* 0x000fe200078a08ff */
[----:B------:R-:W4:Y:S01]  /*47920*/  LDL.LU R165, [R1+0x1658] ;  /* 0x0016580001a57983 */ /* 0x000f220000300800 */
[----:B------:R-:W-:Y:S01]  /*47930*/  LEA.HI.X.SX32 R149, R3, R2, 0x1, P0 ;  /* 0x0000000203957211 */ /* 0x000fe200000f0eff */
[----:B------:R-:W-:Y:S01]  /*47940*/  VIADD R3, R11, UR7 ;  /* 0x000000070b037c36 */ /* 0x000fe20008000000 */
[----:B------:R-:W-:-:S02]  /*47950*/  LEA R144, P0, R7, R0, 0x1 ;  /* 0x0000000007907211 */ /* 0x000fc400078008ff */
[-C--:B------:R-:W-:Y:S01]  /*47960*/  LEA.HI.X.SX32 R143, R9, R2.reuse, 0x1, P5 ;  /* 0x00000002098f7211 */ /* 0x080fe200028f0eff */
[----:B------:R-:W-:Y:S01]  /*47970*/  VIADD R156, R3, UR7 ;  /* 0x00000007039c7c36 */ /* 0x000fe20008000000 */
[----:B------:R-:W-:Y:S02]  /*47980*/  LEA.HI.X.SX32 R145, R7, R2, 0x1, P0 ;  /* 0x0000000207917211 */ /* 0x000fe400000f0eff */
[-C--:B------:R-:W-:Y:S02]  /*47990*/  LEA R140, P0, R11, R0.reuse, 0x1 ;  /* 0x000000000b8c7211 */ /* 0x080fe400078008ff */
[----:B------:R-:W-:Y:S02]  /*479a0*/  LEA R138, P5, R3, R0, 0x1 ;  /* 0x00000000038a7211 */ /* 0x000fe400078a08ff */
[----:B------:R-:W-:Y:S02]  /*479b0*/  LEA.HI.X.SX32 R141, R11, R2, 0x1, P0 ;  /* 0x000000020b8d7211 */ /* 0x000fe400000f0eff */
[----:B------:R-:W-:-:S02]  /*479c0*/  LEA R136, P0, R156, R0, 0x1 ;  /* 0x000000009c887211 */ /* 0x000fc400078008ff */
[-C--:B------:R-:W-:Y:S02]  /*479d0*/  LEA.HI.X.SX32 R139, R3, R2.reuse, 0x1, P5 ;  /* 0x00000002038b7211 */ /* 0x080fe400028f0eff */
[----:B------:R-:W-:Y:S02]  /*479e0*/  LEA.HI.X.SX32 R137, R156, R2, 0x1, P0 ;  /* 0x000000029c897211 */ /* 0x000fe400000f0eff */
[----:B--2---:R-:W-:Y:S02]  /*479f0*/  ISETP.LT.AND P6, PT, R10, UR15, !P2 ;  /* 0x0000000f0a007c0c */ /* 0x004fe4000d7c1270 */
[----:B---3--:R-:W-:Y:S02]  /*47a00*/  ISETP.LT.AND P5, PT, R8, UR15, !P2 ;  /* 0x0000000f08007c0c */ /* 0x008fe4000d7a1270 */
[----:B-----5:R-:W-:Y:S02]  /*47a10*/  ISETP.LT.AND P0, PT, R6, UR15, !P2 ;  /* 0x0000000f06007c0c */ /* 0x020fe4000d701270 */
[----:B------:R-:W2:Y:S01]  /*47a20*/  LDTM.x128 R4, tmem[UR6] ;  /* 0x00000006000479ee */ /* 0x000ea200083c0000 */
[----:B------:R-:W-:Y:S01]  /*47a30*/  NOP ;  /* 0x0000000000007918 */ /* 0x000fe20000000000 */
[----:B------:R-:W-:Y:S01]  /*47a40*/  VIADD R156, R156, UR7 ;  /* 0x000000079c9c7c36 */ /* 0x000fe20008000000 */
[----:B------:R-:W-:Y:S01]  /*47a50*/  P2R R3, PR, RZ, 0x40 ;  /* 0x00000040ff037803 */ /* 0x000fe20000000000 */
[----:B------:R-:W3:Y:S01]  /*47a60*/  LDCU UR6, c[0x0][0x39c] ;  /* 0x00007380ff0677ac */ /* 0x000ee20008000800 */
[----:B--2---:R-:W-:-:S02]  /*47a70*/  F2FP.BF16.F32.PACK_AB R157, R5, R4 ;  /* 0x00000004059d723e */ /* 0x004fc400000010ff */
[----:B------:R-:W-:-:S04]  /*47a80*/  F2FP.BF16.F32.PACK_AB R158, R7, R6 ;  /* 0x00000006079e723e */ /* 0x000fc800000010ff */
[----:B------:R2:W-:Y:S02]  /*47a90*/  @P0 STG.E.U16 desc[UR20][R154.64], R157 ;  /* 0x0000009d9a000986 */ /* 0x0005e4000c101514 */
[----:B--2---:R-:W-:-:S05]  /*47aa0*/  PRMT R157, R157, 0x7632, R157 ;  /* 0x000076329d9d7816 */ /* 0x004fca000000009d */
[----:B------:R-:W-:Y:S04]  /*47ab0*/  @P4 STG.E.U16 desc[UR20][R152.64], R157 ;  /* 0x0000009d98004986 */ /* 0x000fe8000c101514 */
[----:B------:R2:W-:Y:S02]  /*47ac0*/  @P3 STG.E.U16 desc[UR20][R132.64], R158 ;  /* 0x0000009e84003986 */ /* 0x0005e4000c101514 */
[----:B--2---:R-:W-:-:S05]  /*47ad0*/  PRMT R158, R158, 0x7632, R158 ;  /* 0x000076329e9e7816 */ /* 0x004fca000000009e */
[----:B------:R2:W-:Y:S04]  /*47ae0*/  @P1 STG.E.U16 desc[UR20][R134.64], R158 ;  /* 0x0000009e86001986 */ /* 0x0005e8000c101514 */
[----:B--2---:R-:W2:Y:S01]  /*47af0*/  LDL.LU R135, [R1+0x165c] ;  /* 0x00165c0001877983 */ /* 0x004ea20000300800 */
[C---:B------:R-:W-:Y:S02]  /*47b00*/  LEA R154, P6, R156.reuse, R0, 0x1 ;  /* 0x000000009c9a7211 */ /* 0x040fe400078c08ff */
[----:B----4-:R-:W-:Y:S01]  /*47b10*/  ISETP.LT.AND P3, PT, R159, UR15, !P2 ;  /* 0x0000000f9f007c0c */ /* 0x010fe2000d761270 */
[----:B------:R-:W4:Y:S01]  /*47b20*/  LDL.LU R164, [R1+0x1664] ;  /* 0x0016640001a47983 */ /* 0x000f220000300800 */
[C---:B------:R-:W-:Y:S01]  /*47b30*/  LEA.HI.X.SX32 R155, R156.reuse, R2, 0x1, P6 ;  /* 0x000000029c9b7211 */ /* 0x040fe200030f0eff */
[----:B------:R-:W-:Y:S01]  /*47b40*/  VIADD R156, R156, UR7 ;  /* 0x000000079c9c7c36 */ /* 0x000fe20008000000 */
[----:B------:R-:W-:Y:S01]  /*47b50*/  F2FP.BF16.F32.PACK_AB R134, R9, R8 ;  /* 0x000000080986723e */ /* 0x000fe200000010ff */
[----:B------:R-:W5:Y:S03]  /*47b60*/  LDL.LU R163, [R1+0x1678] ;  /* 0x0016780001a37983 */ /* 0x000f660000300800 */
[----:B------:R-:W-:-:S04]  /*47b70*/  LEA R4, P6, R156, R0, 0x1 ;  /* 0x000000009c047211 */ /* 0x000fc800078c08ff */
[C---:B------:R-:W-:Y:S01]  /*47b80*/  LEA.HI.X.SX32 R5, R156.reuse, R2, 0x1, P6 ;  /* 0x000000029c057211 */ /* 0x040fe200030f0eff */
[----:B------:R-:W-:-:S05]  /*47b90*/  VIADD R156, R156, UR7 ;  /* 0x000000079c9c7c36 */ /* 0x000fca0008000000 */
[----:B------:R-:W-:-:S04]  /*47ba0*/  LEA R152, P6, R156, R0, 0x1 ;  /* 0x000000009c987211 */ /* 0x000fc800078c08ff */
[C---:B------:R-:W-:Y:S01]  /*47bb0*/  LEA.HI.X.SX32 R153, R156.reuse, R2, 0x1, P6 ;  /* 0x000000029c997211 */ /* 0x040fe200030f0eff */
[----:B------:R-:W-:-:S05]  /*47bc0*/  VIADD R156, R156, UR7 ;  /* 0x000000079c9c7c36 */ /* 0x000fca0008000000 */
[----:B------:R-:W-:-:S04]  /*47bd0*/  LEA R6, P6, R156, R0, 0x1 ;  /* 0x000000009c067211 */ /* 0x000fc800078c08ff */
[C---:B------:R-:W-:Y:S01]  /*47be0*/  LEA.HI.X.SX32 R7, R156.reuse, R2, 0x1, P6 ;  /* 0x000000029c077211 */ /* 0x040fe200030f0eff */
[----:B------:R-:W-:-:S04]  /*47bf0*/  VIADD R156, R156, UR7 ;  /* 0x000000079c9c7c36 */ /* 0x000fc80008000000 */
[C---:B------:R-:W-:Y:S01]  /*47c00*/  VIADD R159, R156.reuse, UR7 ;  /* 0x000000079c9f7c36 */ /* 0x040fe20008000000 */
[----:B------:R-:W-:-:S04]  /*47c10*/  LEA R132, P6, R156, R0, 0x1 ;  /* 0x000000009c847211 */ /* 0x000fc800078c08ff */
[----:B------:R-:W-:Y:S02]  /*47c20*/  LEA.HI.X.SX32 R133, R156, R2, 0x1, P6 ;  /* 0x000000029c857211 */ /* 0x000fe400030f0eff */
[----:B------:R-:W-:-:S04]  /*47c30*/  LEA R156, P6, R159, R0, 0x1 ;  /* 0x000000009f9c7211 */ /* 0x000fc800078c08ff */
[C---:B------:R-:W-:Y:S01]  /*47c40*/  LEA.HI.X.SX32 R157, R159.reuse, R2, 0x1, P6 ;  /* 0x000000029f9d7211 */ /* 0x040fe200030f0eff */
[----:B------:R-:W-:-:S05]  /*47c50*/  VIADD R159, R159, UR7 ;  /* 0x000000079f9f7c36 */ /* 0x000fca0008000000 */
[----:B------:R-:W-:-:S04]  /*47c60*/  LEA R8, P6, R159, R0, 0x1 ;  /* 0x000000009f087211 */ /* 0x000fc800078c08ff */
[----:B------:R-:W-:Y:S02]  /*47c70*/  LEA.HI.X.SX32 R9, R159, R2, 0x1, P6 ;  /* 0x000000029f097211 */ /* 0x000fe400030f0eff */
[----:B------:R-:W-:Y:S02]  /*47c80*/  ISETP.NE.AND P6, PT, R3, RZ, PT ;  /* 0x000000ff0300720c */ /* 0x000fe40003fc5270 */
[----:B------:R-:W-:Y:S02]  /*47c90*/  ISETP.LT.AND P0, PT, R162, UR15, !P2 ;  /* 0x0000000fa2007c0c */ /* 0x000fe4000d701270 */
[----:B------:R-:W-:Y:S01]  /*47ca0*/  ISETP.LT.AND P4, PT, R161, UR15, !P2 ;  /* 0x0000000fa1007c0c */ /* 0x000fe2000d781270 */
[----:B------:R-:W3:Y:S04]  /*47cb0*/  LDL.LU R162, [R1+0x1684] ;  /* 0x0016840001a27983 */ /* 0x000ee80000300800 */
[----:B------:R-:W3:Y:S01]  /*47cc0*/  LDL.LU R161, [R1+0x1698] ;  /* 0x0016980001a17983 */ /* 0x000ee20000300800 */
[----:B------:R-:W-:-:S02]  /*47cd0*/  ISETP.LT.AND P1, PT, R160, UR15, !P2 ;  /* 0x0000000fa0007c0c */ /* 0x000fc4000d721270 */
[----:B------:R-:W-:Y:S01]  /*47ce0*/  PRMT R3, R134, 0x7632, R3 ;  /* 0x0000763286037816 */ /* 0x000fe20000000003 */
[----:B------:R-:W3:Y:S01]  /*47cf0*/  LDL.LU R160, [R1+0x16a4] ;  /* 0x0016a40001a07983 */ /* 0x000ee20000300800 */
[----:B------:R-:W-:-:S03]  /*47d00*/  F2FP.BF16.F32.PACK_AB R10, R11, R10 ;  /* 0x0000000a0b0a723e */ /* 0x000fc600000010ff */
[----:B------:R-:W3:Y:S04]  /*47d10*/  LDL.LU R158, [R1+0x16b8] ;  /* 0x0016b800019e7983 */ /* 0x000ee80000300800 */
[----:B------:R-:W-:Y:S04]  /*47d20*/  @P6 STG.E.U16 desc[UR20][R150.64], R134 ;  /* 0x0000008696006986 */ /* 0x000fe8000c101514 */
[----:B------:R0:W-:Y:S01]  /*47d30*/  @P5 STG.E.U16 desc[UR20][R148.64], R3 ;  /* 0x0000000394005986 */ /* 0x0001e2000c101514 */
[----:B------:R-:W-:-:S03]  /*47d40*/  F2FP.BF16.F32.PACK_AB R12, R13, R12 ;  /* 0x0000000c0d0c723e */ /* 0x000fc600000010ff */
[----:B------:R-:W-:Y:S04]  /*47d50*/  @P0 STG.E.U16 desc[UR20][R146.64], R10 ;  /* 0x0000000a92000986 */ /* 0x000fe8000c101514 */
[----:B0-----:R-:W3:Y:S01]  /*47d60*/  LDL.LU R148, [R1+0x1660] ;  /* 0x0016600001947983 */ /* 0x001ee20000300800 */
[----:B------:R-:W-:-:S05]  /*47d70*/  PRMT R3, R10, 0x7632, R3 ;  /* 0x000076320a037816 */ /* 0x000fca0000000003 */
[----:B------:R0:W-:Y:S04]  /*47d80*/  @P4 STG.E.U16 desc[UR20][R144.64], R3 ;  /* 0x0000000390004986 */ /* 0x0001e8000c101514 */
[----:B------:R1:W-:Y:S01]  /*47d90*/  @P3 STG.E.U16 desc[UR20][R142.64], R12 ;  /* 0x0000000c8e003986 */ /* 0x0003e2000c101514 */
[----:B0-----:R-:W-:Y:S02]  /*47da0*/  PRMT R3, R12, 0x7632, R3 ;  /* 0x000076320c037816 */ /* 0x001fe40000000003 */
[----:B--2---:R-:W-:Y:S02]  /*47db0*/  ISETP.LT.AND P5, PT, R135, UR15, !P2 ;  /* 0x0000000f87007c0c */ /* 0x004fe4000d7a1270 */
[----:B------:R-:W2:Y:S04]  /*47dc0*/  LDL.LU R135, [R1+0x16b4] ;  /* 0x0016b40001877983 */ /* 0x000ea80000300800 */
[----:B------:R-:W2:Y:S04]  /*47dd0*/  LDL.LU R134, [R1+0x16b0] ;  /* 0x0016b00001867983 */ /* 0x000ea80000300800 */
[----:B------:R-:W2:Y:S04]  /*47de0*/  LDL.LU R10, [R1+0x16ac] ;  /* 0x0016ac00010a7983 */ /* 0x000ea80000300800 */
[----:B------:R-:W2:Y:S04]  /*47df0*/  LDL.LU R13, [R1+0x16a8] ;  /* 0x0016a800010d7983 */ /* 0x000ea80000300800 */
[----:B-1----:R-:W2:Y:S01]  /*47e00*/  LDL.LU R12, [R1+0x16a0] ;  /* 0x0016a000010c7983 */ /* 0x002ea20000300800 */
[----:B------:R-:W-:-:S02]  /*47e10*/  ISETP.LT.AND P6, PT, R165, UR15, !P2 ;  /* 0x0000000fa5007c0c */ /* 0x000fc4000d7c1270 */
[----:B------:R-:W-:Y:S02]  /*47e20*/  F2FP.BF16.F32.PACK_AB R14, R15, R14 ;  /* 0x0000000e0f0e723e */ /* 0x000fe400000010ff */
[----:B----4-:R-:W-:Y:S01]  /*47e30*/  ISETP.LT.AND P0, PT, R164, UR15, !P2 ;  /* 0x0000000fa4007c0c */ /* 0x010fe2000d701270 */
[----:B------:R0:W-:Y:S01]  /*47e40*/  @P1 STG.E.U16 desc[UR20][R140.64], R3 ;  /* 0x000000038c001986 */ /* 0x0001e2000c101514 */
[----:B-----5:R-:W-:Y:S02]  /*47e50*/  ISETP.LT.AND P4, PT, R163, UR15, !P2 ;  /* 0x0000000fa3007c0c */ /* 0x020fe4000d781270 */
[----:B------:R-:W-:Y:S01]  /*47e60*/  F2FP.BF16.F32.PACK_AB R16, R17, R16 ;  /* 0x000000101110723e */ /* 0x000fe200000010ff */
[----:B------:R-:W4:Y:S04]  /*47e70*/  LDL.LU R11, [R1+0x16bc] ;  /* 0x0016bc00010b7983 */ /* 0x000f280000300800 */
[----:B------:R-:W-:Y:S01]  /*47e80*/  @P6 STG.E.U16 desc[UR20][R138.64], R14 ;  /* 0x0000000e8a006986 */ /* 0x000fe2000c101514 */
[----:B0-----:R-:W-:-:S02]  /*47e90*/  PRMT R3, R14, 0x7632, R3 ;  /* 0x000076320e037816 */ /* 0x001fc40000000003 */
[----:B------:R-:W-:-:S03]  /*47ea0*/  F2FP.BF16.F32.PACK_AB R18, R19, R18 ;  /* 0x000000121312723e */ /* 0x000fc600000010ff */
[----:B------:R0:W-:Y:S04]  /*47eb0*/  @P5 STG.E.U16 desc[UR20][R136.64], R3 ;  /* 0x0000000388005986 */ /* 0x0001e8000c101514 */
[----:B------:R-:W-:Y:S01]  /*47ec0*/  @P0 STG.E.U16 desc[UR20][R154.64], R16 ;  /* 0x000000109a000986 */ /* 0x000fe2000c101514 */
[----:B0-----:R-:W-:Y:S02]  /*47ed0*/  PRMT R3, R16, 0x7632, R3 ;  /* 0x0000763210037816 */ /* 0x001fe40000000003 */
[----:B------:R-:W-:-:S03]  /*47ee0*/  F2FP.BF16.F32.PACK_AB R20, R21, R20 ;  /* 0x000000141514723e */ /* 0x000fc600000010ff */
[----:B------:R0:W-:Y:S01]  /*47ef0*/  @P4 STG.E.U16 desc[UR20][R4.64], R3 ;  /* 0x0000000304004986 */ /* 0x0001e2000c101514 */
[----:B---3--:R-:W-:Y:S02]  /*47f00*/  ISETP.LT.AND P3, PT, R162, UR15, !P2 ;  /* 0x0000000fa2007c0c */ /* 0x008fe4000d761270 */
[----:B------:R-:W-:Y:S02]  /*47f10*/  ISETP.LT.AND P1, PT, R161, UR15, !P2 ;  /* 0x0000000fa1007c0c */ /* 0x000fe4000d721270 */
[----:B------:R-:W-:Y:S02]  /*47f20*/  ISETP.LT.AND P6, PT, R160, UR15, !P2 ;  /* 0x0000000fa0007c0c */ /* 0x000fe4000d7c1270 */
[----:B0-----:R-:W-:Y:S02]  /*47f30*/  PRMT R3, R18, 0x7632, R3 ;  /* 0x0000763212037816 */ /* 0x001fe40000000003 */
[----:B------:R-:W-:-:S05]  /*47f40*/  ISETP.LT.AND P5, PT, R158, UR15, !P2 ;  /* 0x0000000f9e007c0c */ /* 0x000fca000d7a1270 */
[----:B------:R-:W-:Y:S04]  /*47f50*/  @P3 STG.E.U16 desc[UR20][R152.64], R18 ;  /* 0x0000001298003986 */ /* 0x000fe8000c101514 */
[----:B------:R0:W-:Y:S04]  /*47f60*/  @P1 STG.E.U16 desc[UR20][R6.64], R3 ;  /* 0x0000000306001986 */ /* 0x0001e8000c101514 */
[----:B------:R-:W-:Y:S01]  /*47f70*/  @P6 STG.E.U16 desc[UR20][R132.64], R20 ;  /* 0x0000001484006986 */ /* 0x000fe2000c101514 */
[----:B0-----:R-:W-:-:S05]  /*47f80*/  PRMT R3, R20, 0x7632, R3 ;  /* 0x0000763214037816 */ /* 0x001fca0000000003 */
[----:B------:R0:W-:Y:S01]  /*47f90*/  @P5 STG.E.U16 desc[UR20][R156.64], R3 ;  /* 0x000000039c005986 */ /* 0x0001e2000c101514 */
[----:B--2---:R-:W-:Y:S01]  /*47fa0*/  ISETP.LT.AND P1, PT, R10, UR6, !P2 ;  /* 0x000000060a007c0c */ /* 0x004fe2000d721270 */
[----:B------:R-:W-:Y:S02]  /*47fb0*/  VIADD R159, R159, UR7 ;  /* 0x000000079f9f7c36 */ /* 0x000fe40008000000 */
[----:B------:R-:W2:Y:S01]  /*47fc0*/  LDL.LU R10, [R1+0x169c] ;  /* 0x00169c00010a7983 */ /* 0x000ea20000300800 */
[----:B------:R-:W-:Y:S01]  /*47fd0*/  ISETP.LT.AND P0, PT, R148, UR4, !P2 ;  /* 0x0000000494007c0c */ /* 0x000fe2000d701270 */
[----:B------:R-:W1:Y:S01]  /*47fe0*/  LDCU UR4, c[0x0][0x39c] ;  /* 0x00007380ff0477ac */ /* 0x000e620008000800 */
[----:B------:R-:W-:Y:S01]  /*47ff0*/  ISETP.LT.AND P5, PT, R12, UR9, !P2 ;  /* 0x000000090c007c0c */ /* 0x000fe2000d7a1270 */
[----:B------:R-:W2:Y:S01]  /*48000*/  LDCU UR6, c[0x0][0x39c] ;  /* 0x00007380ff0677ac */ /* 0x000ea20008000800 */
[----:B------:R-:W3:Y:S01]  /*48010*/  LDL.LU R12, [R1+0x16c0] ;  /* 0x0016c000010c7983 */ /* 0x000ee20000300800 */
[----:B------:R-:W-:Y:S01]  /*48020*/  F2FP.BF16.F32.PACK_AB R22, R23, R22 ;  /* 0x000000161716723e */ /* 0x000fe200000010ff */
[----:B0-----:R-:W-:Y:S01]  /*48030*/  VIADD R3, R159, UR7 ;  /* 0x000000079f037c36 */ /* 0x001fe20008000000 */
[----:B------:R-:W-:Y:S01]  /*48040*/  ISETP.LT.AND P6, PT, R13, UR8, !P2 ;  /* 0x000000080d007c0c */ /* 0x000fe2000d7c1270 */
[----:B------:R-:W5:Y:S01]  /*48050*/  LDL.LU R14, [R1+0x16c8] ;  /* 0x0016c800010e7983 */ /* 0x000f620000300800 */
[----:B------:R-:W3:Y:S01]  /*48060*/  LDCU UR8, c[0x0][0x39c] ;  /* 0x00007380ff0877ac */ /* 0x000ee20008000800 */
[----:B------:R-:W-:-:S02]  /*48070*/  F2FP.BF16.F32.PACK_AB R24, R25, R24 ;  /* 0x000000181918723e */ /* 0x000fc400000010ff */
[----:B------:R-:W-:Y:S01]  /*48080*/  F2FP.BF16.F32.PACK_AB R26, R27, R26 ;  /* 0x0000001a1b1a723e */ /* 0x000fe200000010ff */
[----:B------:R-:W0:Y:S01]  /*48090*/  LDCU UR9, c[0x0][0x39c] ;  /* 0x00007380ff0977ac */ /* 0x000e220008000800 */
[----:B-1----:R-:W-:Y:S01]  /*480a0*/  ISETP.LT.AND P4, PT, R135, UR4, !P2 ;  /* 0x0000000487007c0c */ /* 0x002fe2000d781270 */
[----:B------:R-:W1:-:S12]  /*480b0*/  LDCU UR4, c[0x0][0x39c] ;  /* 0x00007380ff0477ac */ /* 0x000e580008000800 */
[----:B------:R0:W-:Y:S01]  /*480c0*/  @P4 STG.E.U16 desc[UR20][R8.64], R22 ;  /* 0x0000001608004986 */ /* 0x0001e2000c101514 */
[C---:B------:R-:W-:Y:S02]  /*480d0*/  LEA R4, P4, R159.reuse, R0, 0x1 ;  /* 0x000000009f047211 */ /* 0x040fe400078808ff */
[----:B-1----:R-:W-:Y:S01]  /*480e0*/  ISETP.LT.AND P3, PT, R134, UR4, !P2 ;  /* 0x0000000486007c0c */ /* 0x002fe2000d761270 */
[----:B------:R-:W4:Y:S01]  /*480f0*/  LDCU UR4, c[0x0][0x39c] ;  /* 0x00007380ff0477ac */ /* 0x000f220008000800 */
[----:B------:R-:W-:Y:S02]  /*48100*/  LEA.HI.X.SX32 R5, R159, R2, 0x1, P4 ;  /* 0x000000029f057211 */ /* 0x000fe400020f0eff */
[C---:B------:R-:W-:Y:S02]  /*48110*/  LEA R6, P4, R3.reuse, R0, 0x1 ;  /* 0x0000000003067211 */ /* 0x040fe400078808ff */
[----:B0-----:R-:W-:Y:S01]  /*48120*/  PRMT R9, R22, 0x7632, R9 ;  /* 0x0000763216097816 */ /* 0x001fe20000000009 */
[C---:B------:R-:W-:Y:S01]  /*48130*/  VIADD R8, R3.reuse, UR7 ;  /* 0x0000000703087c36 */ /* 0x040fe20008000000 */
[----:B------:R-:W-:-:S03]  /*48140*/  LEA.HI.X.SX32 R7, R3, R2, 0x1, P4 ;  /* 0x0000000203077211 */ /* 0x000fc600020f0eff */
[C---:B------:R-:W-:Y:S02]  /*48150*/  VIADD R3, R8.reuse, UR7 ;  /* 0x0000000708037c36 */ /* 0x040fe40008000000 */
[----:B------:R0:W-:Y:S04]  /*48160*/  @P3 STG.E.U16 desc[UR20][R4.64], R9 ;  /* 0x0000000904003986 */ /* 0x0001e8000c101514 */
[----:B------:R1:W-:Y:S01]  /*48170*/  @P1 STG.E.U16 desc[UR20][R6.64], R24 ;  /* 0x0000001806001986 */ /* 0x0003e2000c101514 */
[----:B----4-:R-:W-:Y:S01]  /*48180*/  ISETP.LT.AND P3, PT, R11, UR4, !P2 ;  /* 0x000000040b007c0c */ /* 0x010fe2000d761270 */
[----:B------:R-:W5:Y:S02]  /*48190*/  LDCU UR4, c[0x0][0x39c] ;  /* 0x00007380ff0477ac */ /* 0x000f640008000800 */
[----:B------:R-:W4:Y:S01]  /*481a0*/  LDL.LU R11, [R1+0x16d4] ;  /* 0x0016d400010b7983 */ /* 0x000f220000300800 */
[----:B0-----:R-:W-:-:S04]  /*481b0*/  LEA R4, P4, R8, R0, 0x1 ;  /* 0x0000000008047211 */ /* 0x001fc800078808ff */
[----:B------:R-:W-:Y:S02]  /*481c0*/  LEA.HI.X.SX32 R5, R8, R2, 0x1, P4 ;  /* 0x0000000208057211 */ /* 0x000fe400020f0eff */
[----:B-1----:R-:W-:Y:S02]  /*481d0*/  PRMT R7, R24, 0x7632, R7 ;  /* 0x0000763218077816 */ /* 0x002fe40000000007 */
[----:B------:R-:W-:-:S03]  /*481e0*/  LEA R6, P4, R3, R0, 0x1 ;  /* 0x0000000003067211 */ /* 0x000fc600078808ff */
[----:B------:R0:W-:Y:S02]  /*481f0*/  @P6 STG.E.U16 desc[UR20][R4.64], R7 ;  /* 0x0000000704006986 */ /* 0x0001e4000c101514 */
[C---:B0-----:R-:W-:Y:S02]  /*48200*/  LEA.HI.X.SX32 R7, R3.reuse, R2, 0x1, P4 ;  /* 0x0000000203077211 */ /* 0x041fe400020f0eff */
[----:B--2---:R-:W-:Y:S02]  /*48210*/  ISETP.LT.AND P1, PT, R10, UR6, !P2 ;  /* 0x000000060a007c0c */ /* 0x004fe4000d721270 */
[----:B---3--:R-:W-:Y:S01]  /*48220*/  ISETP.LT.AND P4, PT, R12, UR8, !P2 ;  /* 0x000000080c007c0c */ /* 0x008fe2000d781270 */
[----:B------:R-:W2:Y:S01]  /*48230*/  LDL.LU R10, [R1+0x16d0] ;  /* 0x0016d000010a7983 */ /* 0x000ea20000300800 */
[----:B------:R-:W-:Y:S01]  /*48240*/  VIADD R8, R3, UR7 ;  /* 0x0000000703087c36 */ /* 0x000fe20008000000 */
[----:B------:R-:W4:Y:S02]  /*48250*/  LDCU UR6, c[0x0][0x39c] ;  /* 0x00007380ff0677ac */ /* 0x000f240008000800 */
[----:B------:R-:W3:Y:S01]  /*48260*/  LDL.LU R13, [R1+0x16e0] ;  /* 0x0016e000010d7983 */ /* 0x000ee20000300800 */
[----:B------:R-:W3:Y:S03]  /*48270*/  LDCU UR8, c[0x0][0x39c] ;  /* 0x00007380ff0877ac */ /* 0x000ee60008000800 */
[----:B------:R-:W3:Y:S01]  /*48280*/  LDL.LU R12, [R1+0x16dc] ;  /* 0x0016dc00010c7983 */ /* 0x000ee20000300800 */
[----:B------:R-:W-:-:S02]  /*48290*/  LEA R4, P6, R8, R0, 0x1 ;  /* 0x0000000008047211 */ /* 0x000fc400078c08ff */
[----:B------:R-:W-:Y:S01]  /*482a0*/  PRMT R3, R26, 0x7632, R3 ;  /* 0x000076321a037816 */ /* 0x000fe20000000003 */
[----:B------:R-:W-:Y:S01]  /*482b0*/  @P5 STG.E.U16 desc[UR20][R6.64], R26 ;  /* 0x0000001a06005986 */ /* 0x000fe2000c101514 */
[C---:B------:R-:W-:Y:S01]  /*482c0*/  LEA.HI.X.SX32 R5, R8.reuse, R2, 0x1, P6 ;  /* 0x0000000208057211 */ /* 0x040fe200030f0eff */
[----:B------:R-:W-:Y:S01]  /*482d0*/  VIADD R8, R8, UR7 ;  /* 0x0000000708087c36 */ /* 0x000fe20008000000 */
[----:B-----5:R-:W-:Y:S01]  /*482e0*/  ISETP.LT.AND P5, PT, R14, UR4, !P2 ;  /* 0x000000040e007c0c */ /* 0x020fe2000d7a1270 */
[----:B------:R-:W2:Y:S02]  /*482f0*/  LDCU UR4, c[0x0][0x39c] ;  /* 0x00007380ff0477ac */ /* 0x000ea40008000800 */
[----:B------:R0:W-:Y:S01]  /*48300*/  @P3 STG.E.U16 desc[UR20][R4.64], R3 ;  /* 0x0000000304003986 */ /* 0x0001e2000c101514 */
[----:B------:R-:W-:Y:S01]  /*48310*/  F2FP.BF16.F32.PACK_AB R28, R29, R28 ;  /* 0x0000001c1d1c723e */ /* 0x000fe200000010ff */
[C---:B0-----:R-:W-:Y:S01]  /*48320*/  VIADD R3, R8.reuse, UR7 ;  /* 0x0000000708037c36 */ /* 0x041fe20008000000 */
[----:B------:R-:W-:-:S04]  /*48330*/  LEA R4, P3, R8, R0, 0x1 ;  /* 0x0000000008047211 */ /* 0x000fc800078608ff */
[C---:B------:R-:W-:Y:S02]  /*48340*/  LEA R6, P6, R3.reuse, R0, 0x1 ;  /* 0x0000000003067211 */ /* 0x040fe400078c08ff */
[-C--:B------:R-:W-:Y:S02]  /*48350*/  LEA.HI.X.SX32 R5, R8, R2.reuse, 0x1, P3 ;  /* 0x0000000208057211 */ /* 0x080fe400018f0eff */
[----:B------:R-:W-:Y:S02]  /*48360*/  PRMT R8, R28, 0x7632, R8 ;  /* 0x000076321c087816 */ /* 0x000fe40000000008 */
[C---:B------:R-:W-:Y:S01]  /*48370*/  LEA.HI.X.SX32 R7, R3.reuse, R2, 0x1, P6 ;  /* 0x0000000203077211 */ /* 0x040fe200030f0eff */
[----:B------:R-:W-:Y:S01]  /*48380*/  VIADD R3, R3, UR7 ;  /* 0x0000000703037c36 */ /* 0x000fe20008000000 */
[----:B------:R0:W-:Y:S04]  /*48390*/  @P1 STG.E.U16 desc[UR20][R4.64], R28 ;  /* 0x0000001c04001986 */ /* 0x0001e8000c101514 */
[----:B------:R1:W-:Y:S01]  /*483a0*/  @P4 STG.E.U16 desc[UR20][R6.64], R8 ;  /* 0x0000000806004986 */ /* 0x0003e2000c101514 */
[----:B----4-:R-:W-:Y:S01]  /*483b0*/  ISETP.LT.AND P3, PT, R11, UR6, !P2 ;  /* 0x000000060b007c0c */ /* 0x010fe2000d761270 */
[----:B------:R-:W4:Y:S02]  /*483c0*/  LDCU UR6, c[0x0][0x39c] ;  /* 0x00007380ff0677ac */ /* 0x000f240008000800 */
[----:B------:R-:W5:Y:S01]  /*483d0*/  LDL.LU R11, [R1+0x16e4] ;  /* 0x0016e400010b7983 */ /* 0x000f620000300800 */
[----:B0-----:R-:W-:-:S04]  /*483e0*/  LEA R4, P4, R3, R0, 0x1 ;  /* 0x0000000003047211 */ /* 0x001fc800078808ff */
[----:B------:R-:W-:Y:S02]  /*483f0*/  LEA.HI.X.SX32 R5, R3, R2, 0x1, P4 ;  /* 0x0000000203057211 */ /* 0x000fe400020f0eff */
[----:B--2---:R-:W-:Y:S02]  /*48400*/  ISETP.LT.AND P1, PT, R10, UR4, !P2 ;  /* 0x000000040a007c0c */ /* 0x004fe4000d721270 */
[----:B---3--:R-:W-:Y:S01]  /*48410*/  ISETP.LT.AND P6, PT, R13, UR8, !P2 ;  /* 0x000000080d007c0c */ /* 0x008fe2000d7c1270 */
[----:B------:R-:W4:Y:S01]  /*48420*/  LDL.LU R10, [R1+0x16ec] ;  /* 0x0016ec00010a7983 */ /* 0x000f220000300800 */
[----:B------:R-:W-:Y:S01]  /*48430*/  F2FP.BF16.F32.PACK_AB R30, R31, R30 ;  /* 0x0000001e1f1e723e */ /* 0x000fe200000010ff */
[----:B------:R-:W-:Y:S01]  /*48440*/  VIADD R3, R3, UR7 ;  /* 0x0000000703037c36 */ /* 0x000fe20008000000 */
[----:B------:R-:W-:Y:S01]  /*48450*/  ISETP.LT.AND P4, PT, R12, UR9, !P2 ;  /* 0x000000090c007c0c */ /* 0x000fe2000d781270 */
[----:B------:R-:W2:Y:S01]  /*48460*/  LDL.LU R13, [R1+0x16f8] ;  /* 0x0016f800010d7983 */ /* 0x000ea20000300800 */
[----:B------:R-:W5:Y:S03]  /*48470*/  LDCU UR4, c[0x0][0x39c] ;  /* 0x00007380ff0477ac */ /* 0x000f660008000800 */
[----:B------:R-:W3:Y:S01]  /*48480*/  LDL.LU R12, [R1+0x16f4] ;  /* 0x0016f400010c7983 */ /* 0x000ee20000300800 */
[----:B-1----:R-:W-:Y:S01]  /*48490*/  VIADD R7, R3, UR7 ;  /* 0x0000000703077c36 */ /* 0x002fe20008000000 */
[----:B------:R-:W3:Y:S02]  /*484a0*/  LDCU UR9, c[0x0][0x39c] ;  /* 0x00007380ff0977ac */ /* 0x000ee40008000800 */
[----:B------:R0:W-:Y:S01]  /*484b0*/  @P5 STG.E.U16 desc[UR20][R4.64], R30 ;  /* 0x0000001e04005986 */ /* 0x0001e2000c101514 */
[----:B------:R-:W-:Y:S01]  /*484c0*/  PRMT R8, R30, 0x7632, R8 ;  /* 0x000076321e087816 */ /* 0x000fe20000000008 */
[----:B------:R-:W2:Y:S01]  /*484d0*/  LDCU UR8, c[0x0][0x39c] ;  /* 0x00007380ff0877ac */ /* 0x000ea20008000800 */
[----:B------:R-:W-:-:S02]  /*484e0*/  F2FP.BF16.F32.PACK_AB R32, R33, R32 ;  /* 0x000000202120723e */ /* 0x000fc400000010ff */
[----:B0-----:R-:W-:-:S04]  /*484f0*/  LEA R4, P5, R3, R0, 0x1 ;  /* 0x0000000003047211 */ /* 0x001fc800078a08ff */
[----:B------:R-:W-:Y:S01]  /*48500*/  LEA.HI.X.SX32 R5, R3, R2, 0x1, P5 ;  /* 0x0000000203057211 */ /* 0x000fe200028f0eff */
[C---:B------:R-:W-:Y:S01]  /*48510*/  VIADD R3, R7.reuse, UR7 ;  /* 0x0000000707037c36 */ /* 0x040fe20008000000 */
[----:B------:R-:W-:-:S03]  /*48520*/  LEA R6, P5, R7, R0, 0x1 ;  /* 0x0000000007067211 */ /* 0x000fc600078a08ff */
[----:B------:R0:W-:Y:S01]  /*48530*/  @P3 STG.E.U16 desc[UR20][R4.64], R8 ;  /* 0x0000000804003986 */ /* 0x0001e2000c101514 */
[----:B------:R-:W-:-:S05]  /*48540*/  LEA.HI.X.SX32 R7, R7, R2, 0x1, P5 ;  /* 0x0000000207077211 */ /* 0x000fca00028f0eff */
[----:B------:R1:W-:Y:S01]  /*48550*/  @P1 STG.E.U16 desc[UR20][R6.64], R32 ;  /* 0x0000002006001986 */ /* 0x0003e2000c101514 */
[C---:B0-----:R-:W-:Y:S01]  /*48560*/  LEA R4, P5, R3.reuse, R0, 0x1 ;  /* 0x0000000003047211 */ /* 0x041fe200078a08ff */
[----:B------:R-:W-:Y:S01]  /*48570*/  VIADD R8, R3, UR7 ;  /* 0x0000000703087c36 */ /* 0x000fe20008000000 */
[----:B-----5:R-:W-:Y:S01]  /*48580*/  ISETP.LT.AND P3, PT, R11, UR4, !P2 ;  /* 0x000000040b007c0c */ /* 0x020fe2000d761270 */
[----:B------:R-:W0:Y:S01]  /*48590*/  LDCU UR4, c[0x0][0x39c] ;  /* 0x00007380ff0477ac */ /* 0x000e220008000800 */
[----:B------:R-:W0:Y:S01]  /*485a0*/  LDL.LU R11, [R1+0x16fc] ;  /* 0x0016fc00010b7983 */ /* 0x000e220000300800 */
[----:B------:R-:W-:Y:S02]  /*485b0*/  LEA.HI.X.SX32 R5, R3, R2, 0x1, P5 ;  /* 0x0000000203057211 */ /* 0x000fe400028f0eff */
[----:B-1----:R-:W-:-:S04]  /*485c0*/  LEA R6, P5, R8, R0, 0x1 ;  /* 0x0000000008067211 */ /* 0x002fc800078a08ff */
[----:B------:R-:W-:Y:S02]  /*485d0*/  LEA.HI.X.SX32 R7, R8, R2, 0x1, P5 ;  /* 0x0000000208077211 */ /* 0x000fe400028f0eff */
[----:B----4-:R-:W-:Y:S02]  /*485e0*/  ISETP.LT.AND P1, PT, R10, UR6, !P2 ;  /* 0x000000060a007c0c */ /* 0x010fe4000d721270 */
[----:B------:R-:W-:Y:S01]  /*485f0*/  PRMT R3, R32, 0x7632, R3 ;  /* 0x0000763220037816 */ /* 0x000fe20000000003 */
[----:B------:R-:W4:Y:S01]  /*48600*/  LDL.LU R10, [R1+0x1704] ;  /* 0x00170400010a7983 */ /* 0x000f220000300800 */
[----:B------:R-:W-:Y:S01]  /*48610*/  F2FP.BF16.F32.PACK_AB R34, R35, R34 ;  /* 0x000000222322723e */ /* 0x000fe200000010ff */
[----:B------:R-:W-:Y:S01]  /*48620*/  VIADD R8, R8, UR7 ;  /* 0x0000000708087c36 */ /* 0x000fe20008000000 */
[----:B------:R-:W4:Y:S01]  /*48630*/  LDCU UR6, c[0x0][0x39c] ;  /* 0x00007380ff0677ac */ /* 0x000f220008000800 */
[----:B---3--:R-:W-:Y:S02]  /*48640*/  ISETP.LT.AND P5, PT, R12, UR9, !P2 ;  /* 0x000000090c007c0c */ /* 0x008fe4000d7a1270 */
[----:B------:R-:W3:Y:S04]  /*48650*/  LDL.LU R12, [R1+0x1708] ;  /* 0x00170800010c7983 */ /* 0x000ee80000300800 */
[----:B------:R1:W-:Y:S01]  /*48660*/  @P6 STG.E.U16 desc[UR20][R4.64], R3 ;  /* 0x0000000304006986 */ /* 0x0003e2000c101514 */
[----:B------:R-:W-:Y:S01]  /*48670*/  PRMT R9, R34, 0x7632, R9 ;  /* 0x0000763222097816 */ /* 0x000fe20000000009 */
[----:B------:R-:W5:Y:S02]  /*48680*/  LDCU UR9, c[0x0][0x39c] ;  /* 0x00007380ff0977ac */ /* 0x000f640008000800 */
[----:B------:R-:W5:Y:S04]  /*48690*/  LDL.LU R14, [R1+0x1710] ;  /* 0x00171000010e7983 */ /* 0x000f680000300800 */
[----:B------:R1:W-:Y:S01]  /*486a0*/  @P4 STG.E.U16 desc[UR20][R6.64], R34 ;  /* 0x0000002206004986 */ /* 0x0003e2000c101514 */
[----:B--2---:R-:W-:Y:S01]  /*486b0*/  ISETP.LT.AND P6, PT, R13, UR8, !P2 ;  /* 0x000000080d007c0c */ /* 0x004fe2000d7c1270 */
[----:B------:R-:W3:Y:S01]  /*486c0*/  LDCU UR8, c[0x0][0x39c] ;  /* 0x00007380ff0877ac */ /* 0x000ee20008000800 */
[C---:B-1----:R-:W-:Y:S01]  /*486d0*/  LEA R4, P4, R8.reuse, R0, 0x1 ;  /* 0x0000000008047211 */ /* 0x042fe200078808ff */
[----:B------:R-:W-:-:S03]  /*486e0*/  VIADD R3, R8, UR7 ;  /* 0x0000000708037c36 */ /* 0x000fc60008000000 */
[----:B------:R-:W-:Y:S01]  /*486f0*/  LEA.HI.X.SX32 R5, R8, R2, 0x1, P4 ;  /* 0x0000000208057211 */ /* 0x000fe200020f0eff */
[C---:B------:R-:W-:Y:S01]  /*48700*/  VIADD R8, R3.reuse, UR7 ;  /* 0x0000000703087c36 */ /* 0x040fe20008000000 */
[----:B------:R-:W-:-:S03]  /*48710*/  LEA R6, P4, R3, R0, 0x1 ;  /* 0x0000000003067211 */ /* 0x000fc600078808ff */
[----:B------:R1:W-:Y:S01]  /*48720*/  @P3 STG.E.U16 desc[UR20][R4.64], R9 ;  /* 0x0000000904003986 */ /* 0x0003e2000c101514 */
[----:B------:R-:W-:Y:S02]  /*48730*/  F2FP.BF16.F32.PACK_AB R36, R37, R36 ;  /* 0x000000242524723e */ /* 0x000fe400000010ff */
[----:B------:R-:W-:Y:S01]  /*48740*/  LEA.HI.X.SX32 R7, R3, R2, 0x1, P4 ;  /* 0x0000000203077211 */ /* 0x000fe200020f0eff */
[----:B------:R-:W-:-:S04]  /*48750*/  VIADD R3, R8, UR7 ;  /* 0x0000000708037c36 */ /* 0x000fc80008000000 */
[----:B------:R2:W-:Y:S01]  /*48760*/  @P1 STG.E.U16 desc[UR20][R6.64], R36 ;  /* 0x0000002406001986 */ /* 0x0005e2000c101514 */
[C---:B-1----:R-:W-:Y:S02]  /*48770*/  LEA R4, P4, R8.reuse, R0, 0x1 ;  /* 0x0000000008047211 */ /* 0x042fe400078808ff */
[----:B0-----:R-:W-:Y:S01]  /*48780*/  ISETP.LT.AND P3, PT, R11, UR4, !P2 ;  /* 0x000000040b007c0c */ /* 0x001fe2000d761270 */
[----:B------:R-:W5:Y:S01]  /*48790*/  LDCU UR4, c[0x0][0x39c] ;  /* 0x00007380ff0477ac */ /* 0x000f620008000800 */
[----:B------:R-:W-:Y:S01]  /*487a0*/  LEA.HI.X.SX32 R5, R8, R2, 0x1, P4 ;  /* 0x0000000208057211 */ /* 0x000fe200020f0eff */
[----:B------:R-:W5:Y:S01]  /*487b0*/  LDL.LU R11, [R1+0x171c] ;  /* 0x00171c00010b7983 */ /* 0x000f620000300800 */
[----:B--2---:R-:W-:Y:S02]  /*487c0*/  PRMT R7, R36, 0x7632, R7 ;  /* 0x0000763224077816 */ /* 0x004fe40000000007 */
[----:B------:R-:W-:-:S03]  /*487d0*/  LEA R6, P4, R3, R0, 0x1 ;  /* 0x0000000003067211 */ /* 0x000fc600078808ff */
[----:B------:R0:W-:Y:S02]  /*487e0*/  @P6 STG.E.U16 desc[UR20][R4.64], R7 ;  /* 0x0000000704006986 */ /* 0x0001e4000c101514 */
[C---:B0-----:R-:W-:Y:S02]  /*487f0*/  LEA.HI.X.SX32 R7, R3.reuse, R2, 0x1, P4 ;  /* 0x0000000203077211 */ /* 0x041fe400020f0eff */
[----:B----4-:R-:W-:Y:S01]  /*48800*/  ISETP.LT.AND P1, PT, R10, UR6, !P2 ;  /* 0x000000060a007c0c */ /* 0x010fe2000d721270 */
[----:B------:R-:W-:Y:S01]  /*48810*/  VIADD R8, R3, UR7 ;  /* 0x0000000703087c36 */ /* 0x000fe20008000000 */
[----:B------:R-:W2:Y:S01]  /*48820*/  LDL.LU R10, [R1+0x1718] ;  /* 0x00171800010a7983 */ /* 0x000ea20000300800 */
[----:B------:R-:W-:Y:S01]  /*48830*/  F2FP.BF16.F32.PACK_AB R38, R39, R38 ;  /* 0x000000262726723e */ /* 0x000fe200000010ff */
[----:B------:R-:W0:Y:S02]  /*48840*/  LDCU UR6, c[0x0][0x39c] ;  /* 0x00007380ff0677ac */ /* 0x000e240008000800 */
[----:B------:R-:W4:Y:S01]  /*48850*/  LDL.LU R13, [R1+0x1728] ;  /* 0x00172800010d7983 */ /* 0x000f220000300800 */
[----:B---3--:R-:W-:Y:S01]  /*48860*/  ISETP.LT.AND P4, PT, R12, UR8, !P2 ;  /* 0x000000080c007c0c */ /* 0x008fe2000d781270 */
[----:B------:R-:W4:Y:S02]  /*48870*/  LDCU UR8, c[0x0][0x39c] ;  /* 0x00007380ff0877ac */ /* 0x000f240008000800 */
        /* <DEDUP_REMOVED lines=10> */
[C---:B-1----:R-:W-:Y:S01]  /*48920*/  VIADD R3, R8.reuse, UR7 ;  /* 0x0000000708037c36 */ /* 0x042fe20008000000 */
        /* <DEDUP_REMOVED lines=8> */
[----:B0-----:R-:W-:Y:S01]  /*489b0*/  ISETP.LT.AND P3, PT, R11, UR6, !P2 ;  /* 0x000000060b007c0c */ /* 0x001fe2000d761270 */
[----:B------:R-:W0:Y:S02]  /*489c0*/  LDCU UR6, c[0x0][0x39c] ;  /* 0x00007380ff0677ac */ /* 0x000e240008000800 */
[----:B------:R-:W5:Y:S01]  /*489d0*/  LDL.LU R11, [R1+0x172c] ;  /* 0x00172c00010b7983 */ /* 0x000f620000300800 */
[----:B-1----:R-:W-:-:S04]  /*489e0*/  LEA R4, P4, R3, R0, 0x1 ;  /* 0x0000000003047211 */ /* 0x002fc800078808ff */
[----:B------:R-:W-:Y:S02]  /*489f0*/  LEA.HI.X.SX32 R5, R3, R2, 0x1, P4 ;  /* 0x0000000203057211 */ /* 0x000fe400020f0eff */
[----:B--2---:R-:W-:Y:S02]  /*48a00*/  ISETP.LT.AND P1, PT, R10, UR4, !P2 ;  /* 0x000000040a007c0c */ /* 0x004fe4000d721270 */
[----:B----4-:R-:W-:Y:S01]  /*48a10*/  ISETP.LT.AND P6, PT, R13, UR8, !P2 ;  /* 0x000000080d007c0c */ /* 0x010fe2000d7c1270 */
[----:B------:R-:W0:Y:S01]  /*48a20*/  LDL.LU R10, [R1+0x1734] ;  /* 0x00173400010a7983 */ /* 0x000e220000300800 */
[----:B------:R-:W-:Y:S01]  /*48a30*/  F2FP.BF16.F32.PACK_AB R42, R43, R42 ;  /* 0x0000002a2b2a723e */ /* 0x000fe200000010ff */
[----:B------:R-:W-:Y:S01]  /*48a40*/  VIADD R3, R3, UR7 ;  /* 0x0000000703037c36 */ /* 0x000fe20008000000 */
[----:B---3--:R-:W-:Y:S01]  /*48a50*/  ISETP.LT.AND P4, PT, R12, UR9, !P2 ;  /* 0x000000090c007c0c */ /* 0x008fe2000d781270 */
[----:B------:R-:W2:Y:S01]  /*48a60*/  LDL.LU R13, [R1+0x1740] ;  /* 0x00174000010d7983 */ /* 0x000ea20000300800 */
[----:B------:R-:W1:Y:S03]  /*48a70*/  LDCU UR4, c[0x0][0x39c] ;  /* 0x00007380ff0477ac */ /* 0x000e660008000800 */
[----:B------:R-:W3:Y:S01]  /*48a80*/  LDL.LU R12, [R1+0x173c] ;  /* 0x00173c00010c7983 */ /* 0x000ee20000300800 */
[----:B-----5:R-:W-:Y:S01]  /*48a90*/  VIADD R7, R3, UR7 ;  /* 0x0000000703077c36 */ /* 0x020fe20008000000 */
[----:B------:R-:W3:Y:S02]  /*48aa0*/  LDCU UR9, c[0x0][0x39c] ;  /* 0x00007380ff0977ac */ /* 0x000ee40008000800 */
[----:B------:R4:W-:Y:S01]  /*48ab0*/  @P5 STG.E.U16 desc[UR20][R4.64], R42 ;  /* 0x0000002a04005986 */ /* 0x0009e2000c101514 */
[----:B------:R-:W-:Y:S01]  /*48ac0*/  PRMT R8, R42, 0x7632, R8 ;  /* 0x000076322a087816 */ /* 0x000fe20000000008 */
[----:B------:R-:W2:Y:S01]  /*48ad0*/  LDCU UR8, c[0x0][0x39c] ;  /* 0x00007380ff0877ac */ /* 0x000ea20008000800 */
[----:B------:R-:W-:-:S02]  /*48ae0*/  F2FP.BF16.F32.PACK_AB R44, R45, R44 ;  /* 0x0000002c2d2c723e */ /* 0x000fc400000010ff */
[----:B----4-:R-:W-:-:S04]  /*48af0*/  LEA R4, P5, R3, R0, 0x1 ;  /* 0x0000000003047211 */ /* 0x010fc800078a08ff */
[----:B------:R-:W-:Y:S01]  /*48b00*/  LEA.HI.X.SX32 R5, R3, R2, 0x1, P5 ;  /* 0x0000000203057211 */ /* 0x000fe200028f0eff */
[C---:B------:R-:W-:Y:S01]  /*48b10*/  VIADD R3, R7.reuse, UR7 ;  /* 0x0000000707037c36 */ /* 0x040fe20008000000 */
[----:B------:R-:W-:-:S03]  /*48b20*/  LEA R6, P5, R7, R0, 0x1 ;  /* 0x0000000007067211 */ /* 0x000fc600078a08ff */
[----:B------:R4:W-:Y:S01]  /*48b30*/  @P3 STG.E.U16 desc[UR20][R4.64], R8 ;  /* 0x0000000804003986 */ /* 0x0009e2000c101514 */
[----:B------:R-:W-:-:S05]  /*48b40*/  LEA.HI.X.SX32 R7, R7, R2, 0x1, P5 ;  /* 0x0000000207077211 */ /* 0x000fca00028f0eff */
[----:B------:R5:W-:Y:S01]  /*48b50*/  @P1 STG.E.U16 desc[UR20][R6.64], R44 ;  /* 0x0000002c06001986 */ /* 0x000be2000c101514 */
[C---:B----4-:R-:W-:Y:S01]  /*48b60*/  LEA R4, P5, R3.reuse, R0, 0x1 ;  /* 0x0000000003047211 */ /* 0x050fe200078a08ff */
[----:B------:R-:W-:Y:S01]  /*48b70*/  VIADD R8, R3, UR7 ;  /* 0x0000000703087c36 */ /* 0x000fe20008000000 */
[----:B-1----:R-:W-:Y:S01]  /*48b80*/  ISETP.LT.AND P3, PT, R11, UR4, !P2 ;  /* 0x000000040b007c0c */ /* 0x002fe2000d761270 */
[----:B------:R-:W1:Y:S01]  /*48b90*/  LDCU UR4, c[0x0][0x39c] ;  /* 0x00007380ff0477ac */ /* 0x000e620008000800 */
[----:B------:R-:W1:Y:S01]  /*48ba0*/  LDL.LU R11, [R1+0x1744] ;  /* 0x00174400010b7983 */ /* 0x000e620000300800 */
[----:B------:R-:W-:Y:S02]  /*48bb0*/  LEA.HI.X.SX32 R5, R3, R2, 0x1, P5 ;  /* 0x0000000203057211 */ /* 0x000fe400028f0eff */
[----:B-----5:R-:W-:-:S04]  /*48bc0*/  LEA R6, P5, R8, R0, 0x1 ;  /* 0x0000000008067211 */ /* 0x020fc800078a08ff */
[----:B------:R-:W-:Y:S02]  /*48bd0*/  LEA.HI.X.SX32 R7, R8, R2, 0x1, P5 ;  /* 0x0000000208077211 */ /* 0x000fe400028f0eff */
[----:B0-----:R-:W-:Y:S02]  /*48be0*/  ISETP.LT.AND P1, PT, R10, UR6, !P2 ;  /* 0x000000060a007c0c */ /* 0x001fe4000d721270 */
        /* <DEDUP_REMOVED lines=14> */
[C---:B0-----:R-:W-:Y:S01]  /*48cd0*/  LEA R4, P4, R8.reuse, R0, 0x1 ;  /* 0x0000000008047211 */ /* 0x041fe200078808ff */
        /* <DEDUP_REMOVED lines=9> */
[C---:B0-----:R-:W-:Y:S02]  /*48d70*/  LEA R4, P4, R8.reuse, R0, 0x1 ;  /* 0x0000000008047211 */ /* 0x041fe400078808ff */
[----:B-1----:R-:W-:Y:S01]  /*48d80*/  ISETP.LT.AND P3, PT, R11, UR4, !P2 ;  /* 0x000000040b007c0c */ /* 0x002fe2000d761270 */
        /* <DEDUP_REMOVED lines=16> */
[----:B------:R-:W-:-:S03]  /*48e90*/  LEA R4, P6, R9, R0, 0x1 ;  /* 0x0000000009047211 */ /* 0x000fc600078c08ff */
[----:B------:R1:W-:Y:S01]  /*48ea0*/  @P5 STG.E.U16 desc[UR20][R6.64], R50 ;  /* 0x0000003206005986 */ /* 0x0003e2000c101514 */
[C---:B------:R-:W-:Y:S01]  /*48eb0*/  LEA.HI.X.SX32 R5, R9.reuse, R2, 0x1, P6 ;  /* 0x0000000209057211 */ /* 0x040fe200030f0eff */
[----:B------:R-:W-:Y:S01]  /*48ec0*/  VIADD R9, R9, UR7 ;  /* 0x0000000709097c36 */ /* 0x000fe20008000000 */
[----:B-----5:R-:W-:Y:S01]  /*48ed0*/  ISETP.LT.AND P5, PT, R14, UR4, !P2 ;  /* 0x000000040e007c0c */ /* 0x020fe2000d7a1270 */
[----:B------:R-:W2:Y:S01]  /*48ee0*/  LDCU UR4, c[0x0][0x39c] ;  /* 0x00007380ff0477ac */ /* 0x000ea20008000800 */
[----:B------:R-:W-:Y:S01]  /*48ef0*/  PRMT R8, R50, 0x7632, R8 ;  /* 0x0000763232087816 */ /* 0x000fe20000000008 */
[----:B------:R-:W-:Y:S01]  /*48f00*/  VIADD R3, R9, UR7 ;  /* 0x0000000709037c36 */ /* 0x000fe20008000000 */
[----:B------:R-:W-:-:S03]  /*48f10*/  F2FP.BF16.F32.PACK_AB R52, R53, R52 ;  /* 0x000000343534723e */ /* 0x000fc600000010ff */
[----:B------:R5:W-:Y:S01]  /*48f20*/  @P3 STG.E.U16 desc[UR20][R4.64], R8 ;  /* 0x0000000804003986 */ /* 0x000be2000c101514 */
[----:B-1----:R-:W-:-:S04]  /*48f30*/  LEA R6, P6, R3, R0, 0x1 ;  /* 0x0000000003067211 */ /* 0x002fc800078c08ff */
[----:B------:R-:W-:Y:S02]  /*48f40*/  LEA.HI.X.SX32 R7, R3, R2, 0x1, P6 ;  /* 0x0000000203077211 */ /* 0x000fe400030f0eff */
[----:B-----5:R-:W-:Y:S01]  /*48f50*/  LEA R4, P3, R9, R0, 0x1 ;  /* 0x0000000009047211 */ /* 0x020fe200078608ff */
[----:B------:R-:W-:-:S03]  /*48f60*/  VIADD R3, R3, UR7 ;  /* 0x0000000703037c36 */ /* 0x000fc60008000000 */
[----:B------:R-:W-:Y:S02]  /*48f70*/  LEA.HI.X.SX32 R5, R9, R2, 0x1, P3 ;  /* 0x0000000209057211 */ /* 0x000fe400018f0eff */
[----:B------:R-:W-:-:S03]  /*48f80*/  PRMT R9, R52, 0x7632, R9 ;  /* 0x0000763234097816 */ /* 0x000fc60000000009 */
[----:B------:R1:W-:Y:S01]  /*48f90*/  @P1 STG.E.U16 desc[UR20][R4.64], R52 ;  /* 0x0000003404001986 */ /* 0x0003e2000c101514 */
[----:B0-----:R-:W-:-:S03]  /*48fa0*/  ISETP.LT.AND P3, PT, R11, UR6, !P2 ;  /* 0x000000060b007c0c */ /* 0x001fc6000d761270 */
[----:B------:R0:W-:Y:S01]  /*48fb0*/  @P4 STG.E.U16 desc[UR20][R6.64], R9 ;  /* 0x0000000906004986 */ /* 0x0001e2000c101514 */
[----:B------:R-:W-:Y:S01]  /*48fc0*/  F2FP.BF16.F32.PACK_AB R54, R55, R54 ;  /* 0x000000363736723e */ /* 0x000fe200000010ff */
[----:B------:R-:W5:Y:S02]  /*48fd0*/  LDCU UR6, c[0x0][0x39c] ;  /* 0x00007380ff0677ac */ /* 0x000f640008000800 */
[----:B------:R-:W5:Y:S01]  /*48fe0*/  LDL.LU R11, [R1+0x1774] ;  /* 0x00177400010b7983 */ /* 0x000f620000300800 */
[----:B-1----:R-:W-:-:S04]  /*48ff0*/  LEA R4, P4, R3, R0, 0x1 ;  /* 0x0000000003047211 */ /* 0x002fc800078808ff */
[----:B------:R-:W-:Y:S02]  /*49000*/  LEA.HI.X.SX32 R5, R3, R2, 0x1, P4 ;  /* 0x0000000203057211 */ /* 0x000fe400020f0eff */
[----:B--2---:R-:W-:Y:S02]  /*49010*/  ISETP.LT.AND P1, PT, R10, UR4, !P2 ;  /* 0x000000040a007c0c */ /* 0x004fe4000d721270 */
[----:B----4-:R-:W-:Y:S01]  /*49020*/  ISETP.LT.AND P6, PT, R13, UR8, !P2 ;  /* 0x000000080d007c0c */ /* 0x010fe2000d7c1270 */
[----:B------:R-:W2:Y:S01]  /*49030*/  LDL.LU R10, [R1+0x177c] ;  /* 0x00177c00010a7983 */ /* 0x000ea20000300800 */
[----:B------:R-:W-:Y:S01]  /*49040*/  VIADD R3, R3, UR7 ;  /* 0x0000000703037c36 */ /* 0x000fe20008000000 */
[----:B------:R-:W5:Y:S01]  /*49050*/  LDCU UR4, c[0x0][0x39c] ;  /* 0x00007380ff0477ac */ /* 0x000f620008000800 */
[----:B---3--:R-:W-:Y:S01]  /*49060*/  ISETP.LT.AND P4, PT, R12, UR9, !P2 ;  /* 0x000000090c007c0c */ /* 0x008fe2000d781270 */
[----:B------:R-:W3:Y:S01]  /*49070*/  LDL.LU R13, [R1+0x1788] ;  /* 0x00178800010d7983 */ /* 0x000ee20000300800 */
[----:B0-----:R-:W-:Y:S01]  /*49080*/  VIADD R7, R3, UR7 ;  /* 0x0000000703077c36 */ /* 0x001fe20008000000 */
[----:B------:R-:W0:Y:S02]  /*49090*/  LDCU UR9, c[0x0][0x39c] ;  /* 0x00007380ff0977ac */ /* 0x000e240008000800 */
[----:B------:R-:W0:Y:S01]  /*490a0*/  LDL.LU R12, [R1+0x1784] ;  /* 0x00178400010c7983 */ /* 0x000e220000300800 */
[----:B------:R-:W-:Y:S01]  /*490b0*/  PRMT R8, R54, 0x7632, R8 ;  /* 0x0000763236087816 */ /* 0x000fe20000000008 */
[----:B------:R-:W3:Y:S02]  /*490c0*/  LDCU UR8, c[0x0][0x39c] ;  /* 0x00007380ff0877ac */ /* 0x000ee40008000800 */
[----:B------:R1:W-:Y:S01]  /*490d0*/  @P5 STG.E.U16 desc[UR20][R4.64], R54 ;  /* 0x0000003604005986 */ /* 0x0003e2000c101514 */
[----:B------:R-:W-:-:S02]  /*490e0*/  F2FP.BF16.F32.PACK_AB R56, R57, R56 ;  /* 0x000000383938723e */ /* 0x000fc400000010ff */
[----:B-1----:R-:W-:-:S04]  /*490f0*/  LEA R4, P5, R3, R0, 0x1 ;  /* 0x0000000003047211 */ /* 0x002fc800078a08ff */
[----:B------:R-:W-:Y:S01]  /*49100*/  LEA.HI.X.SX32 R5, R3, R2, 0x1, P5 ;  /* 0x0000000203057211 */ /* 0x000fe200028f0eff */
[C---:B------:R-:W-:Y:S01]  /*49110*/  VIADD R3, R7.reuse, UR7 ;  /* 0x0000000707037c36 */ /* 0x040fe20008000000 */
[----:B------:R-:W-:-:S03]  /*49120*/  LEA R6, P5, R7, R0, 0x1 ;  /* 0x0000000007067211 */ /* 0x000fc600078a08ff */
[----:B------:R1:W-:Y:S01]  /*49130*/  @P3 STG.E.U16 desc[UR20][R4.64], R8 ;  /* 0x0000000804003986 */ /* 0x0003e2000c101514 */
[----:B------:R-:W-:Y:S01]  /*49140*/  LEA.HI.X.SX32 R7, R7, R2, 0x1, P5 ;  /* 0x0000000207077211 */ /* 0x000fe200028f0eff */
[----:B------:R-:W-:-:S04]  /*49150*/  VIADD R9, R3, UR7 ;  /* 0x0000000703097c36 */ /* 0x000fc80008000000 */
[----:B------:R4:W-:Y:S01]  /*49160*/  @P1 STG.E.U16 desc[UR20][R6.64], R56 ;  /* 0x0000003806001986 */ /* 0x0009e2000c101514 */
[----:B-1----:R-:W-:Y:S02]  /*49170*/  LEA R4, P5, R3, R0, 0x1 ;  /* 0x0000000003047211 */ /* 0x002fe400078a08ff */
[----:B-----5:R-:W-:Y:S01]  /*49180*/  ISETP.LT.AND P3, PT, R11, UR4, !P2 ;  /* 0x000000040b007c0c */ /* 0x020fe2000d761270 */
[----:B------:R-:W1:Y:S01]  /*49190*/  LDCU UR4, c[0x0][0x39c] ;  /* 0x00007380ff0477ac */ /* 0x000e620008000800 */
[----:B------:R-:W-:Y:S01]  /*491a0*/  LEA.HI.X.SX32 R5, R3, R2, 0x1, P5 ;  /* 0x0000000203057211 */ /* 0x000fe200028f0eff */
[----:B------:R-:W1:Y:S01]  /*491b0*/  LDL.LU R11, [R1+0x178c] ;  /* 0x00178c00010b7983 */ /* 0x000e620000300800 */
[----:B----4-:R-:W-:Y:S02]  /*491c0*/  PRMT R7, R56, 0x7632, R7 ;  /* 0x0000763238077816 */ /* 0x010fe40000000007 */
[----:B------:R-:W-:-:S03]  /*491d0*/  LEA R6, P5, R9, R0, 0x1 ;  /* 0x0000000009067211 */ /* 0x000fc600078a08ff */
[----:B------:R4:W-:Y:S02]  /*491e0*/  @P6 STG.E.U16 desc[UR20][R4.64], R7 ;  /* 0x0000000704006986 */ /* 0x0009e4000c101514 */
[C---:B----4-:R-:W-:Y:S02]  /*491f0*/  LEA.HI.X.SX32 R7, R9.reuse, R2, 0x1, P5 ;  /* 0x0000000209077211 */ /* 0x050fe400028f0eff */
[----:B--2---:R-:W-:Y:S01]  /*49200*/  ISETP.LT.AND P1, PT, R10, UR6, !P2 ;  /* 0x000000060a007c0c */ /* 0x004fe2000d721270 */
[----:B------:R-:W-:Y:S01]  /*49210*/  VIADD R9, R9, UR7 ;  /* 0x0000000709097c36 */ /* 0x000fe20008000000 */
[----:B------:R-:W2:Y:S01]  /*49220*/  LDL.LU R10, [R1+0x1794] ;  /* 0x00179400010a7983 */ /* 0x000ea20000300800 */
[----:B------:R-:W-:Y:S01]  /*49230*/  F2FP.BF16.F32.PACK_AB R58, R59, R58 ;  /* 0x0000003a3b3a723e */ /* 0x000fe200000010ff */
[----:B------:R-:W2:Y:S01]  /*49240*/  LDCU UR6, c[0x0][0x39c] ;  /* 0x00007380ff0677ac */ /* 0x000ea20008000800 */
[----:B0-----:R-:W-:-:S03]  /*49250*/  ISETP.LT.AND P5, PT, R12, UR9, !P2 ;  /* 0x000000090c007c0c */ /* 0x001fc6000d7a1270 */
[----:B------:R0:W-:Y:S04]  /*49260*/  @P4 STG.E.U16 desc[UR20][R6.64], R58 ;  /* 0x0000003a06004986 */ /* 0x0001e8000c101514 */
[----:B------:R-:W4:Y:S01]  /*49270*/  LDL.LU R12, [R1+0x1798] ;  /* 0x00179800010c7983 */ /* 0x000f220000300800 */
[C---:B------:R-:W-:Y:S01]  /*49280*/  LEA R4, P4, R9.reuse, R0, 0x1 ;  /* 0x0000000009047211 */ /* 0x040fe200078808ff */
[----:B------:R-:W-:Y:S01]  /*49290*/  VIADD R3, R9, UR7 ;  /* 0x0000000709037c36 */ /* 0x000fe20008000000 */
[----:B---3--:R-:W-:Y:S01]  /*492a0*/  ISETP.LT.AND P6, PT, R13, UR8, !P2 ;  /* 0x000000080d007c0c */ /* 0x008fe2000d7c1270 */
[----:B------:R-:W3:Y:S01]  /*492b0*/  LDL.LU R14, [R1+0x17a0] ;  /* 0x0017a000010e7983 */ /* 0x000ee20000300800 */
[----:B------:R-:W4:Y:S01]  /*492c0*/  LDCU UR8, c[0x0][0x39c] ;  /* 0x00007380ff0877ac */ /* 0x000f220008000800 */
[----:B------:R-:W-:Y:S01]  /*492d0*/  LEA.HI.X.SX32 R5, R9, R2, 0x1, P4 ;  /* 0x0000000209057211 */ /* 0x000fe200020f0eff */
[C---:B------:R-:W-:Y:S01]  /*492e0*/  VIADD R9, R3.reuse, UR7 ;  /* 0x0000000703097c36 */ /* 0x040fe20008000000 */
[----:B0-----:R-:W-:Y:S01]  /*492f0*/  LEA R6, P4, R3, R0, 0x1 ;  /* 0x0000000003067211 */ /* 0x001fe200078808ff */
[----:B------:R-:W0:Y:S01]  /*49300*/  LDCU UR9, c[0x0][0x39c] ;  /* 0x00007380ff0977ac */ /* 0x000e220008000800 */
[----:B------:R-:W-:-:S02]  /*49310*/  PRMT R8, R58, 0x7632, R8 ;  /* 0x000076323a087816 */ /* 0x000fc40000000008 */
[----:B------:R-:W-:Y:S02]  /*49320*/  F2FP.BF16.F32.PACK_AB R60, R61, R60 ;  /* 0x0000003c3d3c723e */ /* 0x000fe400000010ff */
[----:B------:R-:W-:Y:S01]  /*49330*/  LEA.HI.X.SX32 R7, R3, R2, 0x1, P4 ;  /* 0x0000000203077211 */ /* 0x000fe200020f0eff */
[----:B------:R5:W-:Y:S01]  /*49340*/  @P3 STG.E.U16 desc[UR20][R4.64], R8 ;  /* 0x0000000804003986 */ /* 0x000be2000c101514 */
[----:B------:R-:W-:-:S03]  /*49350*/  VIADD R3, R9, UR7 ;  /* 0x0000000709037c36 */ /* 0x000fc60008000000 */
[----:B------:R0:W-:Y:S01]  /*49360*/  @P1 STG.E.U16 desc[UR20][R6.64], R60 ;  /* 0x0000003c06001986 */ /* 0x0001e2000c101514 */
[----:B-----5:R-:W-:-:S04]  /*49370*/  LEA R4, P4, R9, R0, 0x1 ;  /* 0x0000000009047211 */ /* 0x020fc800078808ff */
[----:B------:R-:W-:Y:S02]  /*49380*/  LEA.HI.X.SX32 R5, R9, R2, 0x1, P4 ;  /* 0x0000000209057211 */ /* 0x000fe400020f0eff */
[----:B0-----:R-:W-:Y:S02]  /*49390*/  PRMT R7, R60, 0x7632, R7 ;  /* 0x000076323c077816 */ /* 0x001fe40000000007 */
[----:B------:R-:W-:Y:S02]  /*493a0*/  LEA R6, P4, R3, R0, 0x1 ;  /* 0x0000000003067211 */ /* 0x000fe400078808ff */
[----:B-1----:R-:W-:Y:S01]  /*493b0*/  ISETP.LT.AND P3, PT, R11, UR4, !P2 ;  /* 0x000000040b007c0c */ /* 0x002fe2000d761270 */
[----:B------:R0:W-:Y:S01]  /*493c0*/  @P6 STG.E.U16 desc[UR20][R4.64], R7 ;  /* 0x0000000704006986 */ /* 0x0001e2000c101514 */
[----:B------:R-:W3:Y:S03]  /*493d0*/  LDCU UR4, c[0x0][0x39c] ;  /* 0x00007380ff0477ac */ /* 0x000ee60008000800 */
[----:B------:R-:W5:Y:S01]  /*493e0*/  LDL.LU R11, [R1+0x17ac] ;  /* 0x0017ac00010b7983 */ /* 0x000f620000300800 */
[----:B0-----:R-:W-:-:S02]  /*493f0*/  LEA.HI.X.SX32 R7, R3, R2, 0x1, P4 ;  /* 0x0000000203077211 */ /* 0x001fc400020f0eff */
[----:B--2---:R-:W-:Y:S01]  /*49400*/  ISETP.LT.AND P1, PT, R10, UR6, !P2 ;  /* 0x000000060a007c0c */ /* 0x004fe2000d721270 */
[----:B------:R-:W-:Y:S01]  /*49410*/  VIADD R9, R3, UR7 ;  /* 0x0000000703097c36 */ /* 0x000fe20008000000 */
[----:B------:R-:W2:Y:S01]  /*49420*/  LDL.LU R10, [R1+0x17a8] ;  /* 0x0017a800010a7983 */ /* 0x000ea20000300800 */
[----:B------:R-:W-:Y:S01]  /*49430*/  F2FP.BF16.F32.PACK_AB R62, R63, R62 ;  /* 0x0000003e3f3e723e */ /* 0x000fe200000010ff */
[----:B------:R-:W5:Y:S02]  /*49440*/  LDCU UR6, c[0x0][0x39c] ;  /* 0x00007380ff0677ac */ /* 0x000f640008000800 */
[----:B------:R-:W2:Y:S01]  /*49450*/  LDL.LU R13, [R1+0x17b8] ;  /* 0x0017b800010d7983 */ /* 0x000ea20000300800 */
[----:B----4-:R-:W-:Y:S02]  /*49460*/  ISETP.LT.AND P4, PT, R12, UR8, !P2 ;  /* 0x000000080c007c0c */ /* 0x010fe4000d781270 */
[C---:B------:R-:W-:Y:S01]  /*49470*/  LEA R4, P6, R9.reuse, R0, 0x1 ;  /* 0x0000000009047211 */ /* 0x040fe200078c08ff */
[----:B------:R-:W4:Y:S01]  /*49480*/  LDL.LU R12, [R1+0x17b4] ;  /* 0x0017b400010c7983 */ /* 0x000f220000300800 */
[----:B------:R-:W-:Y:S01]  /*49490*/  PRMT R8, R62, 0x7632, R8 ;  /* 0x000076323e087816 */ /* 0x000fe20000000008 */
[----:B------:R-:W0:Y:S01]  /*494a0*/  LDCU UR8, c[0x0][0x39c] ;  /* 0x00007380ff0877ac */ /* 0x000e220008000800 */
[C---:B------:R-:W-:Y:S01]  /*494b0*/  LEA.HI.X.SX32 R5, R9.reuse, R2, 0x1, P6 ;  /* 0x0000000209057211 */ /* 0x040fe200030f0eff */
[----:B------:R1:W-:Y:S01]  /*494c0*/  @P5 STG.E.U16 desc[UR20][R6.64], R62 ;  /* 0x0000003e06005986 */ /* 0x0003e2000c101514 */
[----:B---3--:R-:W-:Y:S01]  /*494d0*/  ISETP.LT.AND P5, PT, R14, UR4, !P2 ;  /* 0x000000040e007c0c */ /* 0x008fe2000d7a1270 */
[----:B------:R-:W2:Y:S01]  /*494e0*/  LDCU UR4, c[0x0][0x39c] ;  /* 0x00007380ff0477ac */ /* 0x000ea20008000800 */
[----:B------:R-:W-:Y:S01]  /*494f0*/  VIADD R9, R9, UR7 ;  /* 0x0000000709097c36 */ /* 0x000fe20008000000 */
[----:B------:R3:W-:Y:S03]  /*49500*/  @P3 STG.E.U16 desc[UR20][R4.64], R8 ;  /* 0x0000000804003986 */ /* 0x0007e6000c101514 */
[----:B------:R-:W-:Y:S01]  /*49510*/  VIADD R3, R9, UR7 ;  /* 0x0000000709037c36 */ /* 0x000fe20008000000 */
[----:B------:R-:W-:-:S04]  /*49520*/  F2FP.BF16.F32.PACK_AB R64, R65, R64 ;  /* 0x000000404140723e */ /* 0x000fc800000010ff */
[-C--:B-1----:R-:W-:Y:S02]  /*49530*/  LEA R6, P6, R3, R0.reuse, 0x1 ;  /* 0x0000000003067211 */ /* 0x082fe400078c08ff */
[----:B---3--:R-:W-:Y:S02]  /*49540*/  LEA R4, P3, R9, R0, 0x1 ;  /* 0x0000000009047211 */ /* 0x008fe400078608ff */
[-C--:B------:R-:W-:Y:S02]  /*49550*/  LEA.HI.X.SX32 R7, R3, R2.reuse, 0x1, P6 ;  /* 0x0000000203077211 */ /* 0x080fe400030f0eff */
[----:B------:R-:W-:Y:S01]  /*49560*/  LEA.HI.X.SX32 R5, R9, R2, 0x1, P3 ;  /* 0x0000000209057211 */ /* 0x000fe200018f0eff */
[----:B------:R-:W-:Y:S01]  /*49570*/  VIADD R3, R3, UR7 ;  /* 0x0000000703037c36 */ /* 0x000fe20008000000 */
[----:B------:R-:W-:-:S03]  /*49580*/  PRMT R9, R64, 0x7632, R9 ;  /* 0x0000763240097816 */ /* 0x000fc60000000009 */
[----:B------:R1:W-:Y:S04]  /*49590*/  @P1 STG.E.U16 desc[UR20][R4.64], R64 ;  /* 0x0000004004001986 */ /* 0x0003e8000c101514 */
[----:B------:R3:W-:Y:S01]  /*495a0*/  @P4 STG.E.U16 desc[UR20][R6.64], R9 ;  /* 0x0000000906004986 */ /* 0x0007e2000c101514 */
[----:B-----5:R-:W-:Y:S01]  /*495b0*/  ISETP.LT.AND P3, PT, R11, UR6, !P2 ;  /* 0x000000060b007c0c */ /* 0x020fe2000d761270 */
[----:B------:R-:W5:Y:S02]  /*495c0*/  LDCU UR6, c[0x0][0x39c] ;  /* 0x00007380ff0677ac */ /* 0x000f640008000800 */
[----:B------:R-:W5:Y:S01]  /*495d0*/  LDL.LU R11, [R1+0x17bc] ;  /* 0x0017bc00010b7983 */ /* 0x000f620000300800 */
[----:B-1----:R-:W-:-:S04]  /*495e0*/  LEA R4, P4, R3, R0, 0x1 ;  /* 0x0000000003047211 */ /* 0x002fc800078808ff */
[----:B------:R-:W-:Y:S02]  /*495f0*/  LEA.HI.X.SX32 R5, R3, R2, 0x1, P4 ;  /* 0x0000000203057211 */ /* 0x000fe400020f0eff */
[----:B--2---:R-:W-:Y:S02]  /*49600*/  ISETP.LT.AND P1, PT, R10, UR4, !P2 ;  /* 0x000000040a007c0c */ /* 0x004fe4000d721270 */
[----:B0-----:R-:W-:Y:S01]  /*49610*/  ISETP.LT.AND P6, PT, R13, UR8, !P2 ;  /* 0x000000080d007c0c */ /* 0x001fe2000d7c1270 */
[----:B------:R-:W2:Y:S01]  /*49620*/  LDL.LU R10, [R1+0x17c4] ;  /* 0x0017c400010a7983 */ /* 0x000ea20000300800 */
[----:B------:R-:W-:Y:S01]  /*49630*/  F2FP.BF16.F32.PACK_AB R66, R67, R66 ;  /* 0x000000424342723e */ /* 0x000fe200000010ff */
[----:B------:R-:W-:Y:S01]  /*49640*/  VIADD R3, R3, UR7 ;  /* 0x0000000703037c36 */ /* 0x000fe20008000000 */
[----:B------:R-:W5:Y:S01]  /*49650*/  LDCU UR4, c[0x0][0x39c] ;  /* 0x00007380ff0477ac */ /* 0x000f620008000800 */
[----:B------:R-:W2:Y:S01]  /*49660*/  LDL.LU R13, [R1+0x17d0] ;  /* 0x0017d000010d7983 */ /* 0x000ea20000300800 */
[----:B----4-:R-:W-:-:S03]  /*49670*/  ISETP.LT.AND P4, PT, R12, UR9, !P2 ;  /* 0x000000090c007c0c */ /* 0x010fc6000d781270 */
[----:B------:R0:W-:Y:S01]  /*49680*/  @P5 STG.E.U16 desc[UR20][R4.64], R66 ;  /* 0x0000004204005986 */ /* 0x0001e2000c101514 */
[C---:B---3--:R-:W-:Y:S01]  /*49690*/  VIADD R7, R3.reuse, UR7 ;  /* 0x0000000703077c36 */ /* 0x048fe20008000000 */
[----:B------:R-:W1:Y:S02]  /*496a0*/  LDCU UR9, c[0x0][0x39c] ;  /* 0x00007380ff0977ac */ /* 0x000e640008000800 */
[----:B------:R-:W1:Y:S01]  /*496b0*/  LDL.LU R12, [R1+0x17cc] ;  /* 0x0017cc00010c7983 */ /* 0x000e620000300800 */
[----:B------:R-:W-:Y:S01]  /*496c0*/  PRMT R8, R66, 0x7632, R8 ;  /* 0x0000763242087816 */ /* 0x000fe20000000008 */
[----:B------:R-:W3:Y:S01]  /*496d0*/  LDCU UR8, c[0x0][0x39c] ;  /* 0x00007380ff0877ac */ /* 0x000ee20008000800 */
[----:B0-----:R-:W-:-:S04]  /*496e0*/  LEA R4, P5, R3, R0, 0x1 ;  /* 0x0000000003047211 */ /* 0x001fc800078a08ff */
[----:B------:R-:W-:Y:S01]  /*496f0*/  LEA.HI.X.SX32 R5, R3, R2, 0x1, P5 ;  /* 0x0000000203057211 */ /* 0x000fe200028f0eff */
[C---:B------:R-:W-:Y:S01]  /*49700*/  VIADD R3, R7.reuse, UR7 ;  /* 0x0000000707037c36 */ /* 0x040fe20008000000 */
[----:B------:R-:W-:Y:S02]  /*49710*/  LEA R6, P5, R7, R0, 0x1 ;  /* 0x0000000007067211 */ /* 0x000fe400078a08ff */
[----:B------:R-:W-:Y:S01]  /*49720*/  F2FP.BF16.F32.PACK_AB R68, R69, R68 ;  /* 0x000000444544723e */ /* 0x000fe200000010ff */
[----:B------:R0:W-:Y:S01]  /*49730*/  @P3 STG.E.U16 desc[UR20][R4.64], R8 ;  /* 0x0000000804003986 */ /* 0x0001e2000c101514 */
[----:B------:R-:W-:Y:S01]  /*49740*/  LEA.HI.X.SX32 R7, R7, R2, 0x1, P5 ;  /* 0x0000000207077211 */ /* 0x000fe200028f0eff */
[----:B------:R-:W-:-:S04]  /*49750*/  VIADD R9, R3, UR7 ;  /* 0x0000000703097c36 */ /* 0x000fc80008000000 */
[----:B------:R4:W-:Y:S01]  /*49760*/  @P1 STG.E.U16 desc[UR20][R6.64], R68 ;  /* 0x0000004406001986 */ /* 0x0009e2000c101514 */
[----:B0-----:R-:W-:-:S04]  /*49770*/  LEA R4, P5, R3, R0, 0x1 ;  /* 0x0000000003047211 */ /* 0x001fc800078a08ff */
[----:B------:R-:W-:Y:S02]  /*49780*/  LEA.HI.X.SX32 R5, R3, R2, 0x1, P5 ;  /* 0x0000000203057211 */ /* 0x000fe400028f0eff */
[----:B----4-:R-:W-:Y:S02]  /*49790*/  PRMT R7, R68, 0x7632, R7 ;  /* 0x0000763244077816 */ /* 0x010fe40000000007 */
[----:B-----5:R-:W-:Y:S01]  /*497a0*/  ISETP.LT.AND P3, PT, R11, UR4, !P2 ;  /* 0x000000040b007c0c */ /* 0x020fe2000d761270 */
[----:B------:R-:W0:Y:S01]  /*497b0*/  LDCU UR4, c[0x0][0x39c] ;  /* 0x00007380ff0477ac */ /* 0x000e220008000800 */
[----:B------:R-:W0:Y:S01]  /*497c0*/  LDL.LU R11, [R1+0x17d4] ;  /* 0x0017d400010b7983 */ /* 0x000e220000300800 */
        /* <DEDUP_REMOVED lines=8> */
[----:B-1----:R-:W-:-:S03]  /*49850*/  ISETP.LT.AND P5, PT, R12, UR9, !P2 ;  /* 0x000000090c007c0c */ /* 0x002fc6000d7a1270 */
        /* <DEDUP_REMOVED lines=9> */
[----:B-1----:R-:W-:Y:S01]  /*498f0*/  LEA R6, P4, R3, R0, 0x1 ;  /* 0x0000000003067211 */ /* 0x002fe200078808ff */
[----:B------:R-:W1:Y:S01]  /*49900*/  LDCU UR9, c[0x0][0x39c] ;  /* 0x00007380ff0977ac */ /* 0x000e620008000800 */
        /* <DEDUP_REMOVED lines=8> */
[----:B-1----:R-:W-:Y:S02]  /*49990*/  PRMT R7, R72, 0x7632, R7 ;  /* 0x0000763248077816 */ /* 0x002fe40000000007 */
[----:B0-----:R-:W-:Y:S01]  /*499a0*/  ISETP.LT.AND P3, PT, R11, UR4, !P2 ;  /* 0x000000040b007c0c */ /* 0x001fe2000d761270 */
[----:B------:R-:W3:Y:S01]  /*499b0*/  LDCU UR4, c[0x0][0x39c] ;  /* 0x00007380ff0477ac */ /* 0x000ee20008000800 */
[----:B------:R-:W5:Y:S01]  /*499c0*/  LDL.LU R11, [R1+0x17ec] ;  /* 0x0017ec00010b7983 */ /* 0x000f620000300800 */
[----:B------:R-:W-:-:S03]  /*499d0*/  LEA R6, P4, R3, R0, 0x1 ;  /* 0x0000000003067211 */ /* 0x000fc600078808ff */
[----:B------:R0:W-:Y:S02]  /*499e0*/  @P6 STG.E.U16 desc[UR20][R4.64], R7 ;  /* 0x0000000704006986 */ /* 0x0001e4000c101514 */
[C---:B0-----:R-:W-:Y:S02]  /*499f0*/  LEA.HI.X.SX32 R7, R3.reuse, R2, 0x1, P4 ;  /* 0x0000000203077211 */ /* 0x041fe400020f0eff */
[----:B--2---:R-:W-:Y:S01]  /*49a00*/  ISETP.LT.AND P1, PT, R10, UR6, !P2 ;  /* 0x000000060a007c0c */ /* 0x004fe2000d721270 */
[----:B------:R-:W-:Y:S01]  /*49a10*/  VIADD R9, R3, UR7 ;  /* 0x0000000703097c36 */ /* 0x000fe20008000000 */
[----:B------:R-:W2:Y:S01]  /*49a20*/  LDL.LU R10, [R1+0x17e4] ;  /* 0x0017e400010a7983 */ /* 0x000ea20000300800 */
[----:B------:R-:W-:Y:S01]  /*49a30*/  F2FP.BF16.F32.PACK_AB R74, R75, R74 ;  /* 0x0000004a4b4a723e */ /* 0x000fe200000010ff */
[----:B------:R-:W5:Y:S02]  /*49a40*/  LDCU UR6, c[0x0][0x39c] ;  /* 0x00007380ff0677ac */ /* 0x000f640008000800 */
[----:B------:R-:W2:Y:S01]  /*49a50*/  LDL.LU R13, [R1+0x17d8] ;  /* 0x0017d800010d7983 */ /* 0x000ea20000300800 */
[----:B----4-:R-:W-:-:S02]  /*49a60*/  ISETP.LT.AND P4, PT, R12, UR8, !P2 ;  /* 0x000000080c007c0c */ /* 0x010fc4000d781270 */
        /* <DEDUP_REMOVED lines=18> */
[----:B------:R-:W-:Y:S04]  /*49b90*/  @P1 STG.E.U16 desc[UR20][R4.64], R76 ;  /* 0x0000004c04001986 */ /* 0x000fe8000c101514 */
[----:B------:R1:W-:Y:S01]  /*49ba0*/  @P4 STG.E.U16 desc[UR20][R6.64], R9 ;  /* 0x0000000906004986 */ /* 0x0003e2000c101514 */
[----:B-----5:R-:W-:Y:S01]  /*49bb0*/  ISETP.LT.AND P3, PT, R11, UR6, !P2 ;  /* 0x000000060b007c0c */ /* 0x020fe2000d761270 */
[----:B------:R-:W3:Y:S01]  /*49bc0*/  LDCU UR6, c[0x0][0x39c] ;  /* 0x00007380ff0677ac */ /* 0x000ee20008000800 */
[C---:B------:R-:W-:Y:S01]  /*49bd0*/  LEA R8, P4, R3.reuse, R0, 0x1 ;  /* 0x0000000003087211 */ /* 0x040fe200078808ff */
[----:B------:R-:W5:Y:S03]  /*49be0*/  LDL.LU R11, [R1+0x17c0] ;  /* 0x0017c000010b7983 */ /* 0x000f660000300800 */
[----:B-1----:R-:W-:-:S02]  /*49bf0*/  LEA.HI.X.SX32 R9, R3, R2, 0x1, P4 ;  /* 0x0000000203097211 */ /* 0x002fc400020f0eff */
[----:B--2---:R-:W-:Y:S01]  /*49c00*/  ISETP.LT.AND P1, PT, R10, UR4, !P2 ;  /* 0x000000040a007c0c */ /* 0x004fe2000d721270 */
[----:B------:R-:W-:Y:S01]  /*49c10*/  VIADD R3, R3, UR7 ;  /* 0x0000000703037c36 */ /* 0x000fe20008000000 */
[----:B------:R-:W3:Y:S01]  /*49c20*/  LDL.LU R10, [R1+0x17b0] ;  /* 0x0017b000010a7983 */ /* 0x000ee20000300800 */
[----:B------:R-:W-:Y:S01]  /*49c30*/  F2FP.BF16.F32.PACK_AB R78, R79, R78 ;  /* 0x0000004e4f4e723e */ /* 0x000fe200000010ff */
[----:B------:R-:W5:Y:S02]  /*49c40*/  LDCU UR4, c[0x0][0x39c] ;  /* 0x00007380ff0477ac */ /* 0x000f640008000800 */
[----:B------:R-:W2:Y:S01]  /*49c50*/  LDL.LU R16, [R1+0x17a4] ;  /* 0x0017a40001107983 */ /* 0x000ea20000300800 */
[----:B----4-:R-:W-:-:S03]  /*49c60*/  ISETP.LT.AND P4, PT, R12, UR9, !P2 ;  /* 0x000000090c007c0c */ /* 0x010fc6000d781270 */
[----:B------:R1:W-:Y:S04]  /*49c70*/  @P5 STG.E.U16 desc[UR20][R8.64], R78 ;  /* 0x0000004e08005986 */ /* 0x0003e8000c101514 */
[----:B------:R-:W4:Y:S01]  /*49c80*/  LDL.LU R12, [R1+0x179c] ;  /* 0x00179c00010c7983 */ /* 0x000f220000300800 */
[C---:B------:R-:W-:Y:S01]  /*49c90*/  LEA R4, P5, R3.reuse, R0, 0x1 ;  /* 0x0000000003047211 */ /* 0x040fe200078a08ff */
[----:B------:R-:W-:Y:S01]  /*49ca0*/  VIADD R7, R3, UR7 ;  /* 0x0000000703077c36 */ /* 0x000fe20008000000 */
[----:B------:R-:W4:Y:S01]  /*49cb0*/  LDCU UR9, c[0x0][0x39c] ;  /* 0x00007380ff0977ac */ /* 0x000f220008000800 */
[----:B------:R-:W-:Y:S01]  /*49cc0*/  F2FP.BF16.F32.PACK_AB R80, R81, R80 ;  /* 0x000000505150723e */ /* 0x000fe200000010ff */
[----:B------:R-:W2:Y:S01]  /*49cd0*/  LDL.LU R15, [R1+0x1790] ;  /* 0x00179000010f7983 */ /* 0x000ea20000300800 */
[----:B------:R-:W-:Y:S01]  /*49ce0*/  LEA.HI.X.SX32 R5, R3, R2, 0x1, P5 ;  /* 0x0000000203057211 */ /* 0x000fe200028f0eff */
[C---:B------:R-:W-:Y:S01]  /*49cf0*/  VIADD R3, R7.reuse, UR7 ;  /* 0x0000000707037c36 */ /* 0x040fe20008000000 */
[----:B------:R-:W-:Y:S01]  /*49d00*/  LEA R6, P5, R7, R0, 0x1 ;  /* 0x0000000007067211 */ /* 0x000fe200078a08ff */
[----:B------:R-:W2:Y:S01]  /*49d10*/  LDL.LU R14, [R1+0x1780] ;  /* 0x00178000010e7983 */ /* 0x000ea20000300800 */
[----:B-1----:R-:W-:-:S02]  /*49d20*/  PRMT R9, R78, 0x7632, R9 ;  /* 0x000076324e097816 */ /* 0x002fc40000000009 */
[----:B------:R-:W-:Y:S02]  /*49d30*/  LEA.HI.X.SX32 R7, R7, R2, 0x1, P5 ;  /* 0x0000000207077211 */ /* 0x000fe400028f0eff */
[----:B0-----:R-:W-:Y:S01]  /*49d40*/  ISETP.LT.AND P6, PT, R13, UR8, !P2 ;  /* 0x000000080d007c0c */ /* 0x001fe2000d7c1270 */
[C---:B------:R-:W-:Y:S01]  /*49d50*/  VIADD R13, R3.reuse, UR7 ;  /* 0x00000007030d7c36 */ /* 0x040fe20008000000 */
[C---:B------:R-:W-:Y:S01]  /*49d60*/  LEA R8, P5, R3.reuse, R0, 0x1 ;  /* 0x0000000003087211 */ /* 0x040fe200078a08ff */
[----:B------:R0:W-:Y:S01]  /*49d70*/  @P3 STG.E.U16 desc[UR20][R4.64], R9 ;  /* 0x0000000904003986 */ /* 0x0001e2000c101514 */
[----:B------:R-:W2:Y:S03]  /*49d80*/  LDCU UR8, c[0x0][0x39c] ;  /* 0x00007380ff0877ac */ /* 0x000ea60008000800 */
[----:B------:R-:W-:Y:S01]  /*49d90*/  @P1 STG.E.U16 desc[UR20][R6.64], R80 ;  /* 0x0000005006001986 */ /* 0x000fe2000c101514 */
[----:B0-----:R-:W-:-:S02]  /*49da0*/  LEA.HI.X.SX32 R9, R3, R2, 0x1, P5 ;  /* 0x0000000203097211 */ /* 0x001fc400028f0eff */
[----:B-----5:R-:W-:Y:S01]  /*49db0*/  ISETP.LT.AND P3, PT, R11, UR4, !P2 ;  /* 0x000000040b007c0c */ /* 0x020fe2000d761270 */
[----:B------:R-:W0:Y:S01]  /*49dc0*/  LDCU UR4, c[0x0][0x39c] ;  /* 0x00007380ff0477ac */ /* 0x000e220008000800 */
[----:B---3--:R-:W-:Y:S01]  /*49dd0*/  ISETP.LT.AND P1, PT, R10, UR6, !P2 ;  /* 0x000000060a007c0c */ /* 0x008fe2000d721270 */
[----:B------:R-:W1:Y:S01]  /*49de0*/  LDCU UR6, c[0x0][0x39c] ;  /* 0x00007380ff0677ac */ /* 0x000e620008000800 */
[----:B------:R-:W-:-:S04]  /*49df0*/  LEA R10, P5, R13, R0, 0x1 ;  /* 0x000000000d0a7211 */ /* 0x000fc800078a08ff */
[----:B------:R-:W-:Y:S02]  /*49e00*/  LEA.HI.X.SX32 R11, R13, R2, 0x1, P5 ;  /* 0x000000020d0b7211 */ /* 0x000fe400028f0eff */
[----:B----4-:R-:W-:Y:S02]  /*49e10*/  ISETP.LT.AND P5, PT, R12, UR9, !P2 ;  /* 0x000000090c007c0c */ /* 0x010fe4000d7a1270 */
[----:B------:R-:W-:Y:S01]  /*49e20*/  PRMT R5, R80, 0x7632, R5 ;  /* 0x0000763250057816 */ /* 0x000fe20000000005 */
[----:B------:R-:W3:Y:S01]  /*49e30*/  LDL.LU R12, [R1+0x1778] ;  /* 0x00177800010c7983 */ /* 0x000ee20000300800 */
[----:B------:R-:W-:Y:S01]  /*49e40*/  F2FP.BF16.F32.PACK_AB R82, R83, R82 ;  /* 0x000000525352723e */ /* 0x000fe200000010ff */
[----:B------:R-:W-:Y:S01]  /*49e50*/  VIADD R13, R13, UR7 ;  /* 0x000000070d0d7c36 */ /* 0x000fe20008000000 */
[----:B------:R-:W-:Y:S01]  /*49e60*/  F2FP.BF16.F32.PACK_AB R84, R85, R84 ;  /* 0x000000545554723e */ /* 0x000fe200000010ff */
[----:B------:R4:W-:Y:S01]  /*49e70*/  @P6 STG.E.U16 desc[UR20][R8.64], R5 ;  /* 0x0000000508006986 */ /* 0x0009e2000c101514 */
[----:B--2---:R-:W-:Y:S01]  /*49e80*/  ISETP.LT.AND P6, PT, R16, UR8, !P2 ;  /* 0x0000000810007c0c */ /* 0x004fe2000d7c1270 */
[C---:B------:R-:W-:Y:S01]  /*49e90*/  VIADD R3, R13.reuse, UR7 ;  /* 0x000000070d037c36 */ /* 0x040fe20008000000 */
[----:B------:R-:W3:Y:S01]  /*49ea0*/  LDCU UR8, c[0x0][0x39c] ;  /* 0x00007380ff0877ac */ /* 0x000ee20008000800 */
[----:B------:R2:W-:Y:S01]  /*49eb0*/  @P4 STG.E.U16 desc[UR20][R10.64], R82 ;  /* 0x000000520a004986 */ /* 0x0005e2000c101514 */
[----:B------:R-:W-:-:S02]  /*49ec0*/  LEA R4, P4, R13, R0, 0x1 ;  /* 0x000000000d047211 */ /* 0x000fc400078808ff */
[----:B------:R-:W-:Y:S01]  /*49ed0*/  F2FP.BF16.F32.PACK_AB R86, R87, R86 ;  /* 0x000000565756723e */ /* 0x000fe200000010ff */
[----:B------:R-:W5:Y:S01]  /*49ee0*/  LDL.LU R17, [R1+0x1768] ;  /* 0x0017680001117983 */ /* 0x000f620000300800 */
[----:B------:R-:W0:Y:S01]  /*49ef0*/  LDCU UR9, c[0x0][0x39c] ;  /* 0x00007380ff0977ac */ /* 0x000e220008000800 */
[----:B----4-:R-:W-:Y:S01]  /*49f00*/  LEA.HI.X.SX32 R5, R13, R2, 0x1, P4 ;  /* 0x000000020d057211 */ /* 0x010fe200020f0eff */
[C---:B------:R-:W-:Y:S01]  /*49f10*/  VIADD R9, R3.reuse, UR7 ;  /* 0x0000000703097c36 */ /* 0x040fe20008000000 */
[C---:B------:R-:W-:Y:S01]  /*49f20*/  LEA R6, P4, R3.reuse, R0, 0x1 ;  /* 0x0000000003067211 */ /* 0x040fe200078808ff */
[----:B------:R-:W4:Y:S03]  /*49f30*/  LDL.LU R16, [R1+0x175c] ;  /* 0x00175c0001107983 */ /* 0x000f260000300800 */
[----:B------:R-:W-:Y:S01]  /*49f40*/  LEA.HI.X.SX32 R7, R3, R2, 0x1, P4 ;  /* 0x0000000203077211 */ /* 0x000fe200020f0eff */
[C---:B------:R-:W-:Y:S01]  /*49f50*/  VIADD R3, R9.reuse, UR7 ;  /* 0x0000000709037c36 */ /* 0x040fe20008000000 */
[----:B------:R-:W-:-:S02]  /*49f60*/  LEA R8, P4, R9, R0, 0x1 ;  /* 0x0000000009087211 */ /* 0x000fc400078808ff */
[----:B--2---:R-:W-:Y:S02]  /*49f70*/  PRMT R11, R82, 0x7632, R11 ;  /* 0x00007632520b7816 */ /* 0x004fe4000000000b */
[----:B------:R-:W-:Y:S02]  /*49f80*/  LEA.HI.X.SX32 R9, R9, R2, 0x1, P4 ;  /* 0x0000000209097211 */ /* 0x000fe400020f0eff */
[----:B------:R-:W-:Y:S01]  /*49f90*/  LEA R10, P4, R3, R0, 0x1 ;  /* 0x00000000030a7211 */ /* 0x000fe200078808ff */
[----:B------:R2:W-:Y:S01]  /*49fa0*/  @P3 STG.E.U16 desc[UR20][R4.64], R11 ;  /* 0x0000000b04003986 */ /* 0x0005e2000c101514 */
[----:B0-----:R-:W-:Y:S01]  /*49fb0*/  ISETP.LT.AND P3, PT, R15, UR4, !P2 ;  /* 0x000000040f007c0c */ /* 0x001fe2000d761270 */
[----:B------:R-:W-:Y:S01]  /*49fc0*/  VIADD R13, R3, UR7 ;  /* 0x00000007030d7c36 */ /* 0x000fe20008000000 */
[----:B------:R-:W-:Y:S01]  /*49fd0*/  F2FP.BF16.F32.PACK_AB R88, R89, R88 ;  /* 0x000000585958723e */ /* 0x000fe200000010ff */
[----:B------:R0:W-:Y:S01]  /*49fe0*/  @P1 STG.E.U16 desc[UR20][R6.64], R84 ;  /* 0x0000005406001986 */ /* 0x0001e2000c101514 */
[----:B-1----:R-:W-:Y:S01]  /*49ff0*/  ISETP.LT.AND P1, PT, R14, UR6, !P2 ;  /* 0x000000060e007c0c */ /* 0x002fe2000d721270 */
[----:B------:R-:W4:Y:S02]  /*4a000*/  LDCU UR6, c[0x0][0x39c] ;  /* 0x00007380ff0677ac */ /* 0x000f240008000800 */
[----:B------:R-:W4:Y:S01]  /*4a010*/  LDL.LU R15, [R1+0x1754] ;  /* 0x00175400010f7983 */ /* 0x000f220000300800 */
[----:B------:R-:W5:Y:S01]  /*4a020*/  LDCU UR4, c[0x0][0x39c] ;  /* 0x00007380ff0477ac */ /* 0x000f620008000800 */
[----:B--2---:R-:W-:-:S02]  /*4a030*/  LEA.HI.X.SX32 R11, R3, R2, 0x1, P4 ;  /* 0x00000002030b7211 */ /* 0x004fc400020f0eff */
[----:B------:R-:W2:Y:S01]  /*4a040*/  LDL.LU R14, [R1+0x1748] ;  /* 0x00174800010e7983 */ /* 0x000ea20000300800 */
[----:B---3--:R-:W-:Y:S01]  /*4a050*/  ISETP.LT.AND P4, PT, R12, UR8, !P2 ;  /* 0x000000080c007c0c */ /* 0x008fe2000d781270 */
[----:B------:R-:W2:Y:S02]  /*4a060*/  LDCU UR8, c[0x0][0x39c] ;  /* 0x00007380ff0877ac */ /* 0x000ea40008000800 */
[----:B------:R-:W3:Y:S01]  /*4a070*/  LDL.LU R12, [R1+0x1738] ;  /* 0x00173800010c7983 */ /* 0x000ee20000300800 */
[----:B------:R-:W-:-:S05]  /*4a080*/  PRMT R5, R84, 0x7632, R5 ;  /* 0x0000763254057816 */ /* 0x000fca0000000005 */
[----:B------:R1:W-:Y:S01]  /*4a090*/  @P6 STG.E.U16 desc[UR20][R8.64], R5 ;  /* 0x0000000508006986 */ /* 0x0003e2000c101514 */
[C---:B------:R-:W-:Y:S02]  /*4a0a0*/  LEA R4, P6, R13.reuse, R0, 0x1 ;  /* 0x000000000d047211 */ /* 0x040fe400078c08ff */
[----:B0-----:R-:W-:Y:S01]  /*4a0b0*/  PRMT R7, R86, 0x7632, R7 ;  /* 0x0000763256077816 */ /* 0x001fe20000000007 */
[----:B------:R0:W-:Y:S01]  /*4a0c0*/  @P5 STG.E.U16 desc[UR20][R10.64], R86 ;  /* 0x000000560a005986 */ /* 0x0001e2000c101514 */
[C---:B-1----:R-:W-:Y:S01]  /*4a0d0*/  LEA.HI.X.SX32 R5, R13.reuse, R2, 0x1, P6 ;  /* 0x000000020d057211 */ /* 0x042fe200030f0eff */
[----:B------:R-:W-:Y:S02]  /*4a0e0*/  VIADD R13, R13, UR7 ;  /* 0x000000070d0d7c36 */ /* 0x000fe40008000000 */
[----:B0-----:R-:W2:Y:S02]  /*4a0f0*/  LDL.LU R11, [R1+0x1730] ;  /* 0x00173000010b7983 */ /* 0x001ea40000300800 */
[----:B------:R-:W-:-:S02]  /*4a100*/  VIADD R3, R13, UR7 ;  /* 0x000000070d037c36 */ /* 0x000fc40008000000 */
[----:B------:R0:W-:Y:S01]  /*4a110*/  @P3 STG.E.U16 desc[UR20][R4.64], R7 ;  /* 0x0000000704003986 */ /* 0x0001e2000c101514 */
[-C--:B------:R-:W-:Y:S02]  /*4a120*/  LEA R6, P3, R13, R0.reuse, 0x1 ;  /* 0x000000000d067211 */ /* 0x080fe400078608ff */
[C---:B------:R-:W-:Y:S01]  /*4a130*/  LEA R8, P6, R3.reuse, R0, 0x1 ;  /* 0x0000000003087211 */ /* 0x040fe200078c08ff */
[----:B------:R-:W2:Y:S03]  /*4a140*/  LDL.LU R10, [R1+0x1720] ;  /* 0x00172000010a7983 */ /* 0x000ea60000300800 */
[CC--:B------:R-:W-:Y:S01]  /*4a150*/  LEA.HI.X.SX32 R9, R3.reuse, R2.reuse, 0x1, P6 ;  /* 0x0000000203097211 */ /* 0x0c0fe200030f0eff */
[----:B------:R-:W-:Y:S01]  /*4a160*/  VIADD R3, R3, UR7 ;  /* 0x0000000703037c36 */ /* 0x000fe20008000000 */
[----:B0-----:R-:W-:Y:S02]  /*4a170*/  LEA.HI.X.SX32 R7, R13, R2, 0x1, P3 ;  /* 0x000000020d077211 */ /* 0x001fe400018f0eff */
[----:B------:R-:W-:-:S03]  /*4a180*/  PRMT R5, R88, 0x7632, R5 ;  /* 0x0000763258057816 */ /* 0x000fc60000000005 */
[----:B------:R-:W-:Y:S04]  /*4a190*/  @P1 STG.E.U16 desc[UR20][R6.64], R88 ;  /* 0x0000005806001986 */ /* 0x000fe8000c101514 */
[----:B------:R0:W-:Y:S01]  /*4a1a0*/  @P4 STG.E.U16 desc[UR20][R8.64], R5 ;  /* 0x0000000508004986 */ /* 0x0001e2000c101514 */
[C---:B------:R-:W-:Y:S02]  /*4a1b0*/  LEA R4, P4, R3.reuse, R0, 0x1 ;  /* 0x0000000003047211 */ /* 0x040fe400078808ff */
[----:B----4-:R-:W-:Y:S01]  /*4a1c0*/  ISETP.LT.AND P3, PT, R16, UR6, !P2 ;  /* 0x0000000610007c0c */ /* 0x010fe2000d761270 */
[----:B------:R-:W2:Y:S01]  /*4a1d0*/  LDCU UR6, c[0x0][0x39c] ;  /* 0x00007380ff0677ac */ /* 0x000ea20008000800 */
[----:B------:R-:W4:Y:S01]  /*4a1e0*/  LDL.LU R16, [R1+0x1714] ;  /* 0x0017140001107983 */ /* 0x000f220000300800 */
[----:B0-----:R-:W-:-:S02]  /*4a1f0*/  LEA.HI.X.SX32 R5, R3, R2, 0x1, P4 ;  /* 0x0000000203057211 */ /* 0x001fc400020f0eff */
[----:B---3--:R-:W-:Y:S02]  /*4a200*/  ISETP.LT.AND P4, PT, R12, UR9, !P2 ;  /* 0x000000090c007c0c */ /* 0x008fe4000d781270 */
[----:B-----5:R-:W-:Y:S01]  /*4a210*/  ISETP.LT.AND P5, PT, R17, UR4, !P2 ;  /* 0x0000000411007c0c */ /* 0x020fe2000d7a1270 */
[----:B------:R-:W3:Y:S01]  /*4a220*/  LDL.LU R12, [R1+0x170c] ;  /* 0x00170c00010c7983 */ /* 0x000ee20000300800 */
[----:B------:R-:W0:Y:S01]  /*4a230*/  LDCU UR4, c[0x0][0x39c] ;  /* 0x00007380ff0477ac */ /* 0x000e220008000800 */
[----:B------:R-:W-:Y:S01]  /*4a240*/  F2FP.BF16.F32.PACK_AB R90, R91, R90 ;  /* 0x0000005a5b5a723e */ /* 0x000fe200000010ff */
[----:B------:R-:W-:Y:S01]  /*4a250*/  VIADD R3, R3, UR7 ;  /* 0x0000000703037c36 */ /* 0x000fe20008000000 */
[----:B------:R-:W3:Y:S03]  /*4a260*/  LDCU UR9, c[0x0][0x39c] ;  /* 0x00007380ff0977ac */ /* 0x000ee60008000800 */
[----:B------:R-:W-:-:S05]  /*4a270*/  VIADD R9, R3, UR7 ;  /* 0x0000000703097c36 */ /* 0x000fca0008000000 */
[----:B------:R1:W-:Y:S01]  /*4a280*/  @P5 STG.E.U16 desc[UR20][R4.64], R90 ;  /* 0x0000005a04005986 */ /* 0x0003e2000c101514 */
[----:B------:R-:W-:Y:S02]  /*4a290*/  LEA R6, P5, R3, R0, 0x1 ;  /* 0x0000000003067211 */ /* 0x000fe400078a08ff */
[----:B0-----:R-:W-:Y:S01]  /*4a2a0*/  ISETP.LT.AND P1, PT, R15, UR4, !P2 ;  /* 0x000000040f007c0c */ /* 0x001fe2000d721270 */
[----:B------:R-:W0:Y:S01]  /*4a2b0*/  LDCU UR4, c[0x0][0x39c] ;  /* 0x00007380ff0477ac */ /* 0x000e220008000800 */
[----:B------:R-:W-:Y:S01]  /*4a2c0*/  LEA.HI.X.SX32 R7, R3, R2, 0x1, P5 ;  /* 0x0000000203077211 */ /* 0x000fe200028f0eff */
[C---:B------:R-:W-:Y:S01]  /*4a2d0*/  VIADD R3, R9.reuse, UR7 ;  /* 0x0000000709037c36 */ /* 0x040fe20008000000 */
[----:B------:R-:W-:Y:S01]  /*4a2e0*/  LEA R8, P5, R9, R0, 0x1 ;  /* 0x0000000009087211 */ /* 0x000fe200078a08ff */
[----:B------:R-:W5:Y:S01]  /*4a2f0*/  LDL.LU R15, [R1+0x1700] ;  /* 0x00170000010f7983 */ /* 0x000f620000300800 */
[----:B-1----:R-:W-:Y:S02]  /*4a300*/  PRMT R5, R90, 0x7632, R5 ;  /* 0x000076325a057816 */ /* 0x002fe40000000005 */
[----:B------:R-:W-:-:S02]  /*4a310*/  F2FP.BF16.F32.PACK_AB R92, R93, R92 ;  /* 0x0000005c5d5c723e */ /* 0x000fc400000010ff */
[----:B------:R-:W-:Y:S01]  /*4a320*/  LEA.HI.X.SX32 R9, R9, R2, 0x1, P5 ;  /* 0x0000000209097211 */ /* 0x000fe200028f0eff */
[C---:B------:R-:W-:Y:S01]  /*4a330*/  VIADD R13, R3.reuse, UR7 ;  /* 0x00000007030d7c36 */ /* 0x040fe20008000000 */
[----:B------:R-:W-:Y:S01]  /*4a340*/  LEA R4, P5, R3, R0, 0x1 ;  /* 0x0000000003047211 */ /* 0x000fe200078a08ff */
[----:B------:R1:W-:Y:S04]  /*4a350*/  @P3 STG.E.U16 desc[UR20][R6.64], R5 ;  /* 0x0000000506003986 */ /* 0x0003e8000c101514 */
[----:B------:R0:W-:Y:S01]  /*4a360*/  @P1 STG.E.U16 desc[UR20][R8.64], R92 ;  /* 0x0000005c08001986 */ /* 0x0001e2000c101514 */
[----:B--2---:R-:W-:Y:S01]  /*4a370*/  ISETP.LT.AND P1, PT, R10, UR6, !P2 ;  /* 0x000000060a007c0c */ /* 0x004fe2000d721270 */
[----:B------:R-:W2:Y:S01]  /*4a380*/  LDCU UR6, c[0x0][0x39c] ;  /* 0x00007380ff0677ac */ /* 0x000ea20008000800 */
[----:B------:R-:W-:-:S02]  /*4a390*/  ISETP.LT.AND P6, PT, R14, UR8, !P2 ;  /* 0x000000080e007c0c */ /* 0x000fc4000d7c1270 */
[----:B-1----:R-:W-:Y:S01]  /*4a3a0*/  LEA.HI.X.SX32 R5, R3, R2, 0x1, P5 ;  /* 0x0000000203057211 */ /* 0x002fe200028f0eff */
[----:B------:R-:W2:Y:S01]  /*4a3b0*/  LDL.LU R14, [R1+0x16f0] ;  /* 0x0016f000010e7983 */ /* 0x000ea20000300800 */
[----:B------:R-:W-:Y:S01]  /*4a3c0*/  LEA R10, P5, R13, R0, 0x1 ;  /* 0x000000000d0a7211 */ /* 0x000fe200078a08ff */
[----:B------:R-:W4:Y:S01]  /*4a3d0*/  LDCU UR8, c[0x0][0x39c] ;  /* 0x00007380ff0877ac */ /* 0x000f220008000800 */
[----:B0-----:R-:W-:Y:S02]  /*4a3e0*/  ISETP.LT.AND P3, PT, R11, UR4, !P2 ;  /* 0x000000040b007c0c */ /* 0x001fe4000d761270 */
[----:B------:R-:W-:Y:S01]  /*4a3f0*/  LEA.HI.X.SX32 R11, R13, R2, 0x1, P5 ;  /* 0x000000020d0b7211 */ /* 0x000fe200028f0eff */
[----:B------:R-:W5:Y:S01]  /*4a400*/  LDCU UR4, c[0x0][0x39c] ;  /* 0x00007380ff0477ac */ /* 0x000f620008000800 */
[----:B---3--:R-:W-:Y:S02]  /*4a410*/  ISETP.LT.AND P5, PT, R12, UR9, !P2 ;  /* 0x000000090c007c0c */ /* 0x008fe4000d7a1270 */
[----:B------:R-:W-:Y:S01]  /*4a420*/  PRMT R7, R92, 0x7632, R7 ;  /* 0x000076325c077816 */ /* 0x000fe20000000007 */
[----:B------:R-:W3:Y:S01]  /*4a430*/  LDL.LU R12, [R1+0x16e8] ;  /* 0x0016e800010c7983 */ /* 0x000ee20000300800 */
[----:B------:R-:W-:Y:S01]  /*4a440*/  F2FP.BF16.F32.PACK_AB R94, R95, R94 ;  /* 0x0000005e5f5e723e */ /* 0x000fe200000010ff */
[----:B------:R-:W-:Y:S01]  /*4a450*/  VIADD R13, R13, UR7 ;  /* 0x000000070d0d7c36 */ /* 0x000fe20008000000 */
[----:B------:R-:W-:Y:S01]  /*4a460*/  F2FP.BF16.F32.PACK_AB R96, R97, R96 ;  /* 0x000000606160723e */ /* 0x000fe200000010ff */
[----:B------:R0:W-:Y:S01]  /*4a470*/  @P6 STG.E.U16 desc[UR20][R4.64], R7 ;  /* 0x0000000704006986 */ /* 0x0001e2000c101514 */
[----:B----4-:R-:W-:Y:S01]  /*4a480*/  ISETP.LT.AND P6, PT, R16, UR8, !P2 ;  /* 0x0000000810007c0c */ /* 0x010fe2000d7c1270 */
[C---:B------:R-:W-:Y:S01]  /*4a490*/  VIADD R3, R13.reuse, UR7 ;  /* 0x000000070d037c36 */ /* 0x040fe20008000000 */
[----:B------:R-:W3:Y:S01]  /*4a4a0*/  LDCU UR8, c[0x0][0x39c] ;  /* 0x00007380ff0877ac */ /* 0x000ee20008000800 */
[----:B------:R1:W-:Y:S01]  /*4a4b0*/  @P4 STG.E.U16 desc[UR20][R10.64], R94 ;  /* 0x0000005e0a004986 */ /* 0x0003e2000c101514 */
[----:B------:R-:W-:Y:S01]  /*4a4c0*/  LEA R6, P4, R13, R0, 0x1 ;  /* 0x000000000d067211 */ /* 0x000fe200078808ff */
[----:B------:R-:W-:Y:S01]  /*4a4d0*/  VIADD R9, R3, UR7 ;  /* 0x0000000703097c36 */ /* 0x000fe20008000000 */
[----:B------:R-:W-:Y:S01]  /*4a4e0*/  F2FP.BF16.F32.PACK_AB R98, R99, R98 ;  /* 0x000000626362723e */ /* 0x000fe200000010ff */
[----:B------:R-:W4:Y:S01]  /*4a4f0*/  LDL.LU R16, [R1+0x16d8] ;  /* 0x0016d80001107983 */ /* 0x000f220000300800 */
[----:B------:R-:W2:Y:S01]  /*4a500*/  LDCU UR9, c[0x0][0x39c] ;  /* 0x00007380ff0977ac */ /* 0x000ea20008000800 */
[----:B0-----:R-:W-:-:S02]  /*4a510*/  LEA.HI.X.SX32 R7, R13, R2, 0x1, P4 ;  /* 0x000000020d077211 */ /* 0x001fc400020f0eff */
[C---:B------:R-:W-:Y:S02]  /*4a520*/  LEA R4, P4, R3.reuse, R0, 0x1 ;  /* 0x0000000003047211 */ /* 0x040fe400078808ff */
[----:B-1----:R-:W-:Y:S02]  /*4a530*/  PRMT R11, R94, 0x7632, R11 ;  /* 0x000076325e0b7816 */ /* 0x002fe4000000000b */
[----:B------:R-:W-:Y:S01]  /*4a540*/  LEA.HI.X.SX32 R5, R3, R2, 0x1, P4 ;  /* 0x0000000203057211 */ /* 0x000fe200020f0eff */
[C---:B------:R-:W-:Y:S01]  /*4a550*/  VIADD R3, R9.reuse, UR7 ;  /* 0x0000000709037c36 */ /* 0x040fe20008000000 */
[C---:B------:R-:W-:Y:S01]  /*4a560*/  LEA R8, P4, R9.reuse, R0, 0x1 ;  /* 0x0000000009087211 */ /* 0x040fe200078808ff */
[----:B------:R0:W-:Y:S03]  /*4a570*/  @P3 STG.E.U16 desc[UR20][R6.64], R11 ;  /* 0x0000000b06003986 */ /* 0x0001e6000c101514 */
[----:B------:R-:W-:-:S02]  /*4a580*/  LEA.HI.X.SX32 R9, R9, R2, 0x1, P4 ;  /* 0x0000000209097211 */ /* 0x000fc400020f0eff */
[----:B------:R-:W-:Y:S01]  /*4a590*/  LEA R10, P4, R3, R0, 0x1 ;  /* 0x00000000030a7211 */ /* 0x000fe200078808ff */
[----:B------:R1:W-:Y:S01]  /*4a5a0*/  @P1 STG.E.U16 desc[UR20][R4.64], R96 ;  /* 0x0000006004001986 */ /* 0x0003e2000c101514 */
[----:B-----5:R-:W-:Y:S01]  /*4a5b0*/  ISETP.LT.AND P3, PT, R15, UR4, !P2 ;  /* 0x000000040f007c0c */ /* 0x020fe2000d761270 */
[----:B------:R-:W4:Y:S02]  /*4a5c0*/  LDCU UR4, c[0x0][0x39c] ;  /* 0x00007380ff0477ac */ /* 0x000f240008000800 */
[----:B------:R-:W5:Y:S01]  /*4a5d0*/  LDL.LU R15, [R1+0x16cc] ;  /* 0x0016cc00010f7983 */ /* 0x000f620000300800 */
[C---:B0-----:R-:W-:Y:S02]  /*4a5e0*/  LEA.HI.X.SX32 R11, R3.reuse, R2, 0x1, P4 ;  /* 0x00000002030b7211 */ /* 0x041fe400020f0eff */
[----:B--2---:R-:W-:Y:S01]  /*4a5f0*/  ISETP.LT.AND P1, PT, R14, UR6, !P2 ;  /* 0x000000060e007c0c */ /* 0x004fe2000d721270 */
[----:B------:R-:W-:Y:S01]  /*4a600*/  VIADD R7, R3, UR7 ;  /* 0x0000000703077c36 */ /* 0x000fe20008000000 */
[----:B------:R-:W2:Y:S01]  /*4a610*/  LDL.LU R14, [R1+0x16c4] ;  /* 0x0016c400010e7983 */ /* 0x000ea20000300800 */
[----:B-1----:R-:W-:Y:S01]  /*4a620*/  PRMT R5, R96, 0x7632, R5 ;  /* 0x0000763260057816 */ /* 0x002fe20000000005 */
[----:B------:R-:W5:Y:S02]  /*4a630*/  LDCU UR6, c[0x0][0x39c] ;  /* 0x00007380ff0677ac */ /* 0x000f640008000800 */
[----:B------:R-:W2:Y:S01]  /*4a640*/  LDL.LU R13, [R1+0x1694] ;  /* 0x00169400010d7983 */ /* 0x000ea20000300800 */
[----:B---3--:R-:W-:-:S03]  /*4a650*/  ISETP.LT.AND P4, PT, R12, UR8, !P2 ;  /* 0x000000080c007c0c */ /* 0x008fc6000d781270 */
[----:B------:R0:W-:Y:S04]  /*4a660*/  @P6 STG.E.U16 desc[UR20][R8.64], R5 ;  /* 0x0000000508006986 */ /* 0x0001e8000c101514 */
[----:B------:R-:W3:Y:S01]  /*4a670*/  LDL.LU R12, [R1+0x1690] ;  /* 0x00169000010c7983 */ /* 0x000ee20000300800 */
[C---:B------:R-:W-:Y:S01]  /*4a680*/  LEA R4, P6, R7.reuse, R0, 0x1 ;  /* 0x0000000007047211 */ /* 0x040fe200078c08ff */
[----:B------:R-:W1:Y:S03]  /*4a690*/  LDCU UR8, c[0x0][0x39c] ;  /* 0x00007380ff0877ac */ /* 0x000e660008000800 */
[C---:B0-----:R-:W-:Y:S01]  /*4a6a0*/  LEA.HI.X.SX32 R5, R7.reuse, R2, 0x1, P6 ;  /* 0x0000000207057211 */ /* 0x041fe200030f0eff */
[----:B------:R-:W-:Y:S01]  /*4a6b0*/  VIADD R7, R7, UR7 ;  /* 0x0000000707077c36 */ /* 0x000fe20008000000 */
[----:B------:R-:W-:Y:S01]  /*4a6c0*/  PRMT R9, R98, 0x7632, R9 ;  /* 0x0000763262097816 */ /* 0x000fe20000000009 */
[----:B------:R0:W-:Y:S02]  /*4a6d0*/  @P5 STG.E.U16 desc[UR20][R10.64], R98 ;  /* 0x000000620a005986 */ /* 0x0001e4000c101514 */
[----:B------:R-:W-:-:S02]  /*4a6e0*/  VIADD R3, R7, UR7 ;  /* 0x0000000707037c36 */ /* 0x000fc40008000000 */
[----:B------:R1:W-:Y:S01]  /*4a6f0*/  @P3 STG.E.U16 desc[UR20][R4.64], R9 ;  /* 0x0000000904003986 */ /* 0x0003e2000c101514 */
[----:B------:R-:W-:Y:S02]  /*4a700*/  LEA R6, P3, R7, R0, 0x1 ;  /* 0x0000000007067211 */ /* 0x000fe400078608ff */
[----:B------:R-:W-:Y:S02]  /*4a710*/  F2FP.BF16.F32.PACK_AB R100, R101, R100 ;  /* 0x000000646564723e */ /* 0x000fe400000010ff */
[----:B------:R-:W-:Y:S02]  /*4a720*/  LEA R8, P6, R3, R0, 0x1 ;  /* 0x0000000003087211 */ /* 0x000fe400078c08ff */
[-C--:B------:R-:W-:Y:S01]  /*4a730*/  LEA.HI.X.SX32 R7, R7, R2.reuse, 0x1, P3 ;  /* 0x0000000207077211 */ /* 0x080fe200018f0eff */
[----:B0-----:R-:W2:Y:S01]  /*4a740*/  LDL.LU R11, [R1+0x168c] ;  /* 0x00168c00010b7983 */ /* 0x001ea20000300800 */
[----:B-1----:R-:W-:Y:S02]  /*4a750*/  PRMT R5, R100, 0x7632, R5 ;  /* 0x0000763264057816 */ /* 0x002fe40000000005 */
[C---:B------:R-:W-:Y:S01]  /*4a760*/  LEA.HI.X.SX32 R9, R3.reuse, R2, 0x1, P6 ;  /* 0x0000000203097211 */ /* 0x040fe200030f0eff */
[----:B------:R-:W-:Y:S01]  /*4a770*/  VIADD R3, R3, UR7 ;  /* 0x0000000703037c36 */ /* 0x000fe20008000000 */
[----:B------:R-:W-:Y:S04]  /*4a780*/  @P1 STG.E.U16 desc[UR20][R6.64], R100 ;  /* 0x0000006406001986 */ /* 0x000fe8000c101514 */
[----:B------:R0:W-:Y:S01]  /*4a790*/  @P4 STG.E.U16 desc[UR20][R8.64], R5 ;  /* 0x0000000508004986 */ /* 0x0001e2000c101514 */
[----:B------:R-:W-:-:S03]  /*4a7a0*/  LEA R4, P4, R3, R0, 0x1 ;  /* 0x0000000003047211 */ /* 0x000fc600078808ff */
[----:B------:R-:W2:Y:S01]  /*4a7b0*/  LDL.LU R10, [R1+0x1688] ;  /* 0x00168800010a7983 */ /* 0x000ea20000300800 */
[----:B----4-:R-:W-:Y:S01]  /*4a7c0*/  ISETP.LT.AND P5, PT, R16, UR4, !P2 ;  /* 0x0000000410007c0c */ /* 0x010fe2000d7a1270 */
[----:B------:R-:W2:Y:S02]  /*4a7d0*/  LDCU UR4, c[0x0][0x39c] ;  /* 0x00007380ff0477ac */ /* 0x000ea40008000800 */
[----:B------:R-:W4:Y:S01]  /*4a7e0*/  LDL.LU R16, [R1+0x1680] ;  /* 0x0016800001107983 */ /* 0x000f220000300800 */
[C---:B0-----:R-:W-:Y:S02]  /*4a7f0*/  LEA.HI.X.SX32 R5, R3.reuse, R2, 0x1, P4 ;  /* 0x0000000203057211 */ /* 0x041fe400020f0eff */
[----:B---3--:R-:W-:Y:S01]  /*4a800*/  ISETP.LT.AND P4, PT, R12, UR9, !P2 ;  /* 0x000000090c007c0c */ /* 0x008fe2000d781270 */
[----:B------:R-:W-:Y:S01]  /*4a810*/  VIADD R3, R3, UR7 ;  /* 0x0000000703037c36 */ /* 0x000fe20008000000 */
[----:B------:R-:W3:Y:S01]  /*4a820*/  LDL.LU R12, [R1+0x167c] ;  /* 0x00167c00010c7983 */ /* 0x000ee20000300800 */
[----:B-----5:R-:W-:Y:S01]  /*4a830*/  ISETP.LT.AND P3, PT, R15, UR6, !P2 ;  /* 0x000000060f007c0c */ /* 0x020fe2000d761270 */
[----:B------:R-:W0:Y:S01]  /*4a840*/  LDCU UR6, c[0x0][0x39c] ;  /* 0x00007380ff0677ac */ /* 0x000e220008000800 */
[----:B------:R-:W-:Y:S01]  /*4a850*/  F2FP.BF16.F32.PACK_AB R102, R103, R102 ;  /* 0x000000666766723e */ /* 0x000fe200000010ff */
[----:B------:R-:W5:Y:S01]  /*4a860*/  LDL.LU R15, [R1+0x1674] ;  /* 0x00167400010f7983 */ /* 0x000f620000300800 */
[----:B--2---:R-:W-:Y:S01]  /*4a870*/  ISETP.LT.AND P1, PT, R14, UR4, !P2 ;  /* 0x000000040e007c0c */ /* 0x004fe2000d721270 */
[C---:B------:R-:W-:Y:S01]  /*4a880*/  VIADD R9, R3.reuse, UR7 ;  /* 0x0000000703097c36 */ /* 0x040fe20008000000 */
[----:B------:R-:W1:Y:S01]  /*4a890*/  LDCU UR4, c[0x0][0x39c] ;  /* 0x00007380ff0477ac */ /* 0x000e620008000800 */
[----:B------:R-:W2:Y:S01]  /*4a8a0*/  LDL.LU R14, [R1+0x1670] ;  /* 0x00167000010e7983 */ /* 0x000ea20000300800 */
[----:B------:R-:W3:Y:S03]  /*4a8b0*/  LDCU UR9, c[0x0][0x39c] ;  /* 0x00007380ff0977ac */ /* 0x000ee60008000800 */
[----:B------:R0:W-:Y:S01]  /*4a8c0*/  @P5 STG.E.U16 desc[UR20][R4.64], R102 ;  /* 0x0000006604005986 */ /* 0x0001e2000c101514 */
[----:B------:R-:W-:-:S04]  /*4a8d0*/  LEA R6, P5, R3, R0, 0x1 ;  /* 0x0000000003067211 */ /* 0x000fc800078a08ff */
[----:B------:R-:W-:Y:S01]  /*4a8e0*/  LEA.HI.X.SX32 R7, R3, R2, 0x1, P5 ;  /* 0x0000000203077211 */ /* 0x000fe200028f0eff */
[C---:B------:R-:W-:Y:S01]  /*4a8f0*/  VIADD R3, R9.reuse, UR7 ;  /* 0x0000000709037c36 */ /* 0x040fe20008000000 */
[----:B------:R-:W-:Y:S02]  /*4a900*/  LEA R8, P5, R9, R0, 0x1 ;  /* 0x0000000009087211 */ /* 0x000fe400078a08ff */
[----:B------:R-:W-:Y:S02]  /*4a910*/  F2FP.BF16.F32.PACK_AB R104, R105, R104 ;  /* 0x000000686968723e */ /* 0x000fe400000010ff */
[----:B------:R-:W-:Y:S02]  /*4a920*/  LEA.HI.X.SX32 R9, R9, R2, 0x1, P5 ;  /* 0x0000000209097211 */ /* 0x000fe400028f0eff */
[----:B0-----:R-:W-:Y:S02]  /*4a930*/  PRMT R5, R102, 0x7632, R5 ;  /* 0x0000763266057816 */ /* 0x001fe40000000005 */
[----:B------:R-:W-:Y:S01]  /*4a940*/  ISETP.LT.AND P6, PT, R13, UR8, !P2 ;  /* 0x000000080d007c0c */ /* 0x000fe2000d7c1270 */
[C---:B------:R-:W-:Y:S01]  /*4a950*/  VIADD R13, R3.reuse, UR7 ;  /* 0x00000007030d7c36 */ /* 0x040fe20008000000 */
[C---:B------:R-:W-:Y:S01]  /*4a960*/  LEA R4, P5, R3.reuse, R0, 0x1 ;  /* 0x0000000003047211 */ /* 0x040fe200078a08ff */
[----:B------:R0:W-:Y:S01]  /*4a970*/  @P3 STG.E.U16 desc[UR20][R6.64], R5 ;  /* 0x0000000506003986 */ /* 0x0001e2000c101514 */
[----:B------:R-:W4:Y:S03]  /*4a980*/  LDCU UR8, c[0x0][0x39c] ;  /* 0x00007380ff0877ac */ /* 0x000f260008000800 */
[----:B------:R-:W-:Y:S01]  /*4a990*/  @P1 STG.E.U16 desc[UR20][R8.64], R104 ;  /* 0x0000006808001986 */ /* 0x000fe2000c101514 */
[----:B------:R-:W-:Y:S01]  /*4a9a0*/  ISETP.LT.AND P1, PT, R10, UR6, !P2 ;  /* 0x000000060a007c0c */ /* 0x000fe2000d721270 */
[----:B------:R-:W2:Y:S01]  /*4a9b0*/  LDCU UR6, c[0x0][0x39c] ;  /* 0x00007380ff0677ac */ /* 0x000ea20008000800 */
[----:B0-----:R-:W-:-:S02]  /*4a9c0*/  LEA.HI.X.SX32 R5, R3, R2, 0x1, P5 ;  /* 0x0000000203057211 */ /* 0x001fc400028f0eff */
[----:B------:R-:W-:Y:S02]  /*4a9d0*/  LEA R10, P5, R13, R0, 0x1 ;  /* 0x000000000d0a7211 */ /* 0x000fe400078a08ff */
[----:B-1----:R-:W-:Y:S01]  /*4a9e0*/  ISETP.LT.AND P3, PT, R11, UR4, !P2 ;  /* 0x000000040b007c0c */ /* 0x002fe2000d761270 */
[----:B------:R-:W5:Y:S01]  /*4a9f0*/  LDCU UR4, c[0x0][0x39c] ;  /* 0x00007380ff0477ac */ /* 0x000f620008000800 */
[----:B------:R-:W-:Y:S02]  /*4aa00*/  LEA.HI.X.SX32 R11, R13, R2, 0x1, P5 ;  /* 0x000000020d0b7211 */ /* 0x000fe400028f0eff */
[----:B------:R-:W-:Y:S02]  /*4aa10*/  PRMT R7, R104, 0x7632, R7 ;  /* 0x0000763268077816 */ /* 0x000fe40000000007 */
[----:B---3--:R-:W-:-:S03]  /*4aa20*/  ISETP.LT.AND P5, PT, R12, UR9, !P2 ;  /* 0x000000090c007c0c */ /* 0x008fc6000d7a1270 */
[----:B------:R0:W-:Y:S04]  /*4aa30*/  @P6 STG.E.U16 desc[UR20][R4.64], R7 ;  /* 0x0000000704006986 */ /* 0x0001e8000c101514 */
[----:B------:R-:W3:Y:S01]  /*4aa40*/  LDL.LU R12, [R1+0x166c] ;  /* 0x00166c00010c7983 */ /* 0x000ee20000300800 */
[----:B------:R-:W-:Y:S01]  /*4aa50*/  F2FP.BF16.F32.PACK_AB R106, R107, R106 ;  /* 0x0000006a6b6a723e */ /* 0x000fe200000010ff */
[----:B------:R-:W-:Y:S01]  /*4aa60*/  VIADD R13, R13, UR7 ;  /* 0x000000070d0d7c36 */ /* 0x000fe20008000000 */
[----:B----4-:R-:W-:Y:S01]  /*4aa70*/  ISETP.LT.AND P6, PT, R16, UR8, !P2 ;  /* 0x0000000810007c0c */ /* 0x010fe2000d7c1270 */
[----:B------:R-:W3:Y:S01]  /*4aa80*/  LDCU UR8, c[0x0][0x39c] ;  /* 0x00007380ff0877ac */ /* 0x000ee20008000800 */
[----:B------:R-:W4:Y:S01]  /*4aa90*/  LDL.LU R16, [R1+0x1668] ;  /* 0x0016680001107983 */ /* 0x000f220000300800 */
[----:B------:R-:W-:Y:S01]  /*4aaa0*/  VIADD R3, R13, UR7 ;  /* 0x000000070d037c36 */ /* 0x000fe20008000000 */
[----:B------:R-:W-:Y:S01]  /*4aab0*/  F2FP.BF16.F32.PACK_AB R108, R109, R108 ;  /* 0x0000006c6d6c723e */ /* 0x000fe200000010ff */
[----:B------:R-:W1:Y:S01]  /*4aac0*/  LDCU UR9, c[0x0][0x39c] ;  /* 0x00007380ff0977ac */ /* 0x000e620008000800 */
[----:B------:R2:W-:Y:S01]  /*4aad0*/  @P4 STG.E.U16 desc[UR20][R10.64], R106 ;  /* 0x0000006a0a004986 */ /* 0x0005e2000c101514 */
[----:B------:R-:W-:-:S04]  /*4aae0*/  LEA R6, P4, R13, R0, 0x1 ;  /* 0x000000000d067211 */ /* 0x000fc800078808ff */
[----:B0-----:R-:W-:Y:S02]  /*4aaf0*/  LEA.HI.X.SX32 R7, R13, R2, 0x1, P4 ;  /* 0x000000020d077211 */ /* 0x001fe400020f0eff */
[----:B------:R-:W-:-:S04]  /*4ab00*/  LEA R4, P4, R3, R0, 0x1 ;  /* 0x0000000003047211 */ /* 0x000fc800078808ff */
[----:B------:R-:W-:Y:S02]  /*4ab10*/  LEA.HI.X.SX32 R5, R3, R2, 0x1, P4 ;  /* 0x0000000203057211 */ /* 0x000fe400020f0eff */
[----:B--2---:R-:W-:-:S05]  /*4ab20*/  PRMT R11, R106, 0x7632, R11 ;  /* 0x000076326a0b7816 */ /* 0x004fca000000000b */
[----:B------:R0:W-:Y:S01]  /*4ab30*/  @P3 STG.E.U16 desc[UR20][R6.64], R11 ;  /* 0x0000000b06003986 */ /* 0x0001e2000c101514 */
[----:B-----5:R-:W-:Y:S01]  /*4ab40*/  ISETP.LT.AND P3, PT, R15, UR4, !P2 ;  /* 0x000000040f007c0c */ /* 0x020fe2000d761270 */
[----:B------:R-:W-:Y:S01]  /*4ab50*/  VIADD R9, R3, UR7 ;  /* 0x0000000703097c36 */ /* 0x000fe20008000000 */
[----:B------:R-:W4:Y:S01]  /*4ab60*/  LDCU UR4, c[0x0][0x39c] ;  /* 0x00007380ff0477ac */ /* 0x000f220008000800 */
[----:B------:R2:W-:Y:S01]  /*4ab70*/  @P1 STG.E.U16 desc[UR20][R4.64], R108 ;  /* 0x0000006c04001986 */ /* 0x0005e2000c101514 */
[----:B------:R-:W-:-:S03]  /*4ab80*/  ISETP.LT.AND P1, PT, R14, UR6, !P2 ;  /* 0x000000060e007c0c */ /* 0x000fc6000d721270 */
[----:B------:R-:W5:Y:S01]  /*4ab90*/  LDL.LU R15, [R1+0x1644] ;  /* 0x00164400010f7983 */ /* 0x000f620000300800 */
[C---:B------:R-:W-:Y:S01]  /*4aba0*/  LEA R8, P4, R9.reuse, R0, 0x1 ;  /* 0x0000000009087211 */ /* 0x040fe200078808ff */
[----:B------:R-:W-:Y:S01]  /*4abb0*/  VIADD R3, R9, UR7 ;  /* 0x0000000709037c36 */ /* 0x000fe20008000000 */
[----:B------:R-:W-:Y:S01]  /*4abc0*/  F2FP.BF16.F32.PACK_AB R110, R111, R110 ;  /* 0x0000006e6f6e723e */ /* 0x000fe200000010ff */
[----:B------:R-:W5:Y:S01]  /*4abd0*/  LDL.LU R14, [R1+0x1640] ;  /* 0x00164000010e7983 */ /* 0x000f620000300800 */
[----:B------:R-:W-:Y:S01]  /*4abe0*/  LEA.HI.X.SX32 R9, R9, R2, 0x1, P4 ;  /* 0x0000000209097211 */ /* 0x000fe200020f0eff */
[----:B------:R-:W5:Y:S01]  /*4abf0*/  LDCU UR6, c[0x0][0x39c] ;  /* 0x00007380ff0677ac */ /* 0x000f620008000800 */
[C---:B------:R-:W-:Y:S01]  /*4ac00*/  LEA R10, P4, R3.reuse, R0, 0x1 ;  /* 0x00000000030a7211 */ /* 0x040fe200078808ff */
[----:B------:R-:W5:Y:S03]  /*4ac10*/  LDL.LU R13, [R1+0x163c] ;  /* 0x00163c00010d7983 */ /* 0x000f660000300800 */
[C---:B0-----:R-:W-:Y:S01]  /*4ac20*/  LEA.HI.X.SX32 R11, R3.reuse, R2, 0x1, P4 ;  /* 0x00000002030b7211 */ /* 0x041fe200020f0eff */
[----:B------:R-:W-:Y:S01]  /*4ac30*/  VIADD R7, R3, UR7 ;  /* 0x0000000703077c36 */ /* 0x000fe20008000000 */
[----:B--2---:R-:W-:-:S02]  /*4ac40*/  PRMT R5, R108, 0x7632, R5 ;  /* 0x000076326c057816 */ /* 0x004fc40000000005 */
[----:B---3--:R-:W-:-:S03]  /*4ac50*/  ISETP.LT.AND P4, PT, R12, UR8, !P2 ;  /* 0x000000080c007c0c */ /* 0x008fc6000d781270 */
[----:B------:R0:W-:Y:S04]  /*4ac60*/  @P6 STG.E.U16 desc[UR20][R8.64], R5 ;  /* 0x0000000508006986 */ /* 0x0001e8000c101514 */
[----:B------:R-:W1:Y:S01]  /*4ac70*/  LDL.LU R12, [R1+0x1638] ;  /* 0x00163800010c7983 */ /* 0x000e620000300800 */
[C---:B------:R-:W-:Y:S01]  /*4ac80*/  LEA R4, P6, R7.reuse, R0, 0x1 ;  /* 0x0000000007047211 */ /* 0x040fe200078c08ff */
[----:B------:R-:W2:Y:S02]  /*4ac90*/  LDCU UR8, c[0x0][0x39c] ;  /* 0x00007380ff0877ac */ /* 0x000ea40008000800 */
[----:B------:R3:W-:Y:S01]  /*4aca0*/  @P5 STG.E.U16 desc[UR20][R10.64], R110 ;  /* 0x0000006e0a005986 */ /* 0x0007e2000c101514 */
[----:B----4-:R-:W-:Y:S01]  /*4acb0*/  ISETP.LT.AND P5, PT, R16, UR4, !P2 ;  /* 0x0000000410007c0c */ /* 0x010fe2000d7a1270 */
[----:B------:R-:W4:Y:S01]  /*4acc0*/  LDCU UR4, c[0x0][0x39c] ;  /* 0x00007380ff0477ac */ /* 0x000f220008000800 */
[C---:B0-----:R-:W-:Y:S01]  /*4acd0*/  LEA.HI.X.SX32 R5, R7.reuse, R2, 0x1, P6 ;  /* 0x0000000207057211 */ /* 0x041fe200030f0eff */
[----:B------:R-:W-:Y:S01]  /*4ace0*/  VIADD R7, R7, UR7 ;  /* 0x0000000707077c36 */ /* 0x000fe20008000000 */
[----:B------:R-:W-:Y:S01]  /*4acf0*/  PRMT R9, R110, 0x7632, R9 ;  /* 0x000076326e097816 */ /* 0x000fe20000000009 */
[----:B---3--:R-:W3:Y:S04]  /*4ad00*/  LDL.LU R11, [R1+0x1634] ;  /* 0x00163400010b7983 */ /* 0x008ee80000300800 */
[----:B------:R-:W3:Y:S04]  /*4ad10*/  LDL.LU R10, [R1+0x1630] ;  /* 0x00163000010a7983 */ /* 0x000ee80000300800 */
[----:B------:R0:W-:Y:S01]  /*4ad20*/  @P3 STG.E.U16 desc[UR20][R4.64], R9 ;  /* 0x0000000904003986 */ /* 0x0001e2000c101514 */
[C---:B------:R-:W-:Y:S01]  /*4ad30*/  LEA R6, P3, R7.reuse, R0, 0x1 ;  /* 0x0000000007067211 */ /* 0x040fe200078608ff */
[----:B------:R-:W-:Y:S01]  /*4ad40*/  VIADD R3, R7, UR7 ;  /* 0x0000000707037c36 */ /* 0x000fe20008000000 */
[----:B------:R-:W-:-:S02]  /*4ad50*/  F2FP.BF16.F32.PACK_AB R112, R113, R112 ;  /* 0x000000707170723e */ /* 0x000fc400000010ff */
[----:B------:R-:W-:Y:S02]  /*4ad60*/  LEA.HI.X.SX32 R7, R7, R2, 0x1, P3 ;  /* 0x0000000207077211 */ /* 0x000fe400018f0eff */
[----:B-----5:R-:W-:Y:S01]  /*4ad70*/  ISETP.LT.AND P3, PT, R15, UR6, !P2 ;  /* 0x000000060f007c0c */ /* 0x020fe2000d761270 */
[----:B------:R-:W3:Y:S01]  /*4ad80*/  LDCU UR6, c[0x0][0x39c] ;  /* 0x00007380ff0677ac */ /* 0x000ee20008000800 */
[----:B------:R-:W5:Y:S04]  /*4ad90*/  LDL.LU R15, [R1+0x162c] ;  /* 0x00162c00010f7983 */ /* 0x000f680000300800 */
[----:B------:R-:W-:Y:S01]  /*4ada0*/  @P1 STG.E.U16 desc[UR20][R6.64], R112 ;  /* 0x0000007006001986 */ /* 0x000fe2000c101514 */
[----:B----4-:R-:W-:Y:S01]  /*4adb0*/  ISETP.LT.AND P1, PT, R14, UR4, !P2 ;  /* 0x000000040e007c0c */ /* 0x010fe2000d721270 */
[----:B------:R-:W4:Y:S02]  /*4adc0*/  LDCU UR4, c[0x0][0x39c] ;  /* 0x00007380ff0477ac */ /* 0x000f240008000800 */
[----:B------:R-:W5:Y:S01]  /*4add0*/  LDL.LU R14, [R1+0x1628] ;  /* 0x00162800010e7983 */ /* 0x000f620000300800 */
[----:B------:R-:W-:-:S02]  /*4ade0*/  LEA R8, P6, R3, R0, 0x1 ;  /* 0x0000000003087211 */ /* 0x000fc400078c08ff */
[----:B0-----:R-:W-:Y:S02]  /*4adf0*/  PRMT R5, R112, 0x7632, R5 ;  /* 0x0000763270057816 */ /* 0x001fe40000000005 */
[C---:B------:R-:W-:Y:S01]  /*4ae00*/  LEA.HI.X.SX32 R9, R3.reuse, R2, 0x1, P6 ;  /* 0x0000000203097211 */ /* 0x040fe200030f0eff */
[----:B------:R-:W-:-:S04]  /*4ae10*/  VIADD R3, R3, UR7 ;  /* 0x0000000703037c36 */ /* 0x000fc80008000000 */
[----:B------:R0:W-:Y:S01]  /*4ae20*/  @P4 STG.E.U16 desc[UR20][R8.64], R5 ;  /* 0x0000000508004986 */ /* 0x0001e2000c101514 */
[----:B------:R-:W-:-:S04]  /*4ae30*/  LEA R4, P4, R3, R0, 0x1 ;  /* 0x0000000003047211 */ /* 0x000fc800078808ff */
[C---:B0-----:R-:W-:Y:S02]  /*4ae40*/  LEA.HI.X.SX32 R5, R3.reuse, R2, 0x1, P4 ;  /* 0x0000000203057211 */ /* 0x041fe400020f0eff */
[----:B-1----:R-:W-:Y:S01]  /*4ae50*/  ISETP.LT.AND P4, PT, R12, UR9, !P2 ;  /* 0x000000090c007c0c */ /* 0x002fe2000d781270 */
[----:B------:R-:W-:Y:S01]  /*4ae60*/  VIADD R3, R3, UR7 ;  /* 0x0000000703037c36 */ /* 0x000fe20008000000 */
[----:B------:R-:W5:Y:S01]  /*4ae70*/  LDL.LU R12, [R1+0x1624] ;  /* 0x00162400010c7983 */ /* 0x000f620000300800 */
[----:B------:R-:W-:Y:S01]  /*4ae80*/  F2FP.BF16.F32.PACK_AB R114, R115, R114 ;  /* 0x000000727372723e */ /* 0x000fe200000010ff */
[----:B------:R-:W0:Y:S02]  /*4ae90*/  LDCU UR9, c[0x0][0x39c] ;  /* 0x00007380ff0977ac */ /* 0x000e240008000800 */
[----:B------:R-:W5:Y:S01]  /*4aea0*/  LDL.LU R16, [R1+0x1620] ;  /* 0x0016200001107983 */ /* 0x000f620000300800 */
[----:B------:R-:W-:-:S03]  /*4aeb0*/  VIADD R9, R3, UR7 ;  /* 0x0000000703097c36 */ /* 0x000fc60008000000 */
[----:B------:R1:W-:Y:S01]  /*4aec0*/  @P5 STG.E.U16 desc[UR20][R4.64], R114 ;  /* 0x0000007204005986 */ /* 0x0003e2000c101514 */
[----:B------:R-:W-:-:S04]  /*4aed0*/  LEA R6, P5, R3, R0, 0x1 ;  /* 0x0000000003067211 */ /* 0x000fc800078a08ff */
[----:B------:R-:W-:Y:S01]  /*4aee0*/  LEA.HI.X.SX32 R7, R3, R2, 0x1, P5 ;  /* 0x0000000203077211 */ /* 0x000fe200028f0eff */
[C---:B------:R-:W-:Y:S01]  /*4aef0*/  VIADD R3, R9.reuse, UR7 ;  /* 0x0000000709037c36 */ /* 0x040fe20008000000 */
[----:B------:R-:W-:Y:S02]  /*4af00*/  LEA R8, P5, R9, R0, 0x1 ;  /* 0x0000000009087211 */ /* 0x000fe400078a08ff */
[----:B--2---:R-:W-:Y:S01]  /*4af10*/  ISETP.LT.AND P6, PT, R13, UR8, !P2 ;  /* 0x000000080d007c0c */ /* 0x004fe2000d7c1270 */
[----:B------:R-:W5:Y:S01]  /*4af20*/  LDCU UR8, c[0x0][0x39c] ;  /* 0x00007380ff0877ac */ /* 0x000f620008000800 */
[----:B------:R-:W-:Y:S02]  /*4af30*/  F2FP.BF16.F32.PACK_AB R116, R117, R116 ;  /* 0x000000747574723e */ /* 0x000fe400000010ff */
[----:B-1----:R-:W-:Y:S02]  /*4af40*/  PRMT R5, R114, 0x7632, R5 ;  /* 0x0000763272057816 */ /* 0x002fe40000000005 */
[----:B------:R-:W-:Y:S01]  /*4af50*/  LEA.HI.X.SX32 R9, R9, R2, 0x1, P5 ;  /* 0x0000000209097211 */ /* 0x000fe200028f0eff */
[C---:B------:R-:W-:Y:S01]  /*4af60*/  VIADD R13, R3.reuse, UR7 ;  /* 0x00000007030d7c36 */ /* 0x040fe20008000000 */
[----:B------:R-:W-:Y:S01]  /*4af70*/  LEA R4, P5, R3, R0, 0x1 ;  /* 0x0000000003047211 */ /* 0x000fe200078a08ff */
[----:B------:R1:W-:Y:S04]  /*4af80*/  @P3 STG.E.U16 desc[UR20][R6.64], R5 ;  /* 0x0000000506003986 */ /* 0x0003e8000c101514 */
[----:B------:R-:W-:Y:S01]  /*4af90*/  @P1 STG.E.U16 desc[UR20][R8.64], R116 ;  /* 0x0000007408001986 */ /* 0x000fe2000c101514 */
[----:B---3--:R-:W-:Y:S01]  /*4afa0*/  ISETP.LT.AND P1, PT, R10, UR6, !P2 ;  /* 0x000000060a007c0c */ /* 0x008fe2000d721270 */
[----:B------:R-:W2:Y:S01]  /*4afb0*/  LDCU UR6, c[0x0][0x39c] ;  /* 0x00007380ff0677ac */ /* 0x000ea20008000800 */
[----:B----4-:R-:W-:-:S02]  /*4afc0*/  ISETP.LT.AND P3, PT, R11, UR4, !P2 ;  /* 0x000000040b007c0c */ /* 0x010fc4000d761270 */
[----:B------:R-:W-:Y:S01]  /*4afd0*/  F2FP.BF16.F32.PACK_AB R118, R119, R118 ;  /* 0x000000767776723e */ /* 0x000fe200000010ff */
[----:B------:R-:W3:Y:S01]  /*4afe0*/  LDCU UR4, c[0x0][0x39c] ;  /* 0x00007380ff0477ac */ /* 0x000ee20008000800 */
[----:B-1----:R-:W-:Y:S02]  /*4aff0*/  LEA.HI.X.SX32 R5, R3, R2, 0x1, P5 ;  /* 0x0000000203057211 */ /* 0x002fe400028f0eff */
[C---:B------:R-:W-:Y:S02]  /*4b000*/  LEA R10, P5, R13.reuse, R0, 0x1 ;  /* 0x000000000d0a7211 */ /* 0x040fe400078a08ff */
[----:B------:R-:W-:Y:S02]  /*4b010*/  PRMT R7, R116, 0x7632, R7 ;  /* 0x0000763274077816 */ /* 0x000fe40000000007 */
[C---:B------:R-:W-:Y:S01]  /*4b020*/  LEA.HI.X.SX32 R11, R13.reuse, R2, 0x1, P5 ;  /* 0x000000020d0b7211 */ /* 0x040fe200028f0eff */
[----:B------:R-:W-:Y:S02]  /*4b030*/  VIADD R13, R13, UR7 ;  /* 0x000000070d0d7c36 */ /* 0x000fe40008000000 */
[----:B------:R1:W-:Y:S01]  /*4b040*/  @P6 STG.E.U16 desc[UR20][R4.64], R7 ;  /* 0x0000000704006986 */ /* 0x0003e2000c101514 */
[----:B-----5:R-:W-:Y:S01]  /*4b050*/  ISETP.LT.AND P6, PT, R15, UR8, !P2 ;  /* 0x000000080f007c0c */ /* 0x020fe2000d7c1270 */
[C---:B------:R-:W-:Y:S01]  /*4b060*/  VIADD R3, R13.reuse, UR7 ;  /* 0x000000070d037c36 */ /* 0x040fe20008000000 */
[----:B0-----:R-:W-:Y:S01]  /*4b070*/  ISETP.LT.AND P5, PT, R14, UR9, !P2 ;  /* 0x000000090e007c0c */ /* 0x001fe2000d7a1270 */
[----:B------:R0:W-:Y:S01]  /*4b080*/  @P4 STG.E.U16 desc[UR20][R10.64], R118 ;  /* 0x000000760a004986 */ /* 0x0001e2000c101514 */
[C---:B------:R-:W-:Y:S01]  /*4b090*/  LEA R6, P4, R13.reuse, R0, 0x1 ;  /* 0x000000000d067211 */ /* 0x040fe200078808ff */
[----:B------:R-:W4:Y:S02]  /*4b0a0*/  LDCU UR8, c[0x0][0x39c] ;  /* 0x00007380ff0877ac */ /* 0x000f240008000800 */
[----:B------:R-:W4:Y:S04]  /*4b0b0*/  LDL.LU R15, [R1+0x1614] ;  /* 0x00161400010f7983 */ /* 0x000f280000300800 */
[----:B------:R-:W5:Y:S01]  /*4b0c0*/  LDL.LU R14, [R1+0x1610] ;  /* 0x00161000010e7983 */ /* 0x000f620000300800 */
[----:B-1----:R-:W-:-:S03]  /*4b0d0*/  LEA.HI.X.SX32 R7, R13, R2, 0x1, P4 ;  /* 0x000000020d077211 */ /* 0x002fc600020f0eff */
[----:B------:R-:W5:Y:S01]  /*4b0e0*/  LDL.LU R13, [R1+0x160c] ;  /* 0x00160c00010d7983 */ /* 0x000f620000300800 */
[----:B------:R-:W-:Y:S02]  /*4b0f0*/  LEA R4, P4, R3, R0, 0x1 ;  /* 0x0000000003047211 */ /* 0x000fe400078808ff */
[----:B0-----:R-:W-:Y:S02]  /*4b100*/  PRMT R11, R118, 0x7632, R11 ;  /* 0x00007632760b7816 */ /* 0x001fe4000000000b */
[----:B------:R-:W-:Y:S02]  /*4b110*/  F2FP.BF16.F32.PACK_AB R120, R121, R120 ;  /* 0x000000787978723e */ /* 0x000fe400000010ff */
[C---:B------:R-:W-:Y:S01]  /*4b120*/  LEA.HI.X.SX32 R5, R3.reuse, R2, 0x1, P4 ;  /* 0x0000000203057211 */ /* 0x040fe200020f0eff */
[----:B------:R-:W-:Y:S04]  /*4b130*/  @P3 STG.E.U16 desc[UR20][R6.64], R11 ;  /* 0x0000000b06003986 */ /* 0x000fe8000c101514 */
[----:B------:R0:W-:Y:S01]  /*4b140*/  @P1 STG.E.U16 desc[UR20][R4.64], R120 ;  /* 0x0000007804001986 */ /* 0x0001e2000c101514 */
[----:B---3--:R-:W-:Y:S01]  /*4b150*/  ISETP.LT.AND P3, PT, R12, UR4, !P2 ;  /* 0x000000040c007c0c */ /* 0x008fe2000d761270 */
[----:B------:R-:W-:-:S02]  /*4b160*/  VIADD R9, R3, UR7 ;  /* 0x0000000703097c36 */ /* 0x000fc40008000000 */
[----:B------:R-:W3:Y:S01]  /*4b170*/  LDL.LU R12, [R1+0x15fc] ;  /* 0x0015fc00010c7983 */ /* 0x000ee20000300800 */
[----:B0-----:R-:W-:Y:S01]  /*4b180*/  PRMT R5, R120, 0x7632, R5 ;  /* 0x0000763278057816 */ /* 0x001fe20000000005 */
[----:B------:R-:W0:Y:S01]  /*4b190*/  LDCU UR4, c[0x0][0x39c] ;  /* 0x00007380ff0477ac */ /* 0x000e220008000800 */
[----:B--2---:R-:W-:Y:S01]  /*4b1a0*/  ISETP.LT.AND P1, PT, R16, UR6, !P2 ;  /* 0x0000000610007c0c */ /* 0x004fe2000d721270 */
[----:B------:R-:W2:Y:S01]  /*4b1b0*/  LDL.LU R18, [R1+0x15f8] ;  /* 0x0015f80001127983 */ /* 0x000ea20000300800 */
[C---:B------:R-:W-:Y:S01]  /*4b1c0*/  LEA R8, P4, R9.reuse, R0, 0x1 ;  /* 0x0000000009087211 */ /* 0x040fe200078808ff */
[C---:B------:R-:W-:Y:S01]  /*4b1d0*/  VIADD R3, R9.reuse, UR7 ;  /* 0x0000000709037c36 */ /* 0x040fe20008000000 */
[----:B------:R-:W5:Y:S01]  /*4b1e0*/  LDCU UR6, c[0x0][0x39c] ;  /* 0x00007380ff0677ac */ /* 0x000f620008000800 */
[----:B------:R-:W2:Y:S01]  /*4b1f0*/  LDL.LU R16, [R1+0x15f4] ;  /* 0x0015f40001107983 */ /* 0x000ea20000300800 */
[----:B------:R-:W-:Y:S02]  /*4b200*/  LEA.HI.X.SX32 R9, R9, R2, 0x1, P4 ;  /* 0x0000000209097211 */ /* 0x000fe400020f0eff */
[----:B------:R-:W-:-:S04]  /*4b210*/  LEA R10, P4, R3, R0, 0x1 ;  /* 0x00000000030a7211 */ /* 0x000fc800078808ff */
[C---:B------:R-:W-:Y:S01]  /*4b220*/  LEA.HI.X.SX32 R11, R3.reuse, R2, 0x1, P4 ;  /* 0x00000002030b7211 */ /* 0x040fe200020f0eff */
[----:B------:R-:W-:Y:S01]  /*4b230*/  VIADD R3, R3, UR7 ;  /* 0x0000000703037c36 */ /* 0x000fe20008000000 */
[----:B------:R1:W-:Y:S01]  /*4b240*/  @P6 STG.E.U16 desc[UR20][R8.64], R5 ;  /* 0x0000000508006986 */ /* 0x0003e2000c101514 */
[----:B------:R-:W-:Y:S02]  /*4b250*/  F2FP.BF16.F32.PACK_AB R122, R123, R122 ;  /* 0x0000007a7b7a723e */ /* 0x000fe400000010ff */
[C---:B------:R-:W-:Y:S01]  /*4b260*/  VIADD R7, R3.reuse, UR7 ;  /* 0x0000000703077c36 */ /* 0x040fe20008000000 */
[C---:B------:R-:W-:Y:S02]  /*4b270*/  LEA R4, P6, R3.reuse, R0, 0x1 ;  /* 0x0000000003047211 */ /* 0x040fe400078c08ff */
[----:B------:R0:W-:Y:S02]  /*4b280*/  @P5 STG.E.U16 desc[UR20][R10.64], R122 ;  /* 0x0000007a0a005986 */ /* 0x0001e4000c101514 */
[----:B-1----:R-:W-:Y:S01]  /*4b290*/  LEA.HI.X.SX32 R5, R3, R2, 0x1, P6 ;  /* 0x0000000203057211 */ /* 0x002fe200030f0eff */
[----:B------:R-:W-:Y:S01]  /*4b2a0*/  VIADD R3, R7, UR7 ;  /* 0x0000000707037c36 */ /* 0x000fe20008000000 */
[----:B------:R-:W-:-:S02]  /*4b2b0*/  PRMT R9, R122, 0x7632, R9 ;  /* 0x000076327a097816 */ /* 0x000fc40000000009 */
[----:B------:R-:W-:Y:S01]  /*4b2c0*/  LEA R6, P6, R7, R0, 0x1 ;  /* 0x0000000007067211 */ /* 0x000fe200078c08ff */
[----:B0-----:R-:W-:Y:S02]  /*4b2d0*/  VIADD R11, R3, UR7 ;  /* 0x00000007030b7c36 */ /* 0x001fe40008000000 */
[----:B------:R0:W-:Y:S01]  /*4b2e0*/  @P3 STG.E.U16 desc[UR20][R4.64], R9 ;  /* 0x0000000904003986 */ /* 0x0001e2000c101514 */
[----:B------:R-:W-:Y:S02]  /*4b2f0*/  LEA.HI.X.SX32 R7, R7, R2, 0x1, P6 ;  /* 0x0000000207077211 */ /* 0x000fe400030f0eff */
[----:B------:R-:W-:Y:S02]  /*4b300*/  LEA R8, P6, R3, R0, 0x1 ;  /* 0x0000000003087211 */ /* 0x000fe400078c08ff */
[----:B------:R-:W-:Y:S02]  /*4b310*/  F2FP.BF16.F32.PACK_AB R124, R125, R124 ;  /* 0x0000007c7d7c723e */ /* 0x000fe400000010ff */
[----:B----4-:R-:W-:Y:S01]  /*4b320*/  ISETP.LT.AND P4, PT, R15, UR8, !P2 ;  /* 0x000000080f007c0c */ /* 0x010fe2000d781270 */
[----:B------:R-:W3:Y:S01]  /*4b330*/  LDCU UR8, c[0x0][0x39c] ;  /* 0x00007380ff0877ac */ /* 0x000ee20008000800 */
[----:B-----5:R-:W-:Y:S01]  /*4b340*/  ISETP.LT.AND P3, PT, R13, UR6, !P2 ;  /* 0x000000060d007c0c */ /* 0x020fe2000d761270 */
[----:B------:R-:W-:Y:S01]  /*4b350*/  VIADD R13, R11, UR7 ;  /* 0x000000070b0d7c36 */ /* 0x000fe20008000000 */
[----:B------:R-:W-:Y:S01]  /*4b360*/  ISETP.LT.AND P5, PT, R14, UR4, !P2 ;  /* 0x000000040e007c0c */ /* 0x000fe2000d7a1270 */
[----:B------:R-:W2:Y:S02]  /*4b370*/  LDCU UR4, c[0x0][0x39c] ;  /* 0x00007380ff0477ac */ /* 0x000ea40008000800 */
[----:B------:R-:W-:Y:S01]  /*4b380*/  VIADD R15, R13, UR7 ;  /* 0x000000070d0f7c36 */ /* 0x000fe20008000000 */
[----:B0-----:R-:W-:Y:S01]  /*4b390*/  LEA.HI.X.SX32 R9, R3, R2, 0x1, P6 ;  /* 0x0000000203097211 */ /* 0x001fe200030f0eff */
[----:B------:R-:W0:Y:S01]  /*4b3a0*/  LDCU UR6, c[0x0][0x39c] ;  /* 0x00007380ff0677ac */ /* 0x000e220008000800 */
[----:B------:R-:W-:Y:S01]  /*4b3b0*/  PRMT R5, R124, 0x7632, R5 ;  /* 0x000076327c057816 */ /* 0x000fe20000000005 */
[----:B------:R-:W-:Y:S01]  /*4b3c0*/  VIADD R3, R15, UR7 ;  /* 0x000000070f037c36 */ /* 0x000fe20008000000 */
[----:B------:R-:W-:Y:S01]  /*4b3d0*/  LEA R4, P6, R11, R0, 0x1 ;  /* 0x000000000b047211 */ /* 0x000fe200078c08ff */
[----:B------:R-:W-:Y:S02]  /*4b3e0*/  @P1 STG.E.U16 desc[UR20][R6.64], R124 ;  /* 0x0000007c06001986 */ /* 0x000fe4000c101514 */
[----:B------:R-:W-:-:S02]  /*4b3f0*/  VIADD R17, R3, UR7 ;  /* 0x0000000703117c36 */ /* 0x000fc40008000000 */
[----:B------:R1:W-:Y:S02]  /*4b400*/  @P4 STG.E.U16 desc[UR20][R8.64], R5 ;  /* 0x0000000508004986 */ /* 0x0003e4000c101514 */
[----:B------:R-:W-:Y:S01]  /*4b410*/  VIADD R19, R17, UR7 ;  /* 0x0000000711137c36 */ /* 0x000fe20008000000 */
[----:B-1----:R-:W-:Y:S02]  /*4b420*/  LEA.HI.X.SX32 R5, R11, R2, 0x1, P6 ;  /* 0x000000020b057211 */ /* 0x002fe400030f0eff */
[-C--:B------:R-:W-:Y:S02]  /*4b430*/  LEA R10, P6, R15, R0.reuse, 0x1 ;  /* 0x000000000f0a7211 */ /* 0x080fe400078c08ff */
[----:B------:R-:W-:Y:S02]  /*4b440*/  LEA R6, P4, R13, R0, 0x1 ;  /* 0x000000000d067211 */ /* 0x000fe400078808ff */
[----:B------:R-:W-:Y:S02]  /*4b450*/  LEA.HI.X.SX32 R11, R15, R2, 0x1, P6 ;  /* 0x000000020f0b7211 */ /* 0x000fe400030f0eff */
[----:B------:R-:W-:-:S02]  /*4b460*/  LEA R14, P6, R19, R0, 0x1 ;  /* 0x00000000130e7211 */ /* 0x000fc400078c08ff */
[-C--:B------:R-:W-:Y:S02]  /*4b470*/  LEA.HI.X.SX32 R7, R13, R2.reuse, 0x1, P4 ;  /* 0x000000020d077211 */ /* 0x080fe400020f0eff */
[----:B------:R-:W-:Y:S02]  /*4b480*/  LEA.HI.X.SX32 R15, R19, R2, 0x1, P6 ;  /* 0x00000002130f7211 */ /* 0x000fe400030f0eff */
[----:B------:R-:W-:Y:S02]  /*4b490*/  F2FP.BF16.F32.PACK_AB R126, R127, R126 ;  /* 0x0000007e7f7e723e */ /* 0x000fe400000010ff */
[----:B------:R-:W-:Y:S02]  /*4b4a0*/  F2FP.BF16.F32.PACK_AB R128, R129, R128 ;  /* 0x000000808180723e */ /* 0x000fe400000010ff */
[----:B------:R-:W-:Y:S01]  /*4b4b0*/  F2FP.BF16.F32.PACK_AB R130, R131, R130 ;  /* 0x000000828382723e */ /* 0x000fe200000010ff */
[----:B------:R-:W-:Y:S01]  /*4b4c0*/  @P5 STG.E.U16 desc[UR20][R4.64], R126 ;  /* 0x0000007e04005986 */ /* 0x000fe2000c101514 */
[----:B---3--:R-:W-:-:S02]  /*4b4d0*/  ISETP.LT.AND P1, PT, R12, UR8, !P2 ;  /* 0x000000080c007c0c */ /* 0x008fc4000d721270 */
[C---:B------:R-:W-:Y:S02]  /*4b4e0*/  LEA R12, P4, R3.reuse, R0, 0x1 ;  /* 0x00000000030c7211 */ /* 0x040fe400078808ff */
[----:B--2---:R-:W-:Y:S02]  /*4b4f0*/  ISETP.LT.AND P6, PT, R18, UR4, !P2 ;  /* 0x0000000412007c0c */ /* 0x004fe4000d7c1270 */
[----:B------:R-:W-:Y:S02]  /*4b500*/  LEA.HI.X.SX32 R13, R3, R2, 0x1, P4 ;  /* 0x00000002030d7211 */ /* 0x000fe400020f0eff */
[----:B0-----:R-:W-:Y:S02]  /*4b510*/  ISETP.LT.AND P2, PT, R16, UR6, !P2 ;  /* 0x0000000610007c0c */ /* 0x001fe4000d741270 */
[----:B------:R-:W-:Y:S02]  /*4b520*/  PRMT R3, R126, 0x7632, R3 ;  /* 0x000076327e037816 */ /* 0x000fe40000000003 */
[----:B------:R-:W-:-:S02]  /*4b530*/  LEA R8, P4, R17, R0, 0x1 ;  /* 0x0000000011087211 */ /* 0x000fc400078808ff */
[----:B------:R-:W-:Y:S01]  /*4b540*/  PRMT R0, R128, 0x7632, R0 ;  /* 0x0000763280007816 */ /* 0x000fe20000000000 */
[----:B------:R0:W-:Y:S01]  /*4b550*/  @P3 STG.E.U16 desc[UR20][R6.64], R3 ;  /* 0x0000000306003986 */ /* 0x0001e2000c101514 */
[----:B------:R-:W-:-:S03]  /*4b560*/  LEA.HI.X.SX32 R9, R17, R2, 0x1, P4 ;  /* 0x0000000211097211 */ /* 0x000fc600020f0eff */
[----:B------:R1:W-:Y:S04]  /*4b570*/  @P1 STG.E.U16 desc[UR20][R10.64], R128 ;  /* 0x000000800a001986 */ /* 0x0003e8000c101514 */
[----:B------:R1:W-:Y:S01]  /*4b580*/  @P6 STG.E.U16 desc[UR20][R12.64], R0 ;  /* 0x000000000c006986 */ /* 0x0003e2000c101514 */
[----:B0-----:R-:W-:-:S03]  /*4b590*/  PRMT R7, R130, 0x7632, R7 ;  /* 0x0000763282077816 */ /* 0x001fc60000000007 */
[----:B------:R1:W-:Y:S04]  /*4b5a0*/  @P2 STG.E.U16 desc[UR20][R8.64], R130 ;  /* 0x0000008208002986 */ /* 0x0003e8000c101514 */
[----:B------:R1:W-:Y:S01]  /*4b5b0*/  @P0 STG.E.U16 desc[UR20][R14.64], R7 ;  /* 0x000000070e000986 */ /* 0x0003e2000c101514 */
[----:B------:R-:W-:Y:S06]  /*4b5c0*/  BAR.SYNC.DEFER_BLOCKING 0x0 ;  /* 0x0000000000007b1d */ /* 0x000fec0000010000 */
[----:B------:R-:W-:Y:S05]  /*4b5d0*/  BRA.U UP0, `(.L_x_14) ;  /* 0x0000000100a07547 */ /* 0x000fea000b800000 */
[----:B------:R-:W0:Y:S01]  /*4b5e0*/  S2UR UR6, SR_CgaCtaId ;  /* 0x00000000000679c3 */ /* 0x000e220000008800 */
[----:B------:R-:W-:Y:S01]  /*4b5f0*/  NOP ;  /* 0x0000000000007918 */ /* 0x000fe20000000000 */
[----:B------:R-:W-:Y:S01]  /*4b600*/  UMOV UR4, 0x50 ;  /* 0x0000005000047882 */ /* 0x000fe20000000000 */
[----:B-1----:R-:W-:Y:S02]  /*4b610*/  IMAD.U32 R0, RZ, RZ, UR5 ;  /* 0x00000005ff007e24 */ /* 0x002fe4000f8e00ff */
[----:B------:R-:W-:Y:S02]  /*4b620*/  IMAD.MOV.U32 R3, RZ, RZ, 0xff ;  /* 0x000000ffff037424 */ /* 0x000fe400078e00ff */
[----:B------:R-:W-:Y:S01]  /*4b630*/  IMAD.MOV.U32 R7, RZ, RZ, 0x1 ;  /* 0x00000001ff077424 */ /* 0x000fe200078e00ff */
[----:B------:R-:W-:-:S04]  /*4b640*/  LOP3.LUT R0, R0, 0xffff, RZ, 0xc0, !PT ;  /* 0x0000ffff00007812 */ /* 0x000fc800078ec0ff */
[----:B------:R-:W-:-:S05]  /*4b650*/  SHF.R.U32.HI R0, RZ, 0x5, R0 ;  /* 0x00000005ff007819 */ /* 0x000fca0000011600 */
[----:B------:R-:W-:Y:S01]  /*4b660*/  VIADD R2, R0, 0x10 ;  /* 0x0000001000027836 */ /* 0x000fe20000000000 */
[----:B------:R-:W-:Y:S01]  /*4b670*/  SHF.L.U32 R0, R3, R0, RZ ;  /* 0x0000000003007219 */ /* 0x000fe200000006ff */
[----:B0-----:R-:W-:-:S03]  /*4b680*/  ULEA UR6, UR6, UR4, 0x18 ;  /* 0x0000000406067291 */ /* 0x001fc6000f8ec0ff */
[----:B------:R-:W-:-:S04]  /*4b690*/  SHF.L.U32 R3, R7, R2, RZ ;  /* 0x0000000207037219 */ /* 0x000fc800000006ff */
[----:B------:R-:W-:Y:S02]  /*4b6a0*/  LOP3.LUT R0, R3, R0, RZ, 0xfc, !PT ;  /* 0x0000000003007212 */ /* 0x000fe400078efcff */
[----:B------:R-:W0:Y:S02]  /*4b6b0*/  LDS R5, [UR6] ;  /* 0x00000006ff057984 */ /* 0x000e240008000800 */
[C---:B------:R-:W-:Y:S02]  /*4b6c0*/  LOP3.LUT R2, R0.reuse, 0xffff, RZ, 0xc0, !PT ;  /* 0x0000ffff00027812 */ /* 0x040fe400078ec0ff */
[----:B0-----:R-:W-:-:S04]  /*4b6d0*/  LOP3.LUT R3, R0, 0xffff, R5, 0x80, !PT ;  /* 0x0000ffff00037812 */ /* 0x001fc800078e8005 */
[----:B------:R-:W-:-:S13]  /*4b6e0*/  ISETP.NE.AND P0, PT, R3, R2, PT ;  /* 0x000000020300720c */ /* 0x000fda0003f05270 */
[----:B------:R-:W-:Y:S05]  /*4b6f0*/  @P0 BRA `(.L_x_15) ;  /* 0x0000000000500947 */ /* 0x000fea0003800000 */
[----:B------:R-:W-:Y:S02]  /*4b700*/  SHF.R.U32.HI R5, RZ, 0x10, R5 ;  /* 0x00000010ff057819 */ /* 0x000fe40000011605 */
[----:B------:R-:W-:-:S04]  /*4b710*/  SHF.R.U32.HI R2, RZ, 0x10, R0 ;  /* 0x00000010ff027819 */ /* 0x000fc80000011600 */
[----:B------:R-:W-:-:S04]  /*4b720*/  LOP3.LUT R5, R5, R2, RZ, 0xc0, !PT ;  /* 0x0000000205057212 */ /* 0x000fc800078ec0ff */
[----:B------:R-:W-:-:S13]  /*4b730*/  ISETP.NE.AND P0, PT, R5, R2, PT ;  /* 0x000000020500720c */ /* 0x000fda0003f05270 */
[----:B------:R-:W-:Y:S05]  /*4b740*/  @P0 BRA `(.L_x_16) ;  /* 0x0000000000300947 */ /* 0x000fea0003800000 */
[----:B------:R-:W-:Y:S01]  /*4b750*/  R2UR UR4, R0 ;  /* 0x00000000000472ca */ /* 0x000fe200000e0000 */
[----:B------:R-:W-:Y:S01]  /*4b760*/  VOTEU.ANY UR5, UPT, PT ;  /* 0x0000000000057886 */ /* 0x000fe200038e0100 */
[----:B------:R-:W0:Y:S01]  /*4b770*/  S2R R0, SR_LANEID ;  /* 0x0000000000007919 */ /* 0x000e220000000000 */
[----:B------:R-:W-:-:S10]  /*4b780*/  UFLO.U32 UR5, UR5 ;  /* 0x00000005000572bd */ /* 0x000fd400080e0000 */
[----:B------:R-:W-:-:S06]  /*4b790*/  ULOP3.LUT UR4, URZ, UR4, URZ, 0x33, !UPT ;  /* 0x00000004ff047292 */ /* 0x000fcc000f8e33ff */
[----:B------:R-:W-:-:S04]  /*4b7a0*/  IMAD.U32 R2, RZ, RZ, UR4 ;  /* 0x00000004ff027e24 */ /* 0x000fc8000f8e00ff */
[----:B------:R-:W1:Y:S02]  /*4b7b0*/  REDUX UR7, R2 ;  /* 0x00000000020773c4 */ /* 0x000e640000000000 */
[----:B------:R2:W-:Y:S01]  /*4b7c0*/  UTCATOMSWS.AND URZ, UR4 ;  /* 0x0000000400ff79e3 */ /* 0x0005e20008000000 */
[----:B0-----:R-:W-:Y:S01]  /*4b7d0*/  ISETP.EQ.U32.AND P0, PT, R0, UR5, PT ;  /* 0x0000000500007c0c */ /* 0x001fe2000bf02070 */
[----:B-1----:R-:W-:-:S12]  /*4b7e0*/  IMAD.U32 R0, RZ, RZ, UR7 ;  /* 0x00000007ff007e24 */ /* 0x002fd8000f8e00ff */
[----:B------:R2:W-:Y:S01]  /*4b7f0*/  @P0 ATOMS.AND RZ, [UR6], R0 ;  /* 0x00000000ffff098c */ /* 0x0005e2000a800006 */
[----:B------:R-:W-:Y:S05]  /*4b800*/  BRA `(.L_x_14) ;  /* 0x0000000000147947 */ /* 0x000fea0003800000 */
.L_x_16:
[----:B------:R-:W-:-:S07]  /*4b810*/  MOV R2, 0x4b830 ;  /* 0x0004b83000027802 */ /* 0x000fce0000000f00 */
[----:B------:R-:W-:Y:S05]  /*4b820*/  CALL.REL.NOINC `($__internal_0_$__cuda_sm10x_tcgen05_guardrail_trap_col_being_dealloced_not_returned_by_alloc) ;  /* 0x00000000002c7944 */ /* 0x000fea0003c00000 */
[----:B------:R-:W-:Y:S05]  /*4b830*/  BRA `(.L_x_14) ;  /* 0x0000000000087947 */ /* 0x000fea0003800000 */
.L_x_15:
[----:B------:R-:W-:-:S07]  /*4b840*/  MOV R2, 0x4b860 ;  /* 0x0004b86000027802 */ /* 0x000fce0000000f00 */
[----:B------:R-:W-:Y:S05]  /*4b850*/  CALL.REL.NOINC `($__internal_2_$__cuda_sm10x_tcgen05_guardrail_trap_unallocated_columns_being_dealloced) ;  /* 0x0000000000387944 */ /* 0x000fea0003c00000 */
.L_x_14:
[----:B------:R-:W-:Y:S01]  /*4b860*/  NOP ;  /* 0x0000000000007918 */ /* 0x000fe20000000000 */
[----:B--2---:R-:W-:Y:S05]  /*4b870*/  EXIT ;  /* 0x000000000000794d */ /* 0x004fea0003800000 */
.L_x_9:
[----:B------:R-:W0:Y:S02]  /*4b880*/  SYNCS.PHASECHK.TRANS64.TRYWAIT P4, [UR8], R5 ;  /* 0x00000005ff0075a7 */ /* 0x000e240008081108 */
[----:B0-----:R-:W-:Y:S05]  /*4b890*/  @!P4 BRA `(.L_x_9) ;  /* 0xfffffffc00f8c947 */ /* 0x001fea000383ffff */
[----:B------:R-:W-:Y:S05]  /*4b8a0*/  BRA `(.L_x_17) ;  /* 0xfffffe8400507947 */ /* 0x000fea000383ffff */
.L_x_13:
[----:B------:R-:W0:Y:S02]  /*4b8b0*/  SYNCS.PHASECHK.TRANS64.TRYWAIT P5, [UR8], R4 ;  /* 0x00000004ff0075a7 */ /* 0x000e2400080a1108 */
[----:B0-----:R-:W-:Y:S05]  /*4b8c0*/  @!P5 BRA `(.L_x_13) ;  /* 0xfffffffc00f8d947 */ /* 0x001fea000383ffff */
[----:B------:R-:W-:Y:S05]  /*4b8d0*/  BRA `(.L_x_12) ;  /* 0xffffffbc00887947 */ /* 0x000fea000383ffff */
        .weak           $__internal_0_$__cuda_sm10x_tcgen05_guardrail_trap_col_being_dealloced_not_returned_by_alloc
        .type           $__internal_0_$__cuda_sm10x_tcgen05_guardrail_trap_col_being_dealloced_not_returned_by_alloc,@function
        .size           $__internal_0_$__cuda_sm10x_tcgen05_guardrail_trap_col_being_dealloced_not_returned_by_alloc,($__internal_1_$__cuda_sm10x_tcgen05_guardrail_trap_phase_invalid_during_alloc - $__internal_0_$__cuda_sm10x_tcgen05_guardrail_trap_col_being_dealloced_not_returned_by_alloc)
$__internal_0_$__cuda_sm10x_tcgen05_guardrail_trap_col_being_dealloced_not_returned_by_alloc:
[----:B------:R-:W-:Y:S05]  /*4b8e0*/  BPT.TRAP 0x1 ;  /* 0x000000040000795c */ /* 0x000fea0000300000 */
[----:B------:R-:W-:-:S04]  /*4b8f0*/  IMAD.MOV.U32 R3, RZ, RZ, 0x0 ;  /* 0x00000000ff037424 */ /* 0x000fc800078e00ff */
[----:B------:R-:W-:Y:S05]  /*4b900*/  RET.REL.NODEC R2 `(matmul_kernel) ;  /* 0xfffffb4402bc7950 */ /* 0x000fea0003c3ffff */
        .weak           $__internal_1_$__cuda_sm10x_tcgen05_guardrail_trap_phase_invalid_during_alloc
        .type           $__internal_1_$__cuda_sm10x_tcgen05_guardrail_trap_phase_invalid_during_alloc,@function
        .size           $__internal_1_$__cuda_sm10x_tcgen05_guardrail_trap_phase_invalid_during_alloc,($__internal_2_$__cuda_sm10x_tcgen05_guardrail_trap_unallocated_columns_being_dealloced - $__internal_1_$__cuda_sm10x_tcgen05_guardrail_trap_phase_invalid_during_alloc)
$__internal_1_$__cuda_sm10x_tcgen05_guardrail_trap_phase_invalid_during_alloc:
[----:B------:R-:W-:Y:S05]  /*4b910*/  BPT.TRAP 0x1 ;  /* 0x000000040000795c */ /* 0x000fea0000300000 */
[----:B------:R-:W-:-:S04]  /*4b920*/  IMAD.MOV.U32 R3, RZ, RZ, 0x0 ;  /* 0x00000000ff037424 */ /* 0x000fc800078e00ff */
[----:B------:R-:W-:Y:S05]  /*4b930*/  RET.REL.NODEC R2 `(matmul_kernel) ;  /* 0xfffffb4402b07950 */ /* 0x000fea0003c3ffff */
        .weak           $__internal_2_$__cuda_sm10x_tcgen05_guardrail_trap_unallocated_columns_being_dealloced
        .type           $__internal_2_$__cuda_sm10x_tcgen05_guardrail_trap_unallocated_columns_being_dealloced,@function
        .size           $__internal_2_$__cuda_sm10x_tcgen05_guardrail_trap_unallocated_columns_being_dealloced,(.L_x_21 - $__internal_2_$__cuda_sm10x_tcgen05_guardrail_trap_unallocated_columns_being_dealloced)
$__internal_2_$__cuda_sm10x_tcgen05_guardrail_trap_unallocated_columns_being_dealloced:
[----:B------:R-:W-:Y:S05]  /*4b940*/  BPT.TRAP 0x1 ;  /* 0x000000040000795c */ /* 0x000fea0000300000 */
[----:B------:R-:W-:-:S04]  /*4b950*/  IMAD.MOV.U32 R3, RZ, RZ, 0x0 ;  /* 0x00000000ff037424 */ /* 0x000fc800078e00ff */
[----:B------:R-:W-:Y:S05]  /*4b960*/  RET.REL.NODEC R2 `(matmul_kernel) ;  /* 0xfffffb4402a47950 */ /* 0x000fea0003c3ffff */
.L_x_18:
[----:B------:R-:W-:-:S00]  /*4b970*/  BRA `(.L_x_18) ;  /* 0xfffffffc00fc7947 */ /* 0x000fc0000383ffff */
[----:B------:R-:W-:-:S00]  /*4b980*/  NOP ;  /* 0x0000000000007918 */ /* 0x000fc00000000000 */
[----:B------:R-:W-:-:S00]  /*4b990*/  NOP ;  /* 0x0000000000007918 */ /* 0x000fc00000000000 */
[----:B------:R-:W-:-:S00]  /*4b9a0*/  NOP ;  /* 0x0000000000007918 */ /* 0x000fc00000000000 */
[----:B------:R-:W-:-:S00]  /*4b9b0*/  NOP ;  /* 0x0000000000007918 */ /* 0x000fc00000000000 */
[----:B------:R-:W-:-:S00]  /*4b9c0*/  NOP ;  /* 0x0000000000007918 */ /* 0x000fc00000000000 */
[----:B------:R-:W-:-:S00]  /*4b9d0*/  NOP ;  /* 0x0000000000007918 */ /* 0x000fc00000000000 */
[----:B------:R-:W-:-:S00]  /*4b9e0*/  NOP ;  /* 0x0000000000007918 */ /* 0x000fc00000000000 */
[----:B------:R-:W-:-:S00]  /*4b9f0*/  NOP ;  /* 0x0000000000007918 */ /* 0x000fc00000000000 */
.L_x_21:


//--------------------- .nv.shared.matmul_kernel  --------------------------
	.section	.nv.shared.matmul_kernel,"aw",@nobits
	.sectionflags	@""
	.align	16
	.zero		1024


//--------------------- .nv.shared.reserved.0     --------------------------
	.section	.nv.shared.reserved.0,"aw",@nobits
	.align	8
	.weak		__nv_reservedSMEM_offset_0_alias
	.size		__nv_reservedSMEM_offset_0_alias, 0, 64
	.other		__nv_reservedSMEM_offset_0_alias,@"STO_CUDA_RESERVED_SHARED STV_DEFAULT"
__nv_reservedSMEM_offset_0_alias:
	.zero		0
.nv.shared.reserved.0:
	.zero		64
	.weak		__nv_reservedSMEM_allocation_phase
	.type		__nv_reservedSMEM_allocation_phase,@object
	.size		__nv_reservedSMEM_allocation_phase,(.L_0 - __nv_reservedSMEM_allocation_phase)
__nv_reservedSMEM_allocation_phase:
	.zero		1
.L_0:
	.zero		7
	.weak		__nv_reservedSMEM_devtool_atexit_pc
	.type		__nv_reservedSMEM_devtool_atexit_pc,@object
	.size		__nv_reservedSMEM_devtool_atexit_pc,(__nv_reservedSMEM_allocation_mask - __nv_reservedSMEM_devtool_atexit_pc)
__nv_reservedSMEM_devtool_atexit_pc:
	.zero		8
	.weak		__nv_reservedSMEM_allocation_mask
	.type		__nv_reservedSMEM_allocation_mask,@object
	.size		__nv_reservedSMEM_allocation_mask,(.L_2 - __nv_reservedSMEM_allocation_mask)
__nv_reservedSMEM_allocation_mask:
	.zero		4
.L_2:


//--------------------- .nv.constant0.matmul_kernel --------------------------
	.section	.nv.constant0.matmul_kernel,"a",@progbits
	.sectionflags	@""
	.align	4
.nv.constant0.matmul_kernel:
	.zero		976


//--------------------- SYMBOLS --------------------------

	.type		.nv.reservedSmem.offset0,@object
	.size		.nv.reservedSmem.offset0,0x4
	.type		.nv.reservedSmem.cap,@object
	.size		.nv.reservedSmem.cap,0x4
